//
// Generated by NVIDIA NVVM Compiler
//
// Compiler Build ID: CL-36424714
// Cuda compilation tools, release 13.0, V13.0.88
// Based on NVVM 20.0.0
//

.version 9.0
.target sm_100
.address_size 64

	// .globl	_Z23ripemd160_fixed8_kernelPKmPhjj
.const .align 4 .b8 d_KL[20] = {0, 0, 0, 0, 153, 121, 130, 90, 161, 235, 217, 110, 220, 188, 27, 143, 78, 253, 83, 169};
.const .align 4 .b8 d_KR[20] = {230, 139, 162, 80, 36, 209, 77, 92, 243, 62, 112, 109, 233, 118, 109, 122};

.visible .entry _Z23ripemd160_fixed8_kernelPKmPhjj(
	.param .u64 .ptr .align 1 _Z23ripemd160_fixed8_kernelPKmPhjj_param_0,
	.param .u64 .ptr .align 1 _Z23ripemd160_fixed8_kernelPKmPhjj_param_1,
	.param .u32 _Z23ripemd160_fixed8_kernelPKmPhjj_param_2,
	.param .u32 _Z23ripemd160_fixed8_kernelPKmPhjj_param_3
)
{
	.reg .pred 	%p<21>;
	.reg .b32 	%r<5747>;
	.reg .b64 	%rd<18>;

	ld.param.u64 	%rd6, [_Z23ripemd160_fixed8_kernelPKmPhjj_param_1];
	ld.param.u32 	%r76, [_Z23ripemd160_fixed8_kernelPKmPhjj_param_2];
	ld.param.u32 	%r77, [_Z23ripemd160_fixed8_kernelPKmPhjj_param_3];
	cvta.to.global.u64 	%rd1, %rd6;
	mov.u32 	%r78, %ctaid.x;
	mov.u32 	%r79, %ntid.x;
	mov.u32 	%r80, %tid.x;
	mad.lo.s32 	%r81, %r78, %r79, %r80;
	shl.b32 	%r5720, %r81, 2;
	mov.u32 	%r82, %nctaid.x;
	mul.lo.s32 	%r83, %r79, %r82;
	shl.b32 	%r2, %r83, 2;
	setp.ge.u32 	%p1, %r5720, %r76;
	@%p1 bra 	$L__BB0_22;
	setp.eq.s32 	%p2, %r77, 0;
	ld.const.u32 	%r3, [d_KL];
	ld.const.u32 	%r4, [d_KL+4];
	ld.const.u32 	%r5, [d_KL+8];
	ld.const.u32 	%r6, [d_KL+12];
	ld.const.u32 	%r7, [d_KL+16];
	ld.const.u32 	%r8, [d_KR];
	ld.const.u32 	%r9, [d_KR+4];
	ld.const.u32 	%r10, [d_KR+8];
	ld.const.u32 	%r11, [d_KR+12];
	ld.const.u32 	%r12, [d_KR+16];
	@%p2 bra 	$L__BB0_2;
	bra.uni 	$L__BB0_8;
$L__BB0_2:
	setp.ge.u32 	%p16, %r5720, %r76;
	@%p16 bra 	$L__BB0_7;
	mul.lo.s32 	%r5696, %r5720, 20;
	cvt.s64.s32 	%rd15, %r5696;
	add.s64 	%rd2, %rd1, %rd15;
	mov.b32 	%r5697, 1732584193;
	st.global.u32 	[%rd2], %r5697;
	mov.b32 	%r5698, -271733879;
	st.global.u32 	[%rd2+4], %r5698;
	mov.b32 	%r5699, -1732584194;
	st.global.u32 	[%rd2+8], %r5699;
	mov.b32 	%r5700, 271733878;
	st.global.u32 	[%rd2+12], %r5700;
	mov.b32 	%r5701, -1009589776;
	st.global.u32 	[%rd2+16], %r5701;
	add.s32 	%r5702, %r5720, 1;
	setp.ge.u32 	%p17, %r5702, %r76;
	@%p17 bra 	$L__BB0_7;
	mov.b32 	%r5703, 1732584193;
	st.global.u32 	[%rd2+20], %r5703;
	mov.b32 	%r5704, -271733879;
	st.global.u32 	[%rd2+24], %r5704;
	mov.b32 	%r5705, -1732584194;
	st.global.u32 	[%rd2+28], %r5705;
	mov.b32 	%r5706, 271733878;
	st.global.u32 	[%rd2+32], %r5706;
	mov.b32 	%r5707, -1009589776;
	st.global.u32 	[%rd2+36], %r5707;
	add.s32 	%r5708, %r5720, 2;
	setp.ge.u32 	%p18, %r5708, %r76;
	@%p18 bra 	$L__BB0_7;
	mov.b32 	%r5709, 1732584193;
	st.global.u32 	[%rd2+40], %r5709;
	mov.b32 	%r5710, -271733879;
	st.global.u32 	[%rd2+44], %r5710;
	mov.b32 	%r5711, -1732584194;
	st.global.u32 	[%rd2+48], %r5711;
	mov.b32 	%r5712, 271733878;
	st.global.u32 	[%rd2+52], %r5712;
	mov.b32 	%r5713, -1009589776;
	st.global.u32 	[%rd2+56], %r5713;
	add.s32 	%r5714, %r5720, 3;
	setp.ge.u32 	%p19, %r5714, %r76;
	@%p19 bra 	$L__BB0_7;
	mov.b32 	%r5715, 1732584193;
	st.global.u32 	[%rd2+60], %r5715;
	mov.b32 	%r5716, -271733879;
	st.global.u32 	[%rd2+64], %r5716;
	mov.b32 	%r5717, -1732584194;
	st.global.u32 	[%rd2+68], %r5717;
	mov.b32 	%r5718, 271733878;
	st.global.u32 	[%rd2+72], %r5718;
	mov.b32 	%r5719, -1009589776;
	st.global.u32 	[%rd2+76], %r5719;
$L__BB0_7:
	add.s32 	%r5720, %r5720, %r2;
	setp.lt.u32 	%p20, %r5720, %r76;
	@%p20 bra 	$L__BB0_2;
	bra.uni 	$L__BB0_22;
$L__BB0_8:
	setp.ge.u32 	%p3, %r5720, %r76;
	@%p3 bra 	$L__BB0_21;
	ld.param.u64 	%rd16, [_Z23ripemd160_fixed8_kernelPKmPhjj_param_0];
	neg.s32 	%r5722, %r77;
	cvta.to.global.u64 	%rd7, %rd16;
	mul.wide.s32 	%rd8, %r5720, 8;
	add.s64 	%rd3, %rd7, %rd8;
	ld.global.u64 	%rd9, [%rd3];
	cvt.u32.u64 	%r17, %rd9;
	{ .reg .b32 tmp; mov.b64 {tmp, %r18}, %rd9; }
	mov.b32 	%r5728, 0;
	mov.b32 	%r5727, 1732584193;
	mov.b32 	%r5726, -271733879;
	mov.b32 	%r5725, -1732584194;
	mov.b32 	%r5724, 271733878;
	mov.b32 	%r5723, -1009589776;
$L__BB0_10:
	setp.eq.s32 	%p4, %r5728, 0;
	selp.b32 	%r90, %r5723, -1009589776, %p4;
	selp.b32 	%r91, %r5724, 271733878, %p4;
	selp.b32 	%r92, %r5725, -1732584194, %p4;
	selp.b32 	%r93, %r5726, -271733879, %p4;
	selp.b32 	%r94, %r5727, 1732584193, %p4;
	selp.b32 	%r95, 64, 160, %p4;
	selp.b32 	%r96, 0, 128, %p4;
	selp.b32 	%r97, 0, %r5723, %p4;
	selp.b32 	%r98, 0, %r5724, %p4;
	selp.b32 	%r99, 128, %r5725, %p4;
	selp.b32 	%r100, %r18, %r5726, %p4;
	selp.b32 	%r101, %r17, %r5727, %p4;
	xor.b32  	%r102, %r92, %r93;
	xor.b32  	%r103, %r102, %r91;
	add.s32 	%r104, %r94, %r101;
	add.s32 	%r105, %r104, %r103;
	add.s32 	%r106, %r105, %r3;
	shf.l.wrap.b32 	%r107, %r106, %r106, 11;
	add.s32 	%r108, %r107, %r90;
	shf.l.wrap.b32 	%r109, %r92, %r92, 10;
	xor.b32  	%r110, %r109, %r93;
	xor.b32  	%r111, %r110, %r108;
	add.s32 	%r112, %r90, %r100;
	add.s32 	%r113, %r112, %r3;
	add.s32 	%r114, %r113, %r111;
	shf.l.wrap.b32 	%r115, %r114, %r114, 14;
	add.s32 	%r116, %r115, %r91;
	shf.l.wrap.b32 	%r117, %r93, %r93, 10;
	xor.b32  	%r118, %r108, %r117;
	xor.b32  	%r119, %r118, %r116;
	add.s32 	%r120, %r91, %r99;
	add.s32 	%r121, %r120, %r3;
	add.s32 	%r122, %r121, %r119;
	shf.l.wrap.b32 	%r123, %r122, %r122, 15;
	add.s32 	%r124, %r123, %r109;
	shf.l.wrap.b32 	%r125, %r108, %r108, 10;
	xor.b32  	%r126, %r116, %r125;
	xor.b32  	%r127, %r126, %r124;
	add.s32 	%r128, %r109, %r98;
	add.s32 	%r129, %r128, %r3;
	add.s32 	%r130, %r129, %r127;
	shf.l.wrap.b32 	%r131, %r130, %r130, 12;
	add.s32 	%r132, %r131, %r117;
	shf.l.wrap.b32 	%r133, %r116, %r116, 10;
	xor.b32  	%r134, %r124, %r133;
	xor.b32  	%r135, %r134, %r132;
	add.s32 	%r136, %r117, %r97;
	add.s32 	%r137, %r136, %r3;
	add.s32 	%r138, %r137, %r135;
	shf.l.wrap.b32 	%r139, %r138, %r138, 5;
	add.s32 	%r140, %r139, %r125;
	shf.l.wrap.b32 	%r141, %r124, %r124, 10;
	xor.b32  	%r142, %r132, %r141;
	xor.b32  	%r143, %r142, %r140;
	add.s32 	%r144, %r3, %r96;
	add.s32 	%r145, %r144, %r125;
	add.s32 	%r146, %r145, %r143;
	shf.l.wrap.b32 	%r147, %r146, %r146, 8;
	add.s32 	%r148, %r147, %r133;
	shf.l.wrap.b32 	%r149, %r132, %r132, 10;
	xor.b32  	%r150, %r140, %r149;
	xor.b32  	%r151, %r150, %r148;
	add.s32 	%r152, %r133, %r3;
	add.s32 	%r153, %r152, %r151;
	shf.l.wrap.b32 	%r154, %r153, %r153, 7;
	add.s32 	%r155, %r154, %r141;
	shf.l.wrap.b32 	%r156, %r140, %r140, 10;
	xor.b32  	%r157, %r148, %r156;
	xor.b32  	%r158, %r157, %r155;
	add.s32 	%r159, %r141, %r3;
	add.s32 	%r160, %r159, %r158;
	shf.l.wrap.b32 	%r161, %r160, %r160, 9;
	add.s32 	%r162, %r161, %r149;
	shf.l.wrap.b32 	%r163, %r148, %r148, 10;
	xor.b32  	%r164, %r155, %r163;
	xor.b32  	%r165, %r164, %r162;
	add.s32 	%r166, %r149, %r3;
	add.s32 	%r167, %r166, %r165;
	shf.l.wrap.b32 	%r168, %r167, %r167, 11;
	add.s32 	%r169, %r168, %r156;
	shf.l.wrap.b32 	%r170, %r155, %r155, 10;
	xor.b32  	%r171, %r162, %r170;
	xor.b32  	%r172, %r171, %r169;
	add.s32 	%r173, %r156, %r3;
	add.s32 	%r174, %r173, %r172;
	shf.l.wrap.b32 	%r175, %r174, %r174, 13;
	add.s32 	%r176, %r175, %r163;
	shf.l.wrap.b32 	%r177, %r162, %r162, 10;
	xor.b32  	%r178, %r169, %r177;
	xor.b32  	%r179, %r178, %r176;
	add.s32 	%r180, %r163, %r3;
	add.s32 	%r181, %r180, %r179;
	shf.l.wrap.b32 	%r182, %r181, %r181, 14;
	add.s32 	%r183, %r182, %r170;
	shf.l.wrap.b32 	%r184, %r169, %r169, 10;
	xor.b32  	%r185, %r176, %r184;
	xor.b32  	%r186, %r185, %r183;
	add.s32 	%r187, %r170, %r3;
	add.s32 	%r188, %r187, %r186;
	shf.l.wrap.b32 	%r189, %r188, %r188, 15;
	add.s32 	%r190, %r189, %r177;
	shf.l.wrap.b32 	%r191, %r176, %r176, 10;
	xor.b32  	%r192, %r183, %r191;
	xor.b32  	%r193, %r192, %r190;
	add.s32 	%r194, %r177, %r3;
	add.s32 	%r195, %r194, %r193;
	shf.l.wrap.b32 	%r196, %r195, %r195, 6;
	add.s32 	%r197, %r196, %r184;
	shf.l.wrap.b32 	%r198, %r183, %r183, 10;
	xor.b32  	%r199, %r190, %r198;
	xor.b32  	%r200, %r199, %r197;
	add.s32 	%r201, %r184, %r3;
	add.s32 	%r202, %r201, %r200;
	shf.l.wrap.b32 	%r203, %r202, %r202, 7;
	add.s32 	%r204, %r203, %r191;
	shf.l.wrap.b32 	%r205, %r190, %r190, 10;
	xor.b32  	%r206, %r197, %r205;
	xor.b32  	%r207, %r206, %r204;
	add.s32 	%r208, %r3, %r95;
	add.s32 	%r209, %r208, %r191;
	add.s32 	%r210, %r209, %r207;
	shf.l.wrap.b32 	%r211, %r210, %r210, 9;
	add.s32 	%r212, %r211, %r198;
	shf.l.wrap.b32 	%r213, %r197, %r197, 10;
	xor.b32  	%r214, %r204, %r213;
	xor.b32  	%r215, %r214, %r212;
	add.s32 	%r216, %r198, %r3;
	add.s32 	%r217, %r216, %r215;
	shf.l.wrap.b32 	%r218, %r217, %r217, 8;
	add.s32 	%r219, %r218, %r205;
	shf.l.wrap.b32 	%r220, %r204, %r204, 10;
	and.b32  	%r221, %r219, %r212;
	not.b32 	%r222, %r219;
	and.b32  	%r223, %r220, %r222;
	or.b32  	%r224, %r221, %r223;
	add.s32 	%r225, %r205, %r4;
	add.s32 	%r226, %r225, %r224;
	shf.l.wrap.b32 	%r227, %r226, %r226, 7;
	add.s32 	%r228, %r227, %r213;
	shf.l.wrap.b32 	%r229, %r212, %r212, 10;
	and.b32  	%r230, %r228, %r219;
	not.b32 	%r231, %r228;
	and.b32  	%r232, %r229, %r231;
	or.b32  	%r233, %r230, %r232;
	add.s32 	%r234, %r4, %r97;
	add.s32 	%r235, %r234, %r213;
	add.s32 	%r236, %r235, %r233;
	shf.l.wrap.b32 	%r237, %r236, %r236, 6;
	add.s32 	%r238, %r237, %r220;
	shf.l.wrap.b32 	%r239, %r219, %r219, 10;
	and.b32  	%r240, %r238, %r228;
	not.b32 	%r241, %r238;
	and.b32  	%r242, %r239, %r241;
	or.b32  	%r243, %r240, %r242;
	add.s32 	%r244, %r220, %r4;
	add.s32 	%r245, %r244, %r243;
	shf.l.wrap.b32 	%r246, %r245, %r245, 8;
	add.s32 	%r247, %r246, %r229;
	shf.l.wrap.b32 	%r248, %r228, %r228, 10;
	and.b32  	%r249, %r247, %r238;
	not.b32 	%r250, %r247;
	and.b32  	%r251, %r248, %r250;
	or.b32  	%r252, %r249, %r251;
	add.s32 	%r253, %r4, %r100;
	add.s32 	%r254, %r253, %r229;
	add.s32 	%r255, %r254, %r252;
	shf.l.wrap.b32 	%r256, %r255, %r255, 13;
	add.s32 	%r257, %r256, %r239;
	shf.l.wrap.b32 	%r258, %r238, %r238, 10;
	and.b32  	%r259, %r257, %r247;
	not.b32 	%r260, %r257;
	and.b32  	%r261, %r258, %r260;
	or.b32  	%r262, %r259, %r261;
	add.s32 	%r263, %r239, %r4;
	add.s32 	%r264, %r263, %r262;
	shf.l.wrap.b32 	%r265, %r264, %r264, 11;
	add.s32 	%r266, %r265, %r248;
	shf.l.wrap.b32 	%r267, %r247, %r247, 10;
	and.b32  	%r268, %r266, %r257;
	not.b32 	%r269, %r266;
	and.b32  	%r270, %r267, %r269;
	or.b32  	%r271, %r268, %r270;
	add.s32 	%r272, %r248, %r4;
	add.s32 	%r273, %r272, %r271;
	shf.l.wrap.b32 	%r274, %r273, %r273, 9;
	add.s32 	%r275, %r274, %r258;
	shf.l.wrap.b32 	%r276, %r257, %r257, 10;
	and.b32  	%r277, %r275, %r266;
	not.b32 	%r278, %r275;
	and.b32  	%r279, %r276, %r278;
	or.b32  	%r280, %r277, %r279;
	add.s32 	%r281, %r258, %r4;
	add.s32 	%r282, %r281, %r280;
	shf.l.wrap.b32 	%r283, %r282, %r282, 7;
	add.s32 	%r284, %r283, %r267;
	shf.l.wrap.b32 	%r285, %r266, %r266, 10;
	and.b32  	%r286, %r284, %r275;
	not.b32 	%r287, %r284;
	and.b32  	%r288, %r285, %r287;
	or.b32  	%r289, %r286, %r288;
	add.s32 	%r290, %r4, %r98;
	add.s32 	%r291, %r290, %r267;
	add.s32 	%r292, %r291, %r289;
	shf.l.wrap.b32 	%r293, %r292, %r292, 15;
	add.s32 	%r294, %r293, %r276;
	shf.l.wrap.b32 	%r295, %r275, %r275, 10;
	and.b32  	%r296, %r294, %r284;
	not.b32 	%r297, %r294;
	and.b32  	%r298, %r295, %r297;
	or.b32  	%r299, %r296, %r298;
	add.s32 	%r300, %r276, %r4;
	add.s32 	%r301, %r300, %r299;
	shf.l.wrap.b32 	%r302, %r301, %r301, 7;
	add.s32 	%r303, %r302, %r285;
	shf.l.wrap.b32 	%r304, %r284, %r284, 10;
	and.b32  	%r305, %r303, %r294;
	not.b32 	%r306, %r303;
	and.b32  	%r307, %r304, %r306;
	or.b32  	%r308, %r305, %r307;
	add.s32 	%r309, %r4, %r101;
	add.s32 	%r310, %r309, %r285;
	add.s32 	%r311, %r310, %r308;
	shf.l.wrap.b32 	%r312, %r311, %r311, 12;
	add.s32 	%r313, %r312, %r295;
	shf.l.wrap.b32 	%r314, %r294, %r294, 10;
	and.b32  	%r315, %r313, %r303;
	not.b32 	%r316, %r313;
	and.b32  	%r317, %r314, %r316;
	or.b32  	%r318, %r315, %r317;
	add.s32 	%r319, %r295, %r4;
	add.s32 	%r320, %r319, %r318;
	shf.l.wrap.b32 	%r321, %r320, %r320, 15;
	add.s32 	%r322, %r321, %r304;
	shf.l.wrap.b32 	%r323, %r303, %r303, 10;
	and.b32  	%r324, %r322, %r313;
	not.b32 	%r325, %r322;
	and.b32  	%r326, %r323, %r325;
	or.b32  	%r327, %r324, %r326;
	add.s32 	%r328, %r4, %r96;
	add.s32 	%r329, %r328, %r304;
	add.s32 	%r330, %r329, %r327;
	shf.l.wrap.b32 	%r331, %r330, %r330, 9;
	add.s32 	%r332, %r331, %r314;
	shf.l.wrap.b32 	%r333, %r313, %r313, 10;
	and.b32  	%r334, %r332, %r322;
	not.b32 	%r335, %r332;
	and.b32  	%r336, %r333, %r335;
	or.b32  	%r337, %r334, %r336;
	add.s32 	%r338, %r4, %r99;
	add.s32 	%r339, %r338, %r314;
	add.s32 	%r340, %r339, %r337;
	shf.l.wrap.b32 	%r341, %r340, %r340, 11;
	add.s32 	%r342, %r341, %r323;
	shf.l.wrap.b32 	%r343, %r322, %r322, 10;
	and.b32  	%r344, %r342, %r332;
	not.b32 	%r345, %r342;
	and.b32  	%r346, %r343, %r345;
	or.b32  	%r347, %r344, %r346;
	add.s32 	%r348, %r4, %r95;
	add.s32 	%r349, %r348, %r323;
	add.s32 	%r350, %r349, %r347;
	shf.l.wrap.b32 	%r351, %r350, %r350, 7;
	add.s32 	%r352, %r351, %r333;
	shf.l.wrap.b32 	%r353, %r332, %r332, 10;
	and.b32  	%r354, %r352, %r342;
	not.b32 	%r355, %r352;
	and.b32  	%r356, %r353, %r355;
	or.b32  	%r357, %r354, %r356;
	add.s32 	%r358, %r333, %r4;
	add.s32 	%r359, %r358, %r357;
	shf.l.wrap.b32 	%r360, %r359, %r359, 13;
	add.s32 	%r361, %r360, %r343;
	shf.l.wrap.b32 	%r362, %r342, %r342, 10;
	and.b32  	%r363, %r361, %r352;
	not.b32 	%r364, %r361;
	and.b32  	%r365, %r362, %r364;
	or.b32  	%r366, %r363, %r365;
	add.s32 	%r367, %r343, %r4;
	add.s32 	%r368, %r367, %r366;
	shf.l.wrap.b32 	%r369, %r368, %r368, 12;
	add.s32 	%r370, %r369, %r353;
	shf.l.wrap.b32 	%r371, %r352, %r352, 10;
	or.b32  	%r372, %r370, %r364;
	xor.b32  	%r373, %r372, %r371;
	add.s32 	%r374, %r5, %r98;
	add.s32 	%r375, %r374, %r353;
	add.s32 	%r376, %r375, %r373;
	shf.l.wrap.b32 	%r377, %r376, %r376, 11;
	add.s32 	%r378, %r377, %r362;
	shf.l.wrap.b32 	%r379, %r361, %r361, 10;
	not.b32 	%r380, %r370;
	or.b32  	%r381, %r378, %r380;
	xor.b32  	%r382, %r381, %r379;
	add.s32 	%r383, %r362, %r5;
	add.s32 	%r384, %r383, %r382;
	shf.l.wrap.b32 	%r385, %r384, %r384, 13;
	add.s32 	%r386, %r385, %r371;
	shf.l.wrap.b32 	%r387, %r370, %r370, 10;
	not.b32 	%r388, %r378;
	or.b32  	%r389, %r386, %r388;
	xor.b32  	%r390, %r389, %r387;
	add.s32 	%r391, %r5, %r95;
	add.s32 	%r392, %r391, %r371;
	add.s32 	%r393, %r392, %r390;
	shf.l.wrap.b32 	%r394, %r393, %r393, 6;
	add.s32 	%r395, %r394, %r379;
	shf.l.wrap.b32 	%r396, %r378, %r378, 10;
	not.b32 	%r397, %r386;
	or.b32  	%r398, %r395, %r397;
	xor.b32  	%r399, %r398, %r396;
	add.s32 	%r400, %r5, %r97;
	add.s32 	%r401, %r400, %r379;
	add.s32 	%r402, %r401, %r399;
	shf.l.wrap.b32 	%r403, %r402, %r402, 7;
	add.s32 	%r404, %r403, %r387;
	shf.l.wrap.b32 	%r405, %r386, %r386, 10;
	not.b32 	%r406, %r395;
	or.b32  	%r407, %r404, %r406;
	xor.b32  	%r408, %r407, %r405;
	add.s32 	%r409, %r387, %r5;
	add.s32 	%r410, %r409, %r408;
	shf.l.wrap.b32 	%r411, %r410, %r410, 14;
	add.s32 	%r412, %r411, %r396;
	shf.l.wrap.b32 	%r413, %r395, %r395, 10;
	not.b32 	%r414, %r404;
	or.b32  	%r415, %r412, %r414;
	xor.b32  	%r416, %r415, %r413;
	add.s32 	%r417, %r396, %r5;
	add.s32 	%r418, %r417, %r416;
	shf.l.wrap.b32 	%r419, %r418, %r418, 9;
	add.s32 	%r420, %r419, %r405;
	shf.l.wrap.b32 	%r421, %r404, %r404, 10;
	not.b32 	%r422, %r412;
	or.b32  	%r423, %r420, %r422;
	xor.b32  	%r424, %r423, %r421;
	add.s32 	%r425, %r405, %r5;
	add.s32 	%r426, %r425, %r424;
	shf.l.wrap.b32 	%r427, %r426, %r426, 13;
	add.s32 	%r428, %r427, %r413;
	shf.l.wrap.b32 	%r429, %r412, %r412, 10;
	not.b32 	%r430, %r420;
	or.b32  	%r431, %r428, %r430;
	xor.b32  	%r432, %r431, %r429;
	add.s32 	%r433, %r5, %r100;
	add.s32 	%r434, %r433, %r413;
	add.s32 	%r435, %r434, %r432;
	shf.l.wrap.b32 	%r436, %r435, %r435, 15;
	add.s32 	%r437, %r436, %r421;
	shf.l.wrap.b32 	%r438, %r420, %r420, 10;
	not.b32 	%r439, %r428;
	or.b32  	%r440, %r437, %r439;
	xor.b32  	%r441, %r440, %r438;
	add.s32 	%r442, %r5, %r99;
	add.s32 	%r443, %r442, %r421;
	add.s32 	%r444, %r443, %r441;
	shf.l.wrap.b32 	%r445, %r444, %r444, 14;
	add.s32 	%r446, %r445, %r429;
	shf.l.wrap.b32 	%r447, %r428, %r428, 10;
	not.b32 	%r448, %r437;
	or.b32  	%r449, %r446, %r448;
	xor.b32  	%r450, %r449, %r447;
	add.s32 	%r451, %r429, %r5;
	add.s32 	%r452, %r451, %r450;
	shf.l.wrap.b32 	%r453, %r452, %r452, 8;
	add.s32 	%r454, %r453, %r438;
	shf.l.wrap.b32 	%r455, %r437, %r437, 10;
	not.b32 	%r456, %r446;
	or.b32  	%r457, %r454, %r456;
	xor.b32  	%r458, %r457, %r455;
	add.s32 	%r459, %r5, %r101;
	add.s32 	%r460, %r459, %r438;
	add.s32 	%r461, %r460, %r458;
	shf.l.wrap.b32 	%r462, %r461, %r461, 13;
	add.s32 	%r463, %r462, %r447;
	shf.l.wrap.b32 	%r464, %r446, %r446, 10;
	not.b32 	%r465, %r454;
	or.b32  	%r466, %r463, %r465;
	xor.b32  	%r467, %r466, %r464;
	add.s32 	%r468, %r447, %r5;
	add.s32 	%r469, %r468, %r467;
	shf.l.wrap.b32 	%r470, %r469, %r469, 6;
	add.s32 	%r471, %r470, %r455;
	shf.l.wrap.b32 	%r472, %r454, %r454, 10;
	not.b32 	%r473, %r463;
	or.b32  	%r474, %r471, %r473;
	xor.b32  	%r475, %r474, %r472;
	add.s32 	%r476, %r455, %r5;
	add.s32 	%r477, %r476, %r475;
	shf.l.wrap.b32 	%r478, %r477, %r477, 5;
	add.s32 	%r479, %r478, %r464;
	shf.l.wrap.b32 	%r480, %r463, %r463, 10;
	not.b32 	%r481, %r471;
	or.b32  	%r482, %r479, %r481;
	xor.b32  	%r483, %r482, %r480;
	add.s32 	%r484, %r464, %r5;
	add.s32 	%r485, %r484, %r483;
	shf.l.wrap.b32 	%r486, %r485, %r485, 12;
	add.s32 	%r487, %r486, %r472;
	shf.l.wrap.b32 	%r488, %r471, %r471, 10;
	not.b32 	%r489, %r479;
	or.b32  	%r490, %r487, %r489;
	xor.b32  	%r491, %r490, %r488;
	add.s32 	%r492, %r5, %r96;
	add.s32 	%r493, %r492, %r472;
	add.s32 	%r494, %r493, %r491;
	shf.l.wrap.b32 	%r495, %r494, %r494, 7;
	add.s32 	%r496, %r495, %r480;
	shf.l.wrap.b32 	%r497, %r479, %r479, 10;
	not.b32 	%r498, %r487;
	or.b32  	%r499, %r496, %r498;
	xor.b32  	%r500, %r499, %r497;
	add.s32 	%r501, %r480, %r5;
	add.s32 	%r502, %r501, %r500;
	shf.l.wrap.b32 	%r503, %r502, %r502, 5;
	add.s32 	%r504, %r503, %r488;
	shf.l.wrap.b32 	%r505, %r487, %r487, 10;
	and.b32  	%r506, %r504, %r505;
	not.b32 	%r507, %r505;
	and.b32  	%r508, %r496, %r507;
	or.b32  	%r509, %r506, %r508;
	add.s32 	%r510, %r6, %r100;
	add.s32 	%r511, %r510, %r488;
	add.s32 	%r512, %r511, %r509;
	shf.l.wrap.b32 	%r513, %r512, %r512, 11;
	add.s32 	%r514, %r513, %r497;
	shf.l.wrap.b32 	%r515, %r496, %r496, 10;
	and.b32  	%r516, %r514, %r515;
	not.b32 	%r517, %r515;
	and.b32  	%r518, %r504, %r517;
	or.b32  	%r519, %r516, %r518;
	add.s32 	%r520, %r497, %r6;
	add.s32 	%r521, %r520, %r519;
	shf.l.wrap.b32 	%r522, %r521, %r521, 12;
	add.s32 	%r523, %r522, %r505;
	shf.l.wrap.b32 	%r524, %r504, %r504, 10;
	and.b32  	%r525, %r523, %r524;
	not.b32 	%r526, %r524;
	and.b32  	%r527, %r514, %r526;
	or.b32  	%r528, %r525, %r527;
	add.s32 	%r529, %r505, %r6;
	add.s32 	%r530, %r529, %r528;
	shf.l.wrap.b32 	%r531, %r530, %r530, 14;
	add.s32 	%r532, %r531, %r515;
	shf.l.wrap.b32 	%r533, %r514, %r514, 10;
	and.b32  	%r534, %r532, %r533;
	not.b32 	%r535, %r533;
	and.b32  	%r536, %r523, %r535;
	or.b32  	%r537, %r534, %r536;
	add.s32 	%r538, %r515, %r6;
	add.s32 	%r539, %r538, %r537;
	shf.l.wrap.b32 	%r540, %r539, %r539, 15;
	add.s32 	%r541, %r540, %r524;
	shf.l.wrap.b32 	%r542, %r523, %r523, 10;
	and.b32  	%r543, %r541, %r542;
	not.b32 	%r544, %r542;
	and.b32  	%r545, %r532, %r544;
	or.b32  	%r546, %r543, %r545;
	add.s32 	%r547, %r6, %r101;
	add.s32 	%r548, %r547, %r524;
	add.s32 	%r549, %r548, %r546;
	shf.l.wrap.b32 	%r550, %r549, %r549, 14;
	add.s32 	%r551, %r550, %r533;
	shf.l.wrap.b32 	%r552, %r532, %r532, 10;
	and.b32  	%r553, %r551, %r552;
	not.b32 	%r554, %r552;
	and.b32  	%r555, %r541, %r554;
	or.b32  	%r556, %r553, %r555;
	add.s32 	%r557, %r533, %r6;
	add.s32 	%r558, %r557, %r556;
	shf.l.wrap.b32 	%r559, %r558, %r558, 15;
	add.s32 	%r560, %r559, %r542;
	shf.l.wrap.b32 	%r561, %r541, %r541, 10;
	and.b32  	%r562, %r560, %r561;
	not.b32 	%r563, %r561;
	and.b32  	%r564, %r551, %r563;
	or.b32  	%r565, %r562, %r564;
	add.s32 	%r566, %r542, %r6;
	add.s32 	%r567, %r566, %r565;
	shf.l.wrap.b32 	%r568, %r567, %r567, 9;
	add.s32 	%r569, %r568, %r552;
	shf.l.wrap.b32 	%r570, %r551, %r551, 10;
	and.b32  	%r571, %r569, %r570;
	not.b32 	%r572, %r570;
	and.b32  	%r573, %r560, %r572;
	or.b32  	%r574, %r571, %r573;
	add.s32 	%r575, %r6, %r97;
	add.s32 	%r576, %r575, %r552;
	add.s32 	%r577, %r576, %r574;
	shf.l.wrap.b32 	%r578, %r577, %r577, 8;
	add.s32 	%r579, %r578, %r561;
	shf.l.wrap.b32 	%r580, %r560, %r560, 10;
	and.b32  	%r581, %r579, %r580;
	not.b32 	%r582, %r580;
	and.b32  	%r583, %r569, %r582;
	or.b32  	%r584, %r581, %r583;
	add.s32 	%r585, %r561, %r6;
	add.s32 	%r586, %r585, %r584;
	shf.l.wrap.b32 	%r587, %r586, %r586, 9;
	add.s32 	%r588, %r587, %r570;
	shf.l.wrap.b32 	%r589, %r569, %r569, 10;
	and.b32  	%r590, %r588, %r589;
	not.b32 	%r591, %r589;
	and.b32  	%r592, %r579, %r591;
	or.b32  	%r593, %r590, %r592;
	add.s32 	%r594, %r6, %r98;
	add.s32 	%r595, %r594, %r570;
	add.s32 	%r596, %r595, %r593;
	shf.l.wrap.b32 	%r597, %r596, %r596, 14;
	add.s32 	%r598, %r597, %r580;
	shf.l.wrap.b32 	%r599, %r579, %r579, 10;
	and.b32  	%r600, %r598, %r599;
	not.b32 	%r601, %r599;
	and.b32  	%r602, %r588, %r601;
	or.b32  	%r603, %r600, %r602;
	add.s32 	%r604, %r580, %r6;
	add.s32 	%r605, %r604, %r603;
	shf.l.wrap.b32 	%r606, %r605, %r605, 5;
	add.s32 	%r607, %r606, %r589;
	shf.l.wrap.b32 	%r608, %r588, %r588, 10;
	and.b32  	%r609, %r607, %r608;
	not.b32 	%r610, %r608;
	and.b32  	%r611, %r598, %r610;
	or.b32  	%r612, %r609, %r611;
	add.s32 	%r613, %r589, %r6;
	add.s32 	%r614, %r613, %r612;
	shf.l.wrap.b32 	%r615, %r614, %r614, 6;
	add.s32 	%r616, %r615, %r599;
	shf.l.wrap.b32 	%r617, %r598, %r598, 10;
	and.b32  	%r618, %r616, %r617;
	not.b32 	%r619, %r617;
	and.b32  	%r620, %r607, %r619;
	or.b32  	%r621, %r618, %r620;
	add.s32 	%r622, %r6, %r95;
	add.s32 	%r623, %r622, %r599;
	add.s32 	%r624, %r623, %r621;
	shf.l.wrap.b32 	%r625, %r624, %r624, 8;
	add.s32 	%r626, %r625, %r608;
	shf.l.wrap.b32 	%r627, %r607, %r607, 10;
	and.b32  	%r628, %r626, %r627;
	not.b32 	%r629, %r627;
	and.b32  	%r630, %r616, %r629;
	or.b32  	%r631, %r628, %r630;
	add.s32 	%r632, %r6, %r96;
	add.s32 	%r633, %r632, %r608;
	add.s32 	%r634, %r633, %r631;
	shf.l.wrap.b32 	%r635, %r634, %r634, 6;
	add.s32 	%r636, %r635, %r617;
	shf.l.wrap.b32 	%r637, %r616, %r616, 10;
	and.b32  	%r638, %r636, %r637;
	not.b32 	%r639, %r637;
	and.b32  	%r640, %r626, %r639;
	or.b32  	%r641, %r638, %r640;
	add.s32 	%r642, %r617, %r6;
	add.s32 	%r643, %r642, %r641;
	shf.l.wrap.b32 	%r644, %r643, %r643, 5;
	add.s32 	%r645, %r644, %r627;
	shf.l.wrap.b32 	%r646, %r626, %r626, 10;
	and.b32  	%r647, %r645, %r646;
	not.b32 	%r648, %r646;
	and.b32  	%r649, %r636, %r648;
	or.b32  	%r650, %r647, %r649;
	add.s32 	%r651, %r6, %r99;
	add.s32 	%r652, %r651, %r627;
	add.s32 	%r653, %r652, %r650;
	shf.l.wrap.b32 	%r654, %r653, %r653, 12;
	add.s32 	%r655, %r654, %r637;
	shf.l.wrap.b32 	%r656, %r636, %r636, 10;
	not.b32 	%r657, %r656;
	or.b32  	%r658, %r645, %r657;
	xor.b32  	%r659, %r655, %r658;
	add.s32 	%r660, %r7, %r97;
	add.s32 	%r661, %r660, %r637;
	add.s32 	%r662, %r661, %r659;
	shf.l.wrap.b32 	%r663, %r662, %r662, 9;
	add.s32 	%r664, %r663, %r646;
	shf.l.wrap.b32 	%r665, %r645, %r645, 10;
	not.b32 	%r666, %r665;
	or.b32  	%r667, %r655, %r666;
	xor.b32  	%r668, %r664, %r667;
	add.s32 	%r669, %r7, %r101;
	add.s32 	%r670, %r669, %r646;
	add.s32 	%r671, %r670, %r668;
	shf.l.wrap.b32 	%r672, %r671, %r671, 15;
	add.s32 	%r673, %r672, %r656;
	shf.l.wrap.b32 	%r674, %r655, %r655, 10;
	not.b32 	%r675, %r674;
	or.b32  	%r676, %r664, %r675;
	xor.b32  	%r677, %r673, %r676;
	add.s32 	%r678, %r7, %r96;
	add.s32 	%r679, %r678, %r656;
	add.s32 	%r680, %r679, %r677;
	shf.l.wrap.b32 	%r681, %r680, %r680, 5;
	add.s32 	%r682, %r681, %r665;
	shf.l.wrap.b32 	%r683, %r664, %r664, 10;
	not.b32 	%r684, %r683;
	or.b32  	%r685, %r673, %r684;
	xor.b32  	%r686, %r682, %r685;
	add.s32 	%r687, %r665, %r7;
	add.s32 	%r688, %r687, %r686;
	shf.l.wrap.b32 	%r689, %r688, %r688, 11;
	add.s32 	%r690, %r689, %r674;
	shf.l.wrap.b32 	%r691, %r673, %r673, 10;
	not.b32 	%r692, %r691;
	or.b32  	%r693, %r682, %r692;
	xor.b32  	%r694, %r690, %r693;
	add.s32 	%r695, %r674, %r7;
	add.s32 	%r696, %r695, %r694;
	shf.l.wrap.b32 	%r697, %r696, %r696, 6;
	add.s32 	%r698, %r697, %r683;
	shf.l.wrap.b32 	%r699, %r682, %r682, 10;
	not.b32 	%r700, %r699;
	or.b32  	%r701, %r690, %r700;
	xor.b32  	%r702, %r698, %r701;
	add.s32 	%r703, %r683, %r7;
	add.s32 	%r704, %r703, %r702;
	shf.l.wrap.b32 	%r705, %r704, %r704, 8;
	add.s32 	%r706, %r705, %r691;
	shf.l.wrap.b32 	%r707, %r690, %r690, 10;
	not.b32 	%r708, %r707;
	or.b32  	%r709, %r698, %r708;
	xor.b32  	%r710, %r706, %r709;
	add.s32 	%r711, %r7, %r99;
	add.s32 	%r712, %r711, %r691;
	add.s32 	%r713, %r712, %r710;
	shf.l.wrap.b32 	%r714, %r713, %r713, 13;
	add.s32 	%r715, %r714, %r699;
	shf.l.wrap.b32 	%r716, %r698, %r698, 10;
	not.b32 	%r717, %r716;
	or.b32  	%r718, %r706, %r717;
	xor.b32  	%r719, %r715, %r718;
	add.s32 	%r720, %r699, %r7;
	add.s32 	%r721, %r720, %r719;
	shf.l.wrap.b32 	%r722, %r721, %r721, 12;
	add.s32 	%r723, %r722, %r707;
	shf.l.wrap.b32 	%r724, %r706, %r706, 10;
	not.b32 	%r725, %r724;
	or.b32  	%r726, %r715, %r725;
	xor.b32  	%r727, %r723, %r726;
	add.s32 	%r728, %r7, %r95;
	add.s32 	%r729, %r728, %r707;
	add.s32 	%r730, %r729, %r727;
	shf.l.wrap.b32 	%r731, %r730, %r730, 5;
	add.s32 	%r732, %r731, %r716;
	shf.l.wrap.b32 	%r733, %r715, %r715, 10;
	not.b32 	%r734, %r733;
	or.b32  	%r735, %r723, %r734;
	xor.b32  	%r736, %r732, %r735;
	add.s32 	%r737, %r7, %r100;
	add.s32 	%r738, %r737, %r716;
	add.s32 	%r739, %r738, %r736;
	shf.l.wrap.b32 	%r740, %r739, %r739, 12;
	add.s32 	%r741, %r740, %r724;
	shf.l.wrap.b32 	%r742, %r723, %r723, 10;
	not.b32 	%r743, %r742;
	or.b32  	%r744, %r732, %r743;
	xor.b32  	%r745, %r741, %r744;
	add.s32 	%r746, %r7, %r98;
	add.s32 	%r747, %r746, %r724;
	add.s32 	%r748, %r747, %r745;
	shf.l.wrap.b32 	%r749, %r748, %r748, 13;
	add.s32 	%r750, %r749, %r733;
	shf.l.wrap.b32 	%r751, %r732, %r732, 10;
	not.b32 	%r752, %r751;
	or.b32  	%r753, %r741, %r752;
	xor.b32  	%r754, %r750, %r753;
	add.s32 	%r755, %r733, %r7;
	add.s32 	%r756, %r755, %r754;
	shf.l.wrap.b32 	%r757, %r756, %r756, 14;
	add.s32 	%r758, %r757, %r742;
	shf.l.wrap.b32 	%r759, %r741, %r741, 10;
	not.b32 	%r760, %r759;
	or.b32  	%r761, %r750, %r760;
	xor.b32  	%r762, %r758, %r761;
	add.s32 	%r763, %r742, %r7;
	add.s32 	%r764, %r763, %r762;
	shf.l.wrap.b32 	%r765, %r764, %r764, 11;
	add.s32 	%r766, %r765, %r751;
	shf.l.wrap.b32 	%r767, %r750, %r750, 10;
	not.b32 	%r768, %r767;
	or.b32  	%r769, %r758, %r768;
	xor.b32  	%r770, %r766, %r769;
	add.s32 	%r771, %r751, %r7;
	add.s32 	%r772, %r771, %r770;
	shf.l.wrap.b32 	%r773, %r772, %r772, 8;
	add.s32 	%r774, %r773, %r759;
	shf.l.wrap.b32 	%r775, %r758, %r758, 10;
	not.b32 	%r776, %r775;
	or.b32  	%r777, %r766, %r776;
	xor.b32  	%r778, %r774, %r777;
	add.s32 	%r779, %r759, %r7;
	add.s32 	%r780, %r779, %r778;
	shf.l.wrap.b32 	%r781, %r780, %r780, 5;
	add.s32 	%r782, %r781, %r767;
	shf.l.wrap.b32 	%r783, %r766, %r766, 10;
	not.b32 	%r784, %r783;
	or.b32  	%r785, %r774, %r784;
	xor.b32  	%r786, %r782, %r785;
	add.s32 	%r787, %r767, %r7;
	add.s32 	%r788, %r787, %r786;
	shf.l.wrap.b32 	%r789, %r788, %r788, 6;
	shf.l.wrap.b32 	%r790, %r774, %r774, 10;
	not.b32 	%r791, %r91;
	or.b32  	%r792, %r92, %r791;
	xor.b32  	%r793, %r792, %r93;
	selp.b32 	%r794, %r5727, 1732584321, %p4;
	add.s32 	%r795, %r794, %r793;
	add.s32 	%r796, %r795, %r8;
	shf.l.wrap.b32 	%r797, %r796, %r796, 8;
	add.s32 	%r798, %r797, %r90;
	not.b32 	%r799, %r109;
	or.b32  	%r800, %r93, %r799;
	xor.b32  	%r801, %r798, %r800;
	add.s32 	%r802, %r90, %r95;
	add.s32 	%r803, %r802, %r8;
	add.s32 	%r804, %r803, %r801;
	shf.l.wrap.b32 	%r805, %r804, %r804, 9;
	add.s32 	%r806, %r805, %r91;
	not.b32 	%r807, %r117;
	or.b32  	%r808, %r798, %r807;
	xor.b32  	%r809, %r806, %r808;
	add.s32 	%r810, %r8, %r91;
	add.s32 	%r811, %r810, %r809;
	shf.l.wrap.b32 	%r812, %r811, %r811, 9;
	add.s32 	%r813, %r812, %r109;
	shf.l.wrap.b32 	%r814, %r798, %r798, 10;
	not.b32 	%r815, %r814;
	or.b32  	%r816, %r806, %r815;
	xor.b32  	%r817, %r813, %r816;
	add.s32 	%r818, %r109, %r101;
	add.s32 	%r819, %r818, %r8;
	add.s32 	%r820, %r819, %r817;
	shf.l.wrap.b32 	%r821, %r820, %r820, 11;
	add.s32 	%r822, %r821, %r117;
	shf.l.wrap.b32 	%r823, %r806, %r806, 10;
	not.b32 	%r824, %r823;
	or.b32  	%r825, %r813, %r824;
	xor.b32  	%r826, %r822, %r825;
	add.s32 	%r827, %r8, %r117;
	add.s32 	%r828, %r827, %r826;
	shf.l.wrap.b32 	%r829, %r828, %r828, 13;
	add.s32 	%r830, %r829, %r814;
	shf.l.wrap.b32 	%r831, %r813, %r813, 10;
	not.b32 	%r832, %r831;
	or.b32  	%r833, %r822, %r832;
	xor.b32  	%r834, %r830, %r833;
	add.s32 	%r835, %r8, %r99;
	add.s32 	%r836, %r835, %r814;
	add.s32 	%r837, %r836, %r834;
	shf.l.wrap.b32 	%r838, %r837, %r837, 15;
	add.s32 	%r839, %r838, %r823;
	shf.l.wrap.b32 	%r840, %r822, %r822, 10;
	not.b32 	%r841, %r840;
	or.b32  	%r842, %r830, %r841;
	xor.b32  	%r843, %r839, %r842;
	add.s32 	%r844, %r823, %r8;
	add.s32 	%r845, %r844, %r843;
	shf.l.wrap.b32 	%r846, %r845, %r845, 15;
	add.s32 	%r847, %r846, %r831;
	shf.l.wrap.b32 	%r848, %r830, %r830, 10;
	not.b32 	%r849, %r848;
	or.b32  	%r850, %r839, %r849;
	xor.b32  	%r851, %r847, %r850;
	add.s32 	%r852, %r8, %r97;
	add.s32 	%r853, %r852, %r831;
	add.s32 	%r854, %r853, %r851;
	shf.l.wrap.b32 	%r855, %r854, %r854, 5;
	add.s32 	%r856, %r855, %r840;
	shf.l.wrap.b32 	%r857, %r839, %r839, 10;
	not.b32 	%r858, %r857;
	or.b32  	%r859, %r847, %r858;
	xor.b32  	%r860, %r856, %r859;
	add.s32 	%r861, %r840, %r8;
	add.s32 	%r862, %r861, %r860;
	shf.l.wrap.b32 	%r863, %r862, %r862, 7;
	add.s32 	%r864, %r863, %r848;
	shf.l.wrap.b32 	%r865, %r847, %r847, 10;
	not.b32 	%r866, %r865;
	or.b32  	%r867, %r856, %r866;
	xor.b32  	%r868, %r864, %r867;
	add.s32 	%r869, %r848, %r8;
	add.s32 	%r870, %r869, %r868;
	shf.l.wrap.b32 	%r871, %r870, %r870, 7;
	add.s32 	%r872, %r871, %r857;
	shf.l.wrap.b32 	%r873, %r856, %r856, 10;
	not.b32 	%r874, %r873;
	or.b32  	%r875, %r864, %r874;
	xor.b32  	%r876, %r872, %r875;
	add.s32 	%r877, %r857, %r8;
	add.s32 	%r878, %r877, %r876;
	shf.l.wrap.b32 	%r879, %r878, %r878, 8;
	add.s32 	%r880, %r879, %r865;
	shf.l.wrap.b32 	%r881, %r864, %r864, 10;
	not.b32 	%r882, %r881;
	or.b32  	%r883, %r872, %r882;
	xor.b32  	%r884, %r880, %r883;
	add.s32 	%r885, %r865, %r8;
	add.s32 	%r886, %r885, %r884;
	shf.l.wrap.b32 	%r887, %r886, %r886, 11;
	add.s32 	%r888, %r887, %r873;
	shf.l.wrap.b32 	%r889, %r872, %r872, 10;
	not.b32 	%r890, %r889;
	or.b32  	%r891, %r880, %r890;
	xor.b32  	%r892, %r888, %r891;
	add.s32 	%r893, %r8, %r100;
	add.s32 	%r894, %r893, %r873;
	add.s32 	%r895, %r894, %r892;
	shf.l.wrap.b32 	%r896, %r895, %r895, 14;
	add.s32 	%r897, %r896, %r881;
	shf.l.wrap.b32 	%r898, %r880, %r880, 10;
	not.b32 	%r899, %r898;
	or.b32  	%r900, %r888, %r899;
	xor.b32  	%r901, %r897, %r900;
	add.s32 	%r902, %r881, %r8;
	add.s32 	%r903, %r902, %r901;
	shf.l.wrap.b32 	%r904, %r903, %r903, 14;
	add.s32 	%r905, %r904, %r889;
	shf.l.wrap.b32 	%r906, %r888, %r888, 10;
	not.b32 	%r907, %r906;
	or.b32  	%r908, %r897, %r907;
	xor.b32  	%r909, %r905, %r908;
	add.s32 	%r910, %r8, %r98;
	add.s32 	%r911, %r910, %r889;
	add.s32 	%r912, %r911, %r909;
	shf.l.wrap.b32 	%r913, %r912, %r912, 12;
	add.s32 	%r914, %r913, %r898;
	shf.l.wrap.b32 	%r915, %r897, %r897, 10;
	not.b32 	%r916, %r915;
	or.b32  	%r917, %r905, %r916;
	xor.b32  	%r918, %r914, %r917;
	add.s32 	%r919, %r898, %r8;
	add.s32 	%r920, %r919, %r918;
	shf.l.wrap.b32 	%r921, %r920, %r920, 6;
	add.s32 	%r922, %r921, %r906;
	shf.l.wrap.b32 	%r923, %r905, %r905, 10;
	and.b32  	%r924, %r922, %r923;
	not.b32 	%r925, %r923;
	and.b32  	%r926, %r914, %r925;
	or.b32  	%r927, %r924, %r926;
	add.s32 	%r928, %r906, %r9;
	add.s32 	%r929, %r928, %r927;
	shf.l.wrap.b32 	%r930, %r929, %r929, 9;
	add.s32 	%r931, %r930, %r915;
	shf.l.wrap.b32 	%r932, %r914, %r914, 10;
	and.b32  	%r933, %r931, %r932;
	not.b32 	%r934, %r932;
	and.b32  	%r935, %r922, %r934;
	or.b32  	%r936, %r933, %r935;
	add.s32 	%r937, %r915, %r9;
	add.s32 	%r938, %r937, %r936;
	shf.l.wrap.b32 	%r939, %r938, %r938, 13;
	add.s32 	%r940, %r939, %r923;
	shf.l.wrap.b32 	%r941, %r922, %r922, 10;
	and.b32  	%r942, %r940, %r941;
	not.b32 	%r943, %r941;
	and.b32  	%r944, %r931, %r943;
	or.b32  	%r945, %r942, %r944;
	add.s32 	%r946, %r9, %r98;
	add.s32 	%r947, %r946, %r923;
	add.s32 	%r948, %r947, %r945;
	shf.l.wrap.b32 	%r949, %r948, %r948, 15;
	add.s32 	%r950, %r949, %r932;
	shf.l.wrap.b32 	%r951, %r931, %r931, 10;
	and.b32  	%r952, %r950, %r951;
	not.b32 	%r953, %r951;
	and.b32  	%r954, %r940, %r953;
	or.b32  	%r955, %r952, %r954;
	add.s32 	%r956, %r932, %r9;
	add.s32 	%r957, %r956, %r955;
	shf.l.wrap.b32 	%r958, %r957, %r957, 7;
	add.s32 	%r959, %r958, %r941;
	shf.l.wrap.b32 	%r960, %r940, %r940, 10;
	and.b32  	%r961, %r959, %r960;
	not.b32 	%r962, %r960;
	and.b32  	%r963, %r950, %r962;
	or.b32  	%r964, %r961, %r963;
	add.s32 	%r965, %r9, %r101;
	add.s32 	%r966, %r965, %r941;
	add.s32 	%r967, %r966, %r964;
	shf.l.wrap.b32 	%r968, %r967, %r967, 12;
	add.s32 	%r969, %r968, %r951;
	shf.l.wrap.b32 	%r970, %r950, %r950, 10;
	and.b32  	%r971, %r969, %r970;
	not.b32 	%r972, %r970;
	and.b32  	%r973, %r959, %r972;
	or.b32  	%r974, %r971, %r973;
	add.s32 	%r975, %r951, %r9;
	add.s32 	%r976, %r975, %r974;
	shf.l.wrap.b32 	%r977, %r976, %r976, 8;
	add.s32 	%r978, %r977, %r960;
	shf.l.wrap.b32 	%r979, %r959, %r959, 10;
	and.b32  	%r980, %r978, %r979;
	not.b32 	%r981, %r979;
	and.b32  	%r982, %r969, %r981;
	or.b32  	%r983, %r980, %r982;
	add.s32 	%r984, %r9, %r96;
	add.s32 	%r985, %r984, %r960;
	add.s32 	%r986, %r985, %r983;
	shf.l.wrap.b32 	%r987, %r986, %r986, 9;
	add.s32 	%r988, %r987, %r970;
	shf.l.wrap.b32 	%r989, %r969, %r969, 10;
	and.b32  	%r990, %r988, %r989;
	not.b32 	%r991, %r989;
	and.b32  	%r992, %r978, %r991;
	or.b32  	%r993, %r990, %r992;
	add.s32 	%r994, %r970, %r9;
	add.s32 	%r995, %r994, %r993;
	shf.l.wrap.b32 	%r996, %r995, %r995, 11;
	add.s32 	%r997, %r996, %r979;
	shf.l.wrap.b32 	%r998, %r978, %r978, 10;
	and.b32  	%r999, %r997, %r998;
	not.b32 	%r1000, %r998;
	and.b32  	%r1001, %r988, %r1000;
	or.b32  	%r1002, %r999, %r1001;
	add.s32 	%r1003, %r9, %r95;
	add.s32 	%r1004, %r1003, %r979;
	add.s32 	%r1005, %r1004, %r1002;
	shf.l.wrap.b32 	%r1006, %r1005, %r1005, 7;
	add.s32 	%r1007, %r1006, %r989;
	shf.l.wrap.b32 	%r1008, %r988, %r988, 10;
	and.b32  	%r1009, %r1007, %r1008;
	not.b32 	%r1010, %r1008;
	and.b32  	%r1011, %r997, %r1010;
	or.b32  	%r1012, %r1009, %r1011;
	add.s32 	%r1013, %r989, %r9;
	add.s32 	%r1014, %r1013, %r1012;
	shf.l.wrap.b32 	%r1015, %r1014, %r1014, 7;
	add.s32 	%r1016, %r1015, %r998;
	shf.l.wrap.b32 	%r1017, %r997, %r997, 10;
	and.b32  	%r1018, %r1016, %r1017;
	not.b32 	%r1019, %r1017;
	and.b32  	%r1020, %r1007, %r1019;
	or.b32  	%r1021, %r1018, %r1020;
	add.s32 	%r1022, %r998, %r9;
	add.s32 	%r1023, %r1022, %r1021;
	shf.l.wrap.b32 	%r1024, %r1023, %r1023, 12;
	add.s32 	%r1025, %r1024, %r1008;
	shf.l.wrap.b32 	%r1026, %r1007, %r1007, 10;
	and.b32  	%r1027, %r1025, %r1026;
	not.b32 	%r1028, %r1026;
	and.b32  	%r1029, %r1016, %r1028;
	or.b32  	%r1030, %r1027, %r1029;
	add.s32 	%r1031, %r1008, %r9;
	add.s32 	%r1032, %r1031, %r1030;
	shf.l.wrap.b32 	%r1033, %r1032, %r1032, 7;
	add.s32 	%r1034, %r1033, %r1017;
	shf.l.wrap.b32 	%r1035, %r1016, %r1016, 10;
	and.b32  	%r1036, %r1034, %r1035;
	not.b32 	%r1037, %r1035;
	and.b32  	%r1038, %r1025, %r1037;
	or.b32  	%r1039, %r1036, %r1038;
	add.s32 	%r1040, %r9, %r97;
	add.s32 	%r1041, %r1040, %r1017;
	add.s32 	%r1042, %r1041, %r1039;
	shf.l.wrap.b32 	%r1043, %r1042, %r1042, 6;
	add.s32 	%r1044, %r1043, %r1026;
	shf.l.wrap.b32 	%r1045, %r1025, %r1025, 10;
	and.b32  	%r1046, %r1044, %r1045;
	not.b32 	%r1047, %r1045;
	and.b32  	%r1048, %r1034, %r1047;
	or.b32  	%r1049, %r1046, %r1048;
	add.s32 	%r1050, %r1026, %r9;
	add.s32 	%r1051, %r1050, %r1049;
	shf.l.wrap.b32 	%r1052, %r1051, %r1051, 15;
	add.s32 	%r1053, %r1052, %r1035;
	shf.l.wrap.b32 	%r1054, %r1034, %r1034, 10;
	and.b32  	%r1055, %r1053, %r1054;
	not.b32 	%r1056, %r1054;
	and.b32  	%r1057, %r1044, %r1056;
	or.b32  	%r1058, %r1055, %r1057;
	add.s32 	%r1059, %r9, %r100;
	add.s32 	%r1060, %r1059, %r1035;
	add.s32 	%r1061, %r1060, %r1058;
	shf.l.wrap.b32 	%r1062, %r1061, %r1061, 13;
	add.s32 	%r1063, %r1062, %r1045;
	shf.l.wrap.b32 	%r1064, %r1044, %r1044, 10;
	and.b32  	%r1065, %r1063, %r1064;
	not.b32 	%r1066, %r1064;
	and.b32  	%r1067, %r1053, %r1066;
	or.b32  	%r1068, %r1065, %r1067;
	add.s32 	%r1069, %r9, %r99;
	add.s32 	%r1070, %r1069, %r1045;
	add.s32 	%r1071, %r1070, %r1068;
	shf.l.wrap.b32 	%r1072, %r1071, %r1071, 11;
	add.s32 	%r1073, %r1072, %r1054;
	shf.l.wrap.b32 	%r1074, %r1053, %r1053, 10;
	not.b32 	%r1075, %r1063;
	or.b32  	%r1076, %r1073, %r1075;
	xor.b32  	%r1077, %r1076, %r1074;
	add.s32 	%r1078, %r1054, %r10;
	add.s32 	%r1079, %r1078, %r1077;
	shf.l.wrap.b32 	%r1080, %r1079, %r1079, 9;
	add.s32 	%r1081, %r1080, %r1064;
	shf.l.wrap.b32 	%r1082, %r1063, %r1063, 10;
	not.b32 	%r1083, %r1073;
	or.b32  	%r1084, %r1081, %r1083;
	xor.b32  	%r1085, %r1084, %r1082;
	add.s32 	%r1086, %r10, %r96;
	add.s32 	%r1087, %r1086, %r1064;
	add.s32 	%r1088, %r1087, %r1085;
	shf.l.wrap.b32 	%r1089, %r1088, %r1088, 7;
	add.s32 	%r1090, %r1089, %r1074;
	shf.l.wrap.b32 	%r1091, %r1073, %r1073, 10;
	not.b32 	%r1092, %r1081;
	or.b32  	%r1093, %r1090, %r1092;
	xor.b32  	%r1094, %r1093, %r1091;
	add.s32 	%r1095, %r10, %r100;
	add.s32 	%r1096, %r1095, %r1074;
	add.s32 	%r1097, %r1096, %r1094;
	shf.l.wrap.b32 	%r1098, %r1097, %r1097, 15;
	add.s32 	%r1099, %r1098, %r1082;
	shf.l.wrap.b32 	%r1100, %r1081, %r1081, 10;
	not.b32 	%r1101, %r1090;
	or.b32  	%r1102, %r1099, %r1101;
	xor.b32  	%r1103, %r1102, %r1100;
	add.s32 	%r1104, %r10, %r98;
	add.s32 	%r1105, %r1104, %r1082;
	add.s32 	%r1106, %r1105, %r1103;
	shf.l.wrap.b32 	%r1107, %r1106, %r1106, 11;
	add.s32 	%r1108, %r1107, %r1091;
	shf.l.wrap.b32 	%r1109, %r1090, %r1090, 10;
	not.b32 	%r1110, %r1099;
	or.b32  	%r1111, %r1108, %r1110;
	xor.b32  	%r1112, %r1111, %r1109;
	add.s32 	%r1113, %r1091, %r10;
	add.s32 	%r1114, %r1113, %r1112;
	shf.l.wrap.b32 	%r1115, %r1114, %r1114, 8;
	add.s32 	%r1116, %r1115, %r1100;
	shf.l.wrap.b32 	%r1117, %r1099, %r1099, 10;
	not.b32 	%r1118, %r1108;
	or.b32  	%r1119, %r1116, %r1118;
	xor.b32  	%r1120, %r1119, %r1117;
	add.s32 	%r1121, %r10, %r95;
	add.s32 	%r1122, %r1121, %r1100;
	add.s32 	%r1123, %r1122, %r1120;
	shf.l.wrap.b32 	%r1124, %r1123, %r1123, 6;
	add.s32 	%r1125, %r1124, %r1109;
	shf.l.wrap.b32 	%r1126, %r1108, %r1108, 10;
	not.b32 	%r1127, %r1116;
	or.b32  	%r1128, %r1125, %r1127;
	xor.b32  	%r1129, %r1128, %r1126;
	add.s32 	%r1130, %r1109, %r10;
	add.s32 	%r1131, %r1130, %r1129;
	shf.l.wrap.b32 	%r1132, %r1131, %r1131, 6;
	add.s32 	%r1133, %r1132, %r1117;
	shf.l.wrap.b32 	%r1134, %r1116, %r1116, 10;
	not.b32 	%r1135, %r1125;
	or.b32  	%r1136, %r1133, %r1135;
	xor.b32  	%r1137, %r1136, %r1134;
	add.s32 	%r1138, %r1117, %r10;
	add.s32 	%r1139, %r1138, %r1137;
	shf.l.wrap.b32 	%r1140, %r1139, %r1139, 14;
	add.s32 	%r1141, %r1140, %r1126;
	shf.l.wrap.b32 	%r1142, %r1125, %r1125, 10;
	not.b32 	%r1143, %r1133;
	or.b32  	%r1144, %r1141, %r1143;
	xor.b32  	%r1145, %r1144, %r1142;
	add.s32 	%r1146, %r1126, %r10;
	add.s32 	%r1147, %r1146, %r1145;
	shf.l.wrap.b32 	%r1148, %r1147, %r1147, 12;
	add.s32 	%r1149, %r1148, %r1134;
	shf.l.wrap.b32 	%r1150, %r1133, %r1133, 10;
	not.b32 	%r1151, %r1141;
	or.b32  	%r1152, %r1149, %r1151;
	xor.b32  	%r1153, %r1152, %r1150;
	add.s32 	%r1154, %r1134, %r10;
	add.s32 	%r1155, %r1154, %r1153;
	shf.l.wrap.b32 	%r1156, %r1155, %r1155, 13;
	add.s32 	%r1157, %r1156, %r1142;
	shf.l.wrap.b32 	%r1158, %r1141, %r1141, 10;
	not.b32 	%r1159, %r1149;
	or.b32  	%r1160, %r1157, %r1159;
	xor.b32  	%r1161, %r1160, %r1158;
	add.s32 	%r1162, %r1142, %r10;
	add.s32 	%r1163, %r1162, %r1161;
	shf.l.wrap.b32 	%r1164, %r1163, %r1163, 5;
	add.s32 	%r1165, %r1164, %r1150;
	shf.l.wrap.b32 	%r1166, %r1149, %r1149, 10;
	not.b32 	%r1167, %r1157;
	or.b32  	%r1168, %r1165, %r1167;
	xor.b32  	%r1169, %r1168, %r1166;
	add.s32 	%r1170, %r10, %r99;
	add.s32 	%r1171, %r1170, %r1150;
	add.s32 	%r1172, %r1171, %r1169;
	shf.l.wrap.b32 	%r1173, %r1172, %r1172, 14;
	add.s32 	%r1174, %r1173, %r1158;
	shf.l.wrap.b32 	%r1175, %r1157, %r1157, 10;
	not.b32 	%r1176, %r1165;
	or.b32  	%r1177, %r1174, %r1176;
	xor.b32  	%r1178, %r1177, %r1175;
	add.s32 	%r1179, %r1158, %r10;
	add.s32 	%r1180, %r1179, %r1178;
	shf.l.wrap.b32 	%r1181, %r1180, %r1180, 13;
	add.s32 	%r1182, %r1181, %r1166;
	shf.l.wrap.b32 	%r1183, %r1165, %r1165, 10;
	not.b32 	%r1184, %r1174;
	or.b32  	%r1185, %r1182, %r1184;
	xor.b32  	%r1186, %r1185, %r1183;
	add.s32 	%r1187, %r10, %r101;
	add.s32 	%r1188, %r1187, %r1166;
	add.s32 	%r1189, %r1188, %r1186;
	shf.l.wrap.b32 	%r1190, %r1189, %r1189, 13;
	add.s32 	%r1191, %r1190, %r1175;
	shf.l.wrap.b32 	%r1192, %r1174, %r1174, 10;
	not.b32 	%r1193, %r1182;
	or.b32  	%r1194, %r1191, %r1193;
	xor.b32  	%r1195, %r1194, %r1192;
	add.s32 	%r1196, %r10, %r97;
	add.s32 	%r1197, %r1196, %r1175;
	add.s32 	%r1198, %r1197, %r1195;
	shf.l.wrap.b32 	%r1199, %r1198, %r1198, 7;
	add.s32 	%r1200, %r1199, %r1183;
	shf.l.wrap.b32 	%r1201, %r1182, %r1182, 10;
	not.b32 	%r1202, %r1191;
	or.b32  	%r1203, %r1200, %r1202;
	xor.b32  	%r1204, %r1203, %r1201;
	add.s32 	%r1205, %r1183, %r10;
	add.s32 	%r1206, %r1205, %r1204;
	shf.l.wrap.b32 	%r1207, %r1206, %r1206, 5;
	add.s32 	%r1208, %r1207, %r1192;
	shf.l.wrap.b32 	%r1209, %r1191, %r1191, 10;
	and.b32  	%r1210, %r1208, %r1200;
	not.b32 	%r1211, %r1208;
	and.b32  	%r1212, %r1209, %r1211;
	or.b32  	%r1213, %r1210, %r1212;
	add.s32 	%r1214, %r1192, %r11;
	add.s32 	%r1215, %r1214, %r1213;
	shf.l.wrap.b32 	%r1216, %r1215, %r1215, 15;
	add.s32 	%r1217, %r1216, %r1201;
	shf.l.wrap.b32 	%r1218, %r1200, %r1200, 10;
	and.b32  	%r1219, %r1217, %r1208;
	not.b32 	%r1220, %r1217;
	and.b32  	%r1221, %r1218, %r1220;
	or.b32  	%r1222, %r1219, %r1221;
	add.s32 	%r1223, %r1201, %r11;
	add.s32 	%r1224, %r1223, %r1222;
	shf.l.wrap.b32 	%r1225, %r1224, %r1224, 5;
	add.s32 	%r1226, %r1225, %r1209;
	shf.l.wrap.b32 	%r1227, %r1208, %r1208, 10;
	and.b32  	%r1228, %r1226, %r1217;
	not.b32 	%r1229, %r1226;
	and.b32  	%r1230, %r1227, %r1229;
	or.b32  	%r1231, %r1228, %r1230;
	add.s32 	%r1232, %r11, %r97;
	add.s32 	%r1233, %r1232, %r1209;
	add.s32 	%r1234, %r1233, %r1231;
	shf.l.wrap.b32 	%r1235, %r1234, %r1234, 8;
	add.s32 	%r1236, %r1235, %r1218;
	shf.l.wrap.b32 	%r1237, %r1217, %r1217, 10;
	and.b32  	%r1238, %r1236, %r1226;
	not.b32 	%r1239, %r1236;
	and.b32  	%r1240, %r1237, %r1239;
	or.b32  	%r1241, %r1238, %r1240;
	add.s32 	%r1242, %r11, %r100;
	add.s32 	%r1243, %r1242, %r1218;
	add.s32 	%r1244, %r1243, %r1241;
	shf.l.wrap.b32 	%r1245, %r1244, %r1244, 11;
	add.s32 	%r1246, %r1245, %r1227;
	shf.l.wrap.b32 	%r1247, %r1226, %r1226, 10;
	and.b32  	%r1248, %r1246, %r1236;
	not.b32 	%r1249, %r1246;
	and.b32  	%r1250, %r1247, %r1249;
	or.b32  	%r1251, %r1248, %r1250;
	add.s32 	%r1252, %r11, %r98;
	add.s32 	%r1253, %r1252, %r1227;
	add.s32 	%r1254, %r1253, %r1251;
	shf.l.wrap.b32 	%r1255, %r1254, %r1254, 14;
	add.s32 	%r1256, %r1255, %r1237;
	shf.l.wrap.b32 	%r1257, %r1236, %r1236, 10;
	and.b32  	%r1258, %r1256, %r1246;
	not.b32 	%r1259, %r1256;
	and.b32  	%r1260, %r1257, %r1259;
	or.b32  	%r1261, %r1258, %r1260;
	add.s32 	%r1262, %r1237, %r11;
	add.s32 	%r1263, %r1262, %r1261;
	shf.l.wrap.b32 	%r1264, %r1263, %r1263, 14;
	add.s32 	%r1265, %r1264, %r1247;
	shf.l.wrap.b32 	%r1266, %r1246, %r1246, 10;
	and.b32  	%r1267, %r1265, %r1256;
	not.b32 	%r1268, %r1265;
	and.b32  	%r1269, %r1266, %r1268;
	or.b32  	%r1270, %r1267, %r1269;
	add.s32 	%r1271, %r1247, %r11;
	add.s32 	%r1272, %r1271, %r1270;
	shf.l.wrap.b32 	%r1273, %r1272, %r1272, 6;
	add.s32 	%r1274, %r1273, %r1257;
	shf.l.wrap.b32 	%r1275, %r1256, %r1256, 10;
	and.b32  	%r1276, %r1274, %r1265;
	not.b32 	%r1277, %r1274;
	and.b32  	%r1278, %r1275, %r1277;
	or.b32  	%r1279, %r1276, %r1278;
	add.s32 	%r1280, %r11, %r101;
	add.s32 	%r1281, %r1280, %r1257;
	add.s32 	%r1282, %r1281, %r1279;
	shf.l.wrap.b32 	%r1283, %r1282, %r1282, 14;
	add.s32 	%r1284, %r1283, %r1266;
	shf.l.wrap.b32 	%r1285, %r1265, %r1265, 10;
	and.b32  	%r1286, %r1284, %r1274;
	not.b32 	%r1287, %r1284;
	and.b32  	%r1288, %r1285, %r1287;
	or.b32  	%r1289, %r1286, %r1288;
	add.s32 	%r1290, %r11, %r96;
	add.s32 	%r1291, %r1290, %r1266;
	add.s32 	%r1292, %r1291, %r1289;
	shf.l.wrap.b32 	%r1293, %r1292, %r1292, 6;
	add.s32 	%r1294, %r1293, %r1275;
	shf.l.wrap.b32 	%r1295, %r1274, %r1274, 10;
	and.b32  	%r1296, %r1294, %r1284;
	not.b32 	%r1297, %r1294;
	and.b32  	%r1298, %r1295, %r1297;
	or.b32  	%r1299, %r1296, %r1298;
	add.s32 	%r1300, %r1275, %r11;
	add.s32 	%r1301, %r1300, %r1299;
	shf.l.wrap.b32 	%r1302, %r1301, %r1301, 9;
	add.s32 	%r1303, %r1302, %r1285;
	shf.l.wrap.b32 	%r1304, %r1284, %r1284, 10;
	and.b32  	%r1305, %r1303, %r1294;
	not.b32 	%r1306, %r1303;
	and.b32  	%r1307, %r1304, %r1306;
	or.b32  	%r1308, %r1305, %r1307;
	add.s32 	%r1309, %r11, %r99;
	add.s32 	%r1310, %r1309, %r1285;
	add.s32 	%r1311, %r1310, %r1308;
	shf.l.wrap.b32 	%r1312, %r1311, %r1311, 12;
	add.s32 	%r1313, %r1312, %r1295;
	shf.l.wrap.b32 	%r1314, %r1294, %r1294, 10;
	and.b32  	%r1315, %r1313, %r1303;
	not.b32 	%r1316, %r1313;
	and.b32  	%r1317, %r1314, %r1316;
	or.b32  	%r1318, %r1315, %r1317;
	add.s32 	%r1319, %r1295, %r11;
	add.s32 	%r1320, %r1319, %r1318;
	shf.l.wrap.b32 	%r1321, %r1320, %r1320, 9;
	add.s32 	%r1322, %r1321, %r1304;
	shf.l.wrap.b32 	%r1323, %r1303, %r1303, 10;
	and.b32  	%r1324, %r1322, %r1313;
	not.b32 	%r1325, %r1322;
	and.b32  	%r1326, %r1323, %r1325;
	or.b32  	%r1327, %r1324, %r1326;
	add.s32 	%r1328, %r1304, %r11;
	add.s32 	%r1329, %r1328, %r1327;
	shf.l.wrap.b32 	%r1330, %r1329, %r1329, 12;
	add.s32 	%r1331, %r1330, %r1314;
	shf.l.wrap.b32 	%r1332, %r1313, %r1313, 10;
	and.b32  	%r1333, %r1331, %r1322;
	not.b32 	%r1334, %r1331;
	and.b32  	%r1335, %r1332, %r1334;
	or.b32  	%r1336, %r1333, %r1335;
	add.s32 	%r1337, %r1314, %r11;
	add.s32 	%r1338, %r1337, %r1336;
	shf.l.wrap.b32 	%r1339, %r1338, %r1338, 5;
	add.s32 	%r1340, %r1339, %r1323;
	shf.l.wrap.b32 	%r1341, %r1322, %r1322, 10;
	and.b32  	%r1342, %r1340, %r1331;
	not.b32 	%r1343, %r1340;
	and.b32  	%r1344, %r1341, %r1343;
	or.b32  	%r1345, %r1342, %r1344;
	add.s32 	%r1346, %r1323, %r11;
	add.s32 	%r1347, %r1346, %r1345;
	shf.l.wrap.b32 	%r1348, %r1347, %r1347, 15;
	add.s32 	%r1349, %r1348, %r1332;
	shf.l.wrap.b32 	%r1350, %r1331, %r1331, 10;
	and.b32  	%r1351, %r1349, %r1340;
	not.b32 	%r1352, %r1349;
	and.b32  	%r1353, %r1350, %r1352;
	or.b32  	%r1354, %r1351, %r1353;
	add.s32 	%r1355, %r11, %r95;
	add.s32 	%r1356, %r1355, %r1332;
	add.s32 	%r1357, %r1356, %r1354;
	shf.l.wrap.b32 	%r1358, %r1357, %r1357, 8;
	add.s32 	%r1359, %r1358, %r1341;
	shf.l.wrap.b32 	%r1360, %r1340, %r1340, 10;
	xor.b32  	%r1361, %r1349, %r1360;
	xor.b32  	%r1362, %r1361, %r1359;
	add.s32 	%r1363, %r1341, %r12;
	add.s32 	%r1364, %r1363, %r1362;
	shf.l.wrap.b32 	%r1365, %r1364, %r1364, 8;
	add.s32 	%r1366, %r1365, %r1350;
	shf.l.wrap.b32 	%r1367, %r1349, %r1349, 10;
	xor.b32  	%r1368, %r1359, %r1367;
	xor.b32  	%r1369, %r1368, %r1366;
	add.s32 	%r1370, %r1350, %r12;
	add.s32 	%r1371, %r1370, %r1369;
	shf.l.wrap.b32 	%r1372, %r1371, %r1371, 5;
	add.s32 	%r1373, %r1372, %r1360;
	shf.l.wrap.b32 	%r1374, %r1359, %r1359, 10;
	xor.b32  	%r1375, %r1366, %r1374;
	xor.b32  	%r1376, %r1375, %r1373;
	add.s32 	%r1377, %r1360, %r12;
	add.s32 	%r1378, %r1377, %r1376;
	shf.l.wrap.b32 	%r1379, %r1378, %r1378, 12;
	add.s32 	%r1380, %r1379, %r1367;
	shf.l.wrap.b32 	%r1381, %r1366, %r1366, 10;
	xor.b32  	%r1382, %r1373, %r1381;
	xor.b32  	%r1383, %r1382, %r1380;
	add.s32 	%r1384, %r12, %r97;
	add.s32 	%r1385, %r1384, %r1367;
	add.s32 	%r1386, %r1385, %r1383;
	shf.l.wrap.b32 	%r1387, %r1386, %r1386, 9;
	add.s32 	%r1388, %r1387, %r1374;
	shf.l.wrap.b32 	%r1389, %r1373, %r1373, 10;
	xor.b32  	%r1390, %r1380, %r1389;
	xor.b32  	%r1391, %r1390, %r1388;
	add.s32 	%r1392, %r12, %r100;
	add.s32 	%r1393, %r1392, %r1374;
	add.s32 	%r1394, %r1393, %r1391;
	shf.l.wrap.b32 	%r1395, %r1394, %r1394, 12;
	add.s32 	%r1396, %r1395, %r1381;
	shf.l.wrap.b32 	%r1397, %r1380, %r1380, 10;
	xor.b32  	%r1398, %r1388, %r1397;
	xor.b32  	%r1399, %r1398, %r1396;
	add.s32 	%r1400, %r12, %r96;
	add.s32 	%r1401, %r1400, %r1381;
	add.s32 	%r1402, %r1401, %r1399;
	shf.l.wrap.b32 	%r1403, %r1402, %r1402, 5;
	add.s32 	%r1404, %r1403, %r1389;
	shf.l.wrap.b32 	%r1405, %r1388, %r1388, 10;
	xor.b32  	%r1406, %r1396, %r1405;
	xor.b32  	%r1407, %r1406, %r1404;
	add.s32 	%r1408, %r1389, %r12;
	add.s32 	%r1409, %r1408, %r1407;
	shf.l.wrap.b32 	%r1410, %r1409, %r1409, 14;
	add.s32 	%r1411, %r1410, %r1397;
	shf.l.wrap.b32 	%r1412, %r1396, %r1396, 10;
	xor.b32  	%r1413, %r1404, %r1412;
	xor.b32  	%r1414, %r1413, %r1411;
	add.s32 	%r1415, %r1397, %r12;
	add.s32 	%r1416, %r1415, %r1414;
	shf.l.wrap.b32 	%r1417, %r1416, %r1416, 6;
	add.s32 	%r1418, %r1417, %r1405;
	shf.l.wrap.b32 	%r1419, %r1404, %r1404, 10;
	xor.b32  	%r1420, %r1411, %r1419;
	xor.b32  	%r1421, %r1420, %r1418;
	add.s32 	%r1422, %r1405, %r12;
	add.s32 	%r1423, %r1422, %r1421;
	shf.l.wrap.b32 	%r1424, %r1423, %r1423, 8;
	add.s32 	%r1425, %r1424, %r1412;
	shf.l.wrap.b32 	%r1426, %r1411, %r1411, 10;
	xor.b32  	%r1427, %r1418, %r1426;
	xor.b32  	%r1428, %r1427, %r1425;
	add.s32 	%r1429, %r12, %r99;
	add.s32 	%r1430, %r1429, %r1412;
	add.s32 	%r1431, %r1430, %r1428;
	shf.l.wrap.b32 	%r1432, %r1431, %r1431, 13;
	add.s32 	%r1433, %r1432, %r1419;
	shf.l.wrap.b32 	%r1434, %r1418, %r1418, 10;
	xor.b32  	%r1435, %r1425, %r1434;
	xor.b32  	%r1436, %r1435, %r1433;
	add.s32 	%r1437, %r1419, %r12;
	add.s32 	%r1438, %r1437, %r1436;
	shf.l.wrap.b32 	%r1439, %r1438, %r1438, 6;
	add.s32 	%r1440, %r1439, %r1426;
	shf.l.wrap.b32 	%r1441, %r1425, %r1425, 10;
	xor.b32  	%r1442, %r1433, %r1441;
	xor.b32  	%r1443, %r1442, %r1440;
	add.s32 	%r1444, %r12, %r95;
	add.s32 	%r1445, %r1444, %r1426;
	add.s32 	%r1446, %r1445, %r1443;
	shf.l.wrap.b32 	%r1447, %r1446, %r1446, 5;
	add.s32 	%r1448, %r1447, %r1434;
	shf.l.wrap.b32 	%r1449, %r1433, %r1433, 10;
	xor.b32  	%r1450, %r1440, %r1449;
	xor.b32  	%r1451, %r1450, %r1448;
	add.s32 	%r1452, %r12, %r101;
	add.s32 	%r1453, %r1452, %r1434;
	add.s32 	%r1454, %r1453, %r1451;
	shf.l.wrap.b32 	%r1455, %r1454, %r1454, 15;
	add.s32 	%r1456, %r1455, %r1441;
	shf.l.wrap.b32 	%r1457, %r1440, %r1440, 10;
	xor.b32  	%r1458, %r1448, %r1457;
	xor.b32  	%r1459, %r1458, %r1456;
	add.s32 	%r1460, %r12, %r98;
	add.s32 	%r1461, %r1460, %r1441;
	add.s32 	%r1462, %r1461, %r1459;
	shf.l.wrap.b32 	%r1463, %r1462, %r1462, 13;
	add.s32 	%r1464, %r1463, %r1449;
	shf.l.wrap.b32 	%r1465, %r1448, %r1448, 10;
	xor.b32  	%r1466, %r1456, %r1465;
	xor.b32  	%r1467, %r1466, %r1464;
	add.s32 	%r1468, %r1449, %r12;
	add.s32 	%r1469, %r1468, %r1467;
	shf.l.wrap.b32 	%r1470, %r1469, %r1469, 11;
	add.s32 	%r1471, %r1470, %r1457;
	shf.l.wrap.b32 	%r1472, %r1456, %r1456, 10;
	xor.b32  	%r1473, %r1464, %r1472;
	xor.b32  	%r1474, %r1473, %r1471;
	add.s32 	%r1475, %r1457, %r12;
	add.s32 	%r1476, %r1475, %r1474;
	shf.l.wrap.b32 	%r1477, %r1476, %r1476, 11;
	shf.l.wrap.b32 	%r1478, %r1464, %r1464, 10;
	add.s32 	%r1479, %r782, %r93;
	add.s32 	%r5727, %r1479, %r1478;
	add.s32 	%r1480, %r790, %r92;
	add.s32 	%r5726, %r1480, %r1472;
	add.s32 	%r1481, %r783, %r91;
	add.s32 	%r5725, %r1481, %r1465;
	add.s32 	%r1482, %r775, %r90;
	add.s32 	%r1483, %r1482, %r1465;
	add.s32 	%r5724, %r1483, %r1477;
	add.s32 	%r1484, %r775, %r94;
	add.s32 	%r1485, %r1484, %r789;
	add.s32 	%r5723, %r1485, %r1471;
	add.s32 	%r5728, %r5728, 1;
	add.s32 	%r5722, %r5722, 1;
	setp.ne.s32 	%p5, %r5722, 0;
	@%p5 bra 	$L__BB0_10;
	ld.param.u64 	%rd17, [_Z23ripemd160_fixed8_kernelPKmPhjj_param_1];
	mul.lo.s32 	%r1486, %r5720, 20;
	cvt.s64.s32 	%rd10, %r1486;
	cvta.to.global.u64 	%rd11, %rd17;
	add.s64 	%rd4, %rd11, %rd10;
	st.global.u32 	[%rd4], %r5727;
	st.global.u32 	[%rd4+4], %r5726;
	st.global.u32 	[%rd4+8], %r5725;
	st.global.u32 	[%rd4+12], %r5724;
	st.global.u32 	[%rd4+16], %r5723;
	add.s32 	%r1487, %r5720, 1;
	setp.ge.u32 	%p6, %r1487, %r76;
	@%p6 bra 	$L__BB0_21;
	ld.global.u64 	%rd12, [%rd3+8];
	cvt.u32.u64 	%r33, %rd12;
	{ .reg .b32 tmp; mov.b64 {tmp, %r34}, %rd12; }
	mov.b32 	%r5734, 0;
	mov.b32 	%r5733, 1732584193;
	mov.b32 	%r5732, -271733879;
	mov.b32 	%r5731, -1732584194;
	mov.b32 	%r5730, 271733878;
	mov.b32 	%r5729, -1009589776;
$L__BB0_13:
	setp.eq.s32 	%p7, %r5734, 0;
	selp.b32 	%r1494, %r5729, -1009589776, %p7;
	selp.b32 	%r1495, %r5730, 271733878, %p7;
	selp.b32 	%r1496, %r5731, -1732584194, %p7;
	selp.b32 	%r1497, %r5732, -271733879, %p7;
	selp.b32 	%r1498, %r5733, 1732584193, %p7;
	selp.b32 	%r1499, 64, 160, %p7;
	selp.b32 	%r1500, 0, 128, %p7;
	selp.b32 	%r1501, 0, %r5729, %p7;
	selp.b32 	%r1502, 0, %r5730, %p7;
	selp.b32 	%r1503, 128, %r5731, %p7;
	selp.b32 	%r1504, %r34, %r5732, %p7;
	selp.b32 	%r1505, %r33, %r5733, %p7;
	xor.b32  	%r1506, %r1496, %r1497;
	xor.b32  	%r1507, %r1506, %r1495;
	add.s32 	%r1508, %r1498, %r1505;
	add.s32 	%r1509, %r1508, %r1507;
	add.s32 	%r1510, %r1509, %r3;
	shf.l.wrap.b32 	%r1511, %r1510, %r1510, 11;
	add.s32 	%r1512, %r1511, %r1494;
	shf.l.wrap.b32 	%r1513, %r1496, %r1496, 10;
	xor.b32  	%r1514, %r1513, %r1497;
	xor.b32  	%r1515, %r1514, %r1512;
	add.s32 	%r1516, %r1494, %r1504;
	add.s32 	%r1517, %r1516, %r3;
	add.s32 	%r1518, %r1517, %r1515;
	shf.l.wrap.b32 	%r1519, %r1518, %r1518, 14;
	add.s32 	%r1520, %r1519, %r1495;
	shf.l.wrap.b32 	%r1521, %r1497, %r1497, 10;
	xor.b32  	%r1522, %r1512, %r1521;
	xor.b32  	%r1523, %r1522, %r1520;
	add.s32 	%r1524, %r1495, %r1503;
	add.s32 	%r1525, %r1524, %r3;
	add.s32 	%r1526, %r1525, %r1523;
	shf.l.wrap.b32 	%r1527, %r1526, %r1526, 15;
	add.s32 	%r1528, %r1527, %r1513;
	shf.l.wrap.b32 	%r1529, %r1512, %r1512, 10;
	xor.b32  	%r1530, %r1520, %r1529;
	xor.b32  	%r1531, %r1530, %r1528;
	add.s32 	%r1532, %r1513, %r1502;
	add.s32 	%r1533, %r1532, %r3;
	add.s32 	%r1534, %r1533, %r1531;
	shf.l.wrap.b32 	%r1535, %r1534, %r1534, 12;
	add.s32 	%r1536, %r1535, %r1521;
	shf.l.wrap.b32 	%r1537, %r1520, %r1520, 10;
	xor.b32  	%r1538, %r1528, %r1537;
	xor.b32  	%r1539, %r1538, %r1536;
	add.s32 	%r1540, %r1521, %r1501;
	add.s32 	%r1541, %r1540, %r3;
	add.s32 	%r1542, %r1541, %r1539;
	shf.l.wrap.b32 	%r1543, %r1542, %r1542, 5;
	add.s32 	%r1544, %r1543, %r1529;
	shf.l.wrap.b32 	%r1545, %r1528, %r1528, 10;
	xor.b32  	%r1546, %r1536, %r1545;
	xor.b32  	%r1547, %r1546, %r1544;
	add.s32 	%r1548, %r3, %r1500;
	add.s32 	%r1549, %r1548, %r1529;
	add.s32 	%r1550, %r1549, %r1547;
	shf.l.wrap.b32 	%r1551, %r1550, %r1550, 8;
	add.s32 	%r1552, %r1551, %r1537;
	shf.l.wrap.b32 	%r1553, %r1536, %r1536, 10;
	xor.b32  	%r1554, %r1544, %r1553;
	xor.b32  	%r1555, %r1554, %r1552;
	add.s32 	%r1556, %r1537, %r3;
	add.s32 	%r1557, %r1556, %r1555;
	shf.l.wrap.b32 	%r1558, %r1557, %r1557, 7;
	add.s32 	%r1559, %r1558, %r1545;
	shf.l.wrap.b32 	%r1560, %r1544, %r1544, 10;
	xor.b32  	%r1561, %r1552, %r1560;
	xor.b32  	%r1562, %r1561, %r1559;
	add.s32 	%r1563, %r1545, %r3;
	add.s32 	%r1564, %r1563, %r1562;
	shf.l.wrap.b32 	%r1565, %r1564, %r1564, 9;
	add.s32 	%r1566, %r1565, %r1553;
	shf.l.wrap.b32 	%r1567, %r1552, %r1552, 10;
	xor.b32  	%r1568, %r1559, %r1567;
	xor.b32  	%r1569, %r1568, %r1566;
	add.s32 	%r1570, %r1553, %r3;
	add.s32 	%r1571, %r1570, %r1569;
	shf.l.wrap.b32 	%r1572, %r1571, %r1571, 11;
	add.s32 	%r1573, %r1572, %r1560;
	shf.l.wrap.b32 	%r1574, %r1559, %r1559, 10;
	xor.b32  	%r1575, %r1566, %r1574;
	xor.b32  	%r1576, %r1575, %r1573;
	add.s32 	%r1577, %r1560, %r3;
	add.s32 	%r1578, %r1577, %r1576;
	shf.l.wrap.b32 	%r1579, %r1578, %r1578, 13;
	add.s32 	%r1580, %r1579, %r1567;
	shf.l.wrap.b32 	%r1581, %r1566, %r1566, 10;
	xor.b32  	%r1582, %r1573, %r1581;
	xor.b32  	%r1583, %r1582, %r1580;
	add.s32 	%r1584, %r1567, %r3;
	add.s32 	%r1585, %r1584, %r1583;
	shf.l.wrap.b32 	%r1586, %r1585, %r1585, 14;
	add.s32 	%r1587, %r1586, %r1574;
	shf.l.wrap.b32 	%r1588, %r1573, %r1573, 10;
	xor.b32  	%r1589, %r1580, %r1588;
	xor.b32  	%r1590, %r1589, %r1587;
	add.s32 	%r1591, %r1574, %r3;
	add.s32 	%r1592, %r1591, %r1590;
	shf.l.wrap.b32 	%r1593, %r1592, %r1592, 15;
	add.s32 	%r1594, %r1593, %r1581;
	shf.l.wrap.b32 	%r1595, %r1580, %r1580, 10;
	xor.b32  	%r1596, %r1587, %r1595;
	xor.b32  	%r1597, %r1596, %r1594;
	add.s32 	%r1598, %r1581, %r3;
	add.s32 	%r1599, %r1598, %r1597;
	shf.l.wrap.b32 	%r1600, %r1599, %r1599, 6;
	add.s32 	%r1601, %r1600, %r1588;
	shf.l.wrap.b32 	%r1602, %r1587, %r1587, 10;
	xor.b32  	%r1603, %r1594, %r1602;
	xor.b32  	%r1604, %r1603, %r1601;
	add.s32 	%r1605, %r1588, %r3;
	add.s32 	%r1606, %r1605, %r1604;
	shf.l.wrap.b32 	%r1607, %r1606, %r1606, 7;
	add.s32 	%r1608, %r1607, %r1595;
	shf.l.wrap.b32 	%r1609, %r1594, %r1594, 10;
	xor.b32  	%r1610, %r1601, %r1609;
	xor.b32  	%r1611, %r1610, %r1608;
	add.s32 	%r1612, %r3, %r1499;
	add.s32 	%r1613, %r1612, %r1595;
	add.s32 	%r1614, %r1613, %r1611;
	shf.l.wrap.b32 	%r1615, %r1614, %r1614, 9;
	add.s32 	%r1616, %r1615, %r1602;
	shf.l.wrap.b32 	%r1617, %r1601, %r1601, 10;
	xor.b32  	%r1618, %r1608, %r1617;
	xor.b32  	%r1619, %r1618, %r1616;
	add.s32 	%r1620, %r1602, %r3;
	add.s32 	%r1621, %r1620, %r1619;
	shf.l.wrap.b32 	%r1622, %r1621, %r1621, 8;
	add.s32 	%r1623, %r1622, %r1609;
	shf.l.wrap.b32 	%r1624, %r1608, %r1608, 10;
	and.b32  	%r1625, %r1623, %r1616;
	not.b32 	%r1626, %r1623;
	and.b32  	%r1627, %r1624, %r1626;
	or.b32  	%r1628, %r1625, %r1627;
	add.s32 	%r1629, %r1609, %r4;
	add.s32 	%r1630, %r1629, %r1628;
	shf.l.wrap.b32 	%r1631, %r1630, %r1630, 7;
	add.s32 	%r1632, %r1631, %r1617;
	shf.l.wrap.b32 	%r1633, %r1616, %r1616, 10;
	and.b32  	%r1634, %r1632, %r1623;
	not.b32 	%r1635, %r1632;
	and.b32  	%r1636, %r1633, %r1635;
	or.b32  	%r1637, %r1634, %r1636;
	add.s32 	%r1638, %r4, %r1501;
	add.s32 	%r1639, %r1638, %r1617;
	add.s32 	%r1640, %r1639, %r1637;
	shf.l.wrap.b32 	%r1641, %r1640, %r1640, 6;
	add.s32 	%r1642, %r1641, %r1624;
	shf.l.wrap.b32 	%r1643, %r1623, %r1623, 10;
	and.b32  	%r1644, %r1642, %r1632;
	not.b32 	%r1645, %r1642;
	and.b32  	%r1646, %r1643, %r1645;
	or.b32  	%r1647, %r1644, %r1646;
	add.s32 	%r1648, %r1624, %r4;
	add.s32 	%r1649, %r1648, %r1647;
	shf.l.wrap.b32 	%r1650, %r1649, %r1649, 8;
	add.s32 	%r1651, %r1650, %r1633;
	shf.l.wrap.b32 	%r1652, %r1632, %r1632, 10;
	and.b32  	%r1653, %r1651, %r1642;
	not.b32 	%r1654, %r1651;
	and.b32  	%r1655, %r1652, %r1654;
	or.b32  	%r1656, %r1653, %r1655;
	add.s32 	%r1657, %r4, %r1504;
	add.s32 	%r1658, %r1657, %r1633;
	add.s32 	%r1659, %r1658, %r1656;
	shf.l.wrap.b32 	%r1660, %r1659, %r1659, 13;
	add.s32 	%r1661, %r1660, %r1643;
	shf.l.wrap.b32 	%r1662, %r1642, %r1642, 10;
	and.b32  	%r1663, %r1661, %r1651;
	not.b32 	%r1664, %r1661;
	and.b32  	%r1665, %r1662, %r1664;
	or.b32  	%r1666, %r1663, %r1665;
	add.s32 	%r1667, %r1643, %r4;
	add.s32 	%r1668, %r1667, %r1666;
	shf.l.wrap.b32 	%r1669, %r1668, %r1668, 11;
	add.s32 	%r1670, %r1669, %r1652;
	shf.l.wrap.b32 	%r1671, %r1651, %r1651, 10;
	and.b32  	%r1672, %r1670, %r1661;
	not.b32 	%r1673, %r1670;
	and.b32  	%r1674, %r1671, %r1673;
	or.b32  	%r1675, %r1672, %r1674;
	add.s32 	%r1676, %r1652, %r4;
	add.s32 	%r1677, %r1676, %r1675;
	shf.l.wrap.b32 	%r1678, %r1677, %r1677, 9;
	add.s32 	%r1679, %r1678, %r1662;
	shf.l.wrap.b32 	%r1680, %r1661, %r1661, 10;
	and.b32  	%r1681, %r1679, %r1670;
	not.b32 	%r1682, %r1679;
	and.b32  	%r1683, %r1680, %r1682;
	or.b32  	%r1684, %r1681, %r1683;
	add.s32 	%r1685, %r1662, %r4;
	add.s32 	%r1686, %r1685, %r1684;
	shf.l.wrap.b32 	%r1687, %r1686, %r1686, 7;
	add.s32 	%r1688, %r1687, %r1671;
	shf.l.wrap.b32 	%r1689, %r1670, %r1670, 10;
	and.b32  	%r1690, %r1688, %r1679;
	not.b32 	%r1691, %r1688;
	and.b32  	%r1692, %r1689, %r1691;
	or.b32  	%r1693, %r1690, %r1692;
	add.s32 	%r1694, %r4, %r1502;
	add.s32 	%r1695, %r1694, %r1671;
	add.s32 	%r1696, %r1695, %r1693;
	shf.l.wrap.b32 	%r1697, %r1696, %r1696, 15;
	add.s32 	%r1698, %r1697, %r1680;
	shf.l.wrap.b32 	%r1699, %r1679, %r1679, 10;
	and.b32  	%r1700, %r1698, %r1688;
	not.b32 	%r1701, %r1698;
	and.b32  	%r1702, %r1699, %r1701;
	or.b32  	%r1703, %r1700, %r1702;
	add.s32 	%r1704, %r1680, %r4;
	add.s32 	%r1705, %r1704, %r1703;
	shf.l.wrap.b32 	%r1706, %r1705, %r1705, 7;
	add.s32 	%r1707, %r1706, %r1689;
	shf.l.wrap.b32 	%r1708, %r1688, %r1688, 10;
	and.b32  	%r1709, %r1707, %r1698;
	not.b32 	%r1710, %r1707;
	and.b32  	%r1711, %r1708, %r1710;
	or.b32  	%r1712, %r1709, %r1711;
	add.s32 	%r1713, %r4, %r1505;
	add.s32 	%r1714, %r1713, %r1689;
	add.s32 	%r1715, %r1714, %r1712;
	shf.l.wrap.b32 	%r1716, %r1715, %r1715, 12;
	add.s32 	%r1717, %r1716, %r1699;
	shf.l.wrap.b32 	%r1718, %r1698, %r1698, 10;
	and.b32  	%r1719, %r1717, %r1707;
	not.b32 	%r1720, %r1717;
	and.b32  	%r1721, %r1718, %r1720;
	or.b32  	%r1722, %r1719, %r1721;
	add.s32 	%r1723, %r1699, %r4;
	add.s32 	%r1724, %r1723, %r1722;
	shf.l.wrap.b32 	%r1725, %r1724, %r1724, 15;
	add.s32 	%r1726, %r1725, %r1708;
	shf.l.wrap.b32 	%r1727, %r1707, %r1707, 10;
	and.b32  	%r1728, %r1726, %r1717;
	not.b32 	%r1729, %r1726;
	and.b32  	%r1730, %r1727, %r1729;
	or.b32  	%r1731, %r1728, %r1730;
	add.s32 	%r1732, %r4, %r1500;
	add.s32 	%r1733, %r1732, %r1708;
	add.s32 	%r1734, %r1733, %r1731;
	shf.l.wrap.b32 	%r1735, %r1734, %r1734, 9;
	add.s32 	%r1736, %r1735, %r1718;
	shf.l.wrap.b32 	%r1737, %r1717, %r1717, 10;
	and.b32  	%r1738, %r1736, %r1726;
	not.b32 	%r1739, %r1736;
	and.b32  	%r1740, %r1737, %r1739;
	or.b32  	%r1741, %r1738, %r1740;
	add.s32 	%r1742, %r4, %r1503;
	add.s32 	%r1743, %r1742, %r1718;
	add.s32 	%r1744, %r1743, %r1741;
	shf.l.wrap.b32 	%r1745, %r1744, %r1744, 11;
	add.s32 	%r1746, %r1745, %r1727;
	shf.l.wrap.b32 	%r1747, %r1726, %r1726, 10;
	and.b32  	%r1748, %r1746, %r1736;
	not.b32 	%r1749, %r1746;
	and.b32  	%r1750, %r1747, %r1749;
	or.b32  	%r1751, %r1748, %r1750;
	add.s32 	%r1752, %r4, %r1499;
	add.s32 	%r1753, %r1752, %r1727;
	add.s32 	%r1754, %r1753, %r1751;
	shf.l.wrap.b32 	%r1755, %r1754, %r1754, 7;
	add.s32 	%r1756, %r1755, %r1737;
	shf.l.wrap.b32 	%r1757, %r1736, %r1736, 10;
	and.b32  	%r1758, %r1756, %r1746;
	not.b32 	%r1759, %r1756;
	and.b32  	%r1760, %r1757, %r1759;
	or.b32  	%r1761, %r1758, %r1760;
	add.s32 	%r1762, %r1737, %r4;
	add.s32 	%r1763, %r1762, %r1761;
	shf.l.wrap.b32 	%r1764, %r1763, %r1763, 13;
	add.s32 	%r1765, %r1764, %r1747;
	shf.l.wrap.b32 	%r1766, %r1746, %r1746, 10;
	and.b32  	%r1767, %r1765, %r1756;
	not.b32 	%r1768, %r1765;
	and.b32  	%r1769, %r1766, %r1768;
	or.b32  	%r1770, %r1767, %r1769;
	add.s32 	%r1771, %r1747, %r4;
	add.s32 	%r1772, %r1771, %r1770;
	shf.l.wrap.b32 	%r1773, %r1772, %r1772, 12;
	add.s32 	%r1774, %r1773, %r1757;
	shf.l.wrap.b32 	%r1775, %r1756, %r1756, 10;
	or.b32  	%r1776, %r1774, %r1768;
	xor.b32  	%r1777, %r1776, %r1775;
	add.s32 	%r1778, %r5, %r1502;
	add.s32 	%r1779, %r1778, %r1757;
	add.s32 	%r1780, %r1779, %r1777;
	shf.l.wrap.b32 	%r1781, %r1780, %r1780, 11;
	add.s32 	%r1782, %r1781, %r1766;
	shf.l.wrap.b32 	%r1783, %r1765, %r1765, 10;
	not.b32 	%r1784, %r1774;
	or.b32  	%r1785, %r1782, %r1784;
	xor.b32  	%r1786, %r1785, %r1783;
	add.s32 	%r1787, %r1766, %r5;
	add.s32 	%r1788, %r1787, %r1786;
	shf.l.wrap.b32 	%r1789, %r1788, %r1788, 13;
	add.s32 	%r1790, %r1789, %r1775;
	shf.l.wrap.b32 	%r1791, %r1774, %r1774, 10;
	not.b32 	%r1792, %r1782;
	or.b32  	%r1793, %r1790, %r1792;
	xor.b32  	%r1794, %r1793, %r1791;
	add.s32 	%r1795, %r5, %r1499;
	add.s32 	%r1796, %r1795, %r1775;
	add.s32 	%r1797, %r1796, %r1794;
	shf.l.wrap.b32 	%r1798, %r1797, %r1797, 6;
	add.s32 	%r1799, %r1798, %r1783;
	shf.l.wrap.b32 	%r1800, %r1782, %r1782, 10;
	not.b32 	%r1801, %r1790;
	or.b32  	%r1802, %r1799, %r1801;
	xor.b32  	%r1803, %r1802, %r1800;
	add.s32 	%r1804, %r5, %r1501;
	add.s32 	%r1805, %r1804, %r1783;
	add.s32 	%r1806, %r1805, %r1803;
	shf.l.wrap.b32 	%r1807, %r1806, %r1806, 7;
	add.s32 	%r1808, %r1807, %r1791;
	shf.l.wrap.b32 	%r1809, %r1790, %r1790, 10;
	not.b32 	%r1810, %r1799;
	or.b32  	%r1811, %r1808, %r1810;
	xor.b32  	%r1812, %r1811, %r1809;
	add.s32 	%r1813, %r1791, %r5;
	add.s32 	%r1814, %r1813, %r1812;
	shf.l.wrap.b32 	%r1815, %r1814, %r1814, 14;
	add.s32 	%r1816, %r1815, %r1800;
	shf.l.wrap.b32 	%r1817, %r1799, %r1799, 10;
	not.b32 	%r1818, %r1808;
	or.b32  	%r1819, %r1816, %r1818;
	xor.b32  	%r1820, %r1819, %r1817;
	add.s32 	%r1821, %r1800, %r5;
	add.s32 	%r1822, %r1821, %r1820;
	shf.l.wrap.b32 	%r1823, %r1822, %r1822, 9;
	add.s32 	%r1824, %r1823, %r1809;
	shf.l.wrap.b32 	%r1825, %r1808, %r1808, 10;
	not.b32 	%r1826, %r1816;
	or.b32  	%r1827, %r1824, %r1826;
	xor.b32  	%r1828, %r1827, %r1825;
	add.s32 	%r1829, %r1809, %r5;
	add.s32 	%r1830, %r1829, %r1828;
	shf.l.wrap.b32 	%r1831, %r1830, %r1830, 13;
	add.s32 	%r1832, %r1831, %r1817;
	shf.l.wrap.b32 	%r1833, %r1816, %r1816, 10;
	not.b32 	%r1834, %r1824;
	or.b32  	%r1835, %r1832, %r1834;
	xor.b32  	%r1836, %r1835, %r1833;
	add.s32 	%r1837, %r5, %r1504;
	add.s32 	%r1838, %r1837, %r1817;
	add.s32 	%r1839, %r1838, %r1836;
	shf.l.wrap.b32 	%r1840, %r1839, %r1839, 15;
	add.s32 	%r1841, %r1840, %r1825;
	shf.l.wrap.b32 	%r1842, %r1824, %r1824, 10;
	not.b32 	%r1843, %r1832;
	or.b32  	%r1844, %r1841, %r1843;
	xor.b32  	%r1845, %r1844, %r1842;
	add.s32 	%r1846, %r5, %r1503;
	add.s32 	%r1847, %r1846, %r1825;
	add.s32 	%r1848, %r1847, %r1845;
	shf.l.wrap.b32 	%r1849, %r1848, %r1848, 14;
	add.s32 	%r1850, %r1849, %r1833;
	shf.l.wrap.b32 	%r1851, %r1832, %r1832, 10;
	not.b32 	%r1852, %r1841;
	or.b32  	%r1853, %r1850, %r1852;
	xor.b32  	%r1854, %r1853, %r1851;
	add.s32 	%r1855, %r1833, %r5;
	add.s32 	%r1856, %r1855, %r1854;
	shf.l.wrap.b32 	%r1857, %r1856, %r1856, 8;
	add.s32 	%r1858, %r1857, %r1842;
	shf.l.wrap.b32 	%r1859, %r1841, %r1841, 10;
	not.b32 	%r1860, %r1850;
	or.b32  	%r1861, %r1858, %r1860;
	xor.b32  	%r1862, %r1861, %r1859;
	add.s32 	%r1863, %r5, %r1505;
	add.s32 	%r1864, %r1863, %r1842;
	add.s32 	%r1865, %r1864, %r1862;
	shf.l.wrap.b32 	%r1866, %r1865, %r1865, 13;
	add.s32 	%r1867, %r1866, %r1851;
	shf.l.wrap.b32 	%r1868, %r1850, %r1850, 10;
	not.b32 	%r1869, %r1858;
	or.b32  	%r1870, %r1867, %r1869;
	xor.b32  	%r1871, %r1870, %r1868;
	add.s32 	%r1872, %r1851, %r5;
	add.s32 	%r1873, %r1872, %r1871;
	shf.l.wrap.b32 	%r1874, %r1873, %r1873, 6;
	add.s32 	%r1875, %r1874, %r1859;
	shf.l.wrap.b32 	%r1876, %r1858, %r1858, 10;
	not.b32 	%r1877, %r1867;
	or.b32  	%r1878, %r1875, %r1877;
	xor.b32  	%r1879, %r1878, %r1876;
	add.s32 	%r1880, %r1859, %r5;
	add.s32 	%r1881, %r1880, %r1879;
	shf.l.wrap.b32 	%r1882, %r1881, %r1881, 5;
	add.s32 	%r1883, %r1882, %r1868;
	shf.l.wrap.b32 	%r1884, %r1867, %r1867, 10;
	not.b32 	%r1885, %r1875;
	or.b32  	%r1886, %r1883, %r1885;
	xor.b32  	%r1887, %r1886, %r1884;
	add.s32 	%r1888, %r1868, %r5;
	add.s32 	%r1889, %r1888, %r1887;
	shf.l.wrap.b32 	%r1890, %r1889, %r1889, 12;
	add.s32 	%r1891, %r1890, %r1876;
	shf.l.wrap.b32 	%r1892, %r1875, %r1875, 10;
	not.b32 	%r1893, %r1883;
	or.b32  	%r1894, %r1891, %r1893;
	xor.b32  	%r1895, %r1894, %r1892;
	add.s32 	%r1896, %r5, %r1500;
	add.s32 	%r1897, %r1896, %r1876;
	add.s32 	%r1898, %r1897, %r1895;
	shf.l.wrap.b32 	%r1899, %r1898, %r1898, 7;
	add.s32 	%r1900, %r1899, %r1884;
	shf.l.wrap.b32 	%r1901, %r1883, %r1883, 10;
	not.b32 	%r1902, %r1891;
	or.b32  	%r1903, %r1900, %r1902;
	xor.b32  	%r1904, %r1903, %r1901;
	add.s32 	%r1905, %r1884, %r5;
	add.s32 	%r1906, %r1905, %r1904;
	shf.l.wrap.b32 	%r1907, %r1906, %r1906, 5;
	add.s32 	%r1908, %r1907, %r1892;
	shf.l.wrap.b32 	%r1909, %r1891, %r1891, 10;
	and.b32  	%r1910, %r1908, %r1909;
	not.b32 	%r1911, %r1909;
	and.b32  	%r1912, %r1900, %r1911;
	or.b32  	%r1913, %r1910, %r1912;
	add.s32 	%r1914, %r6, %r1504;
	add.s32 	%r1915, %r1914, %r1892;
	add.s32 	%r1916, %r1915, %r1913;
	shf.l.wrap.b32 	%r1917, %r1916, %r1916, 11;
	add.s32 	%r1918, %r1917, %r1901;
	shf.l.wrap.b32 	%r1919, %r1900, %r1900, 10;
	and.b32  	%r1920, %r1918, %r1919;
	not.b32 	%r1921, %r1919;
	and.b32  	%r1922, %r1908, %r1921;
	or.b32  	%r1923, %r1920, %r1922;
	add.s32 	%r1924, %r1901, %r6;
	add.s32 	%r1925, %r1924, %r1923;
	shf.l.wrap.b32 	%r1926, %r1925, %r1925, 12;
	add.s32 	%r1927, %r1926, %r1909;
	shf.l.wrap.b32 	%r1928, %r1908, %r1908, 10;
	and.b32  	%r1929, %r1927, %r1928;
	not.b32 	%r1930, %r1928;
	and.b32  	%r1931, %r1918, %r1930;
	or.b32  	%r1932, %r1929, %r1931;
	add.s32 	%r1933, %r1909, %r6;
	add.s32 	%r1934, %r1933, %r1932;
	shf.l.wrap.b32 	%r1935, %r1934, %r1934, 14;
	add.s32 	%r1936, %r1935, %r1919;
	shf.l.wrap.b32 	%r1937, %r1918, %r1918, 10;
	and.b32  	%r1938, %r1936, %r1937;
	not.b32 	%r1939, %r1937;
	and.b32  	%r1940, %r1927, %r1939;
	or.b32  	%r1941, %r1938, %r1940;
	add.s32 	%r1942, %r1919, %r6;
	add.s32 	%r1943, %r1942, %r1941;
	shf.l.wrap.b32 	%r1944, %r1943, %r1943, 15;
	add.s32 	%r1945, %r1944, %r1928;
	shf.l.wrap.b32 	%r1946, %r1927, %r1927, 10;
	and.b32  	%r1947, %r1945, %r1946;
	not.b32 	%r1948, %r1946;
	and.b32  	%r1949, %r1936, %r1948;
	or.b32  	%r1950, %r1947, %r1949;
	add.s32 	%r1951, %r6, %r1505;
	add.s32 	%r1952, %r1951, %r1928;
	add.s32 	%r1953, %r1952, %r1950;
	shf.l.wrap.b32 	%r1954, %r1953, %r1953, 14;
	add.s32 	%r1955, %r1954, %r1937;
	shf.l.wrap.b32 	%r1956, %r1936, %r1936, 10;
	and.b32  	%r1957, %r1955, %r1956;
	not.b32 	%r1958, %r1956;
	and.b32  	%r1959, %r1945, %r1958;
	or.b32  	%r1960, %r1957, %r1959;
	add.s32 	%r1961, %r1937, %r6;
	add.s32 	%r1962, %r1961, %r1960;
	shf.l.wrap.b32 	%r1963, %r1962, %r1962, 15;
	add.s32 	%r1964, %r1963, %r1946;
	shf.l.wrap.b32 	%r1965, %r1945, %r1945, 10;
	and.b32  	%r1966, %r1964, %r1965;
	not.b32 	%r1967, %r1965;
	and.b32  	%r1968, %r1955, %r1967;
	or.b32  	%r1969, %r1966, %r1968;
	add.s32 	%r1970, %r1946, %r6;
	add.s32 	%r1971, %r1970, %r1969;
	shf.l.wrap.b32 	%r1972, %r1971, %r1971, 9;
	add.s32 	%r1973, %r1972, %r1956;
	shf.l.wrap.b32 	%r1974, %r1955, %r1955, 10;
	and.b32  	%r1975, %r1973, %r1974;
	not.b32 	%r1976, %r1974;
	and.b32  	%r1977, %r1964, %r1976;
	or.b32  	%r1978, %r1975, %r1977;
	add.s32 	%r1979, %r6, %r1501;
	add.s32 	%r1980, %r1979, %r1956;
	add.s32 	%r1981, %r1980, %r1978;
	shf.l.wrap.b32 	%r1982, %r1981, %r1981, 8;
	add.s32 	%r1983, %r1982, %r1965;
	shf.l.wrap.b32 	%r1984, %r1964, %r1964, 10;
	and.b32  	%r1985, %r1983, %r1984;
	not.b32 	%r1986, %r1984;
	and.b32  	%r1987, %r1973, %r1986;
	or.b32  	%r1988, %r1985, %r1987;
	add.s32 	%r1989, %r1965, %r6;
	add.s32 	%r1990, %r1989, %r1988;
	shf.l.wrap.b32 	%r1991, %r1990, %r1990, 9;
	add.s32 	%r1992, %r1991, %r1974;
	shf.l.wrap.b32 	%r1993, %r1973, %r1973, 10;
	and.b32  	%r1994, %r1992, %r1993;
	not.b32 	%r1995, %r1993;
	and.b32  	%r1996, %r1983, %r1995;
	or.b32  	%r1997, %r1994, %r1996;
	add.s32 	%r1998, %r6, %r1502;
	add.s32 	%r1999, %r1998, %r1974;
	add.s32 	%r2000, %r1999, %r1997;
	shf.l.wrap.b32 	%r2001, %r2000, %r2000, 14;
	add.s32 	%r2002, %r2001, %r1984;
	shf.l.wrap.b32 	%r2003, %r1983, %r1983, 10;
	and.b32  	%r2004, %r2002, %r2003;
	not.b32 	%r2005, %r2003;
	and.b32  	%r2006, %r1992, %r2005;
	or.b32  	%r2007, %r2004, %r2006;
	add.s32 	%r2008, %r1984, %r6;
	add.s32 	%r2009, %r2008, %r2007;
	shf.l.wrap.b32 	%r2010, %r2009, %r2009, 5;
	add.s32 	%r2011, %r2010, %r1993;
	shf.l.wrap.b32 	%r2012, %r1992, %r1992, 10;
	and.b32  	%r2013, %r2011, %r2012;
	not.b32 	%r2014, %r2012;
	and.b32  	%r2015, %r2002, %r2014;
	or.b32  	%r2016, %r2013, %r2015;
	add.s32 	%r2017, %r1993, %r6;
	add.s32 	%r2018, %r2017, %r2016;
	shf.l.wrap.b32 	%r2019, %r2018, %r2018, 6;
	add.s32 	%r2020, %r2019, %r2003;
	shf.l.wrap.b32 	%r2021, %r2002, %r2002, 10;
	and.b32  	%r2022, %r2020, %r2021;
	not.b32 	%r2023, %r2021;
	and.b32  	%r2024, %r2011, %r2023;
	or.b32  	%r2025, %r2022, %r2024;
	add.s32 	%r2026, %r6, %r1499;
	add.s32 	%r2027, %r2026, %r2003;
	add.s32 	%r2028, %r2027, %r2025;
	shf.l.wrap.b32 	%r2029, %r2028, %r2028, 8;
	add.s32 	%r2030, %r2029, %r2012;
	shf.l.wrap.b32 	%r2031, %r2011, %r2011, 10;
	and.b32  	%r2032, %r2030, %r2031;
	not.b32 	%r2033, %r2031;
	and.b32  	%r2034, %r2020, %r2033;
	or.b32  	%r2035, %r2032, %r2034;
	add.s32 	%r2036, %r6, %r1500;
	add.s32 	%r2037, %r2036, %r2012;
	add.s32 	%r2038, %r2037, %r2035;
	shf.l.wrap.b32 	%r2039, %r2038, %r2038, 6;
	add.s32 	%r2040, %r2039, %r2021;
	shf.l.wrap.b32 	%r2041, %r2020, %r2020, 10;
	and.b32  	%r2042, %r2040, %r2041;
	not.b32 	%r2043, %r2041;
	and.b32  	%r2044, %r2030, %r2043;
	or.b32  	%r2045, %r2042, %r2044;
	add.s32 	%r2046, %r2021, %r6;
	add.s32 	%r2047, %r2046, %r2045;
	shf.l.wrap.b32 	%r2048, %r2047, %r2047, 5;
	add.s32 	%r2049, %r2048, %r2031;
	shf.l.wrap.b32 	%r2050, %r2030, %r2030, 10;
	and.b32  	%r2051, %r2049, %r2050;
	not.b32 	%r2052, %r2050;
	and.b32  	%r2053, %r2040, %r2052;
	or.b32  	%r2054, %r2051, %r2053;
	add.s32 	%r2055, %r6, %r1503;
	add.s32 	%r2056, %r2055, %r2031;
	add.s32 	%r2057, %r2056, %r2054;
	shf.l.wrap.b32 	%r2058, %r2057, %r2057, 12;
	add.s32 	%r2059, %r2058, %r2041;
	shf.l.wrap.b32 	%r2060, %r2040, %r2040, 10;
	not.b32 	%r2061, %r2060;
	or.b32  	%r2062, %r2049, %r2061;
	xor.b32  	%r2063, %r2059, %r2062;
	add.s32 	%r2064, %r7, %r1501;
	add.s32 	%r2065, %r2064, %r2041;
	add.s32 	%r2066, %r2065, %r2063;
	shf.l.wrap.b32 	%r2067, %r2066, %r2066, 9;
	add.s32 	%r2068, %r2067, %r2050;
	shf.l.wrap.b32 	%r2069, %r2049, %r2049, 10;
	not.b32 	%r2070, %r2069;
	or.b32  	%r2071, %r2059, %r2070;
	xor.b32  	%r2072, %r2068, %r2071;
	add.s32 	%r2073, %r7, %r1505;
	add.s32 	%r2074, %r2073, %r2050;
	add.s32 	%r2075, %r2074, %r2072;
	shf.l.wrap.b32 	%r2076, %r2075, %r2075, 15;
	add.s32 	%r2077, %r2076, %r2060;
	shf.l.wrap.b32 	%r2078, %r2059, %r2059, 10;
	not.b32 	%r2079, %r2078;
	or.b32  	%r2080, %r2068, %r2079;
	xor.b32  	%r2081, %r2077, %r2080;
	add.s32 	%r2082, %r7, %r1500;
	add.s32 	%r2083, %r2082, %r2060;
	add.s32 	%r2084, %r2083, %r2081;
	shf.l.wrap.b32 	%r2085, %r2084, %r2084, 5;
	add.s32 	%r2086, %r2085, %r2069;
	shf.l.wrap.b32 	%r2087, %r2068, %r2068, 10;
	not.b32 	%r2088, %r2087;
	or.b32  	%r2089, %r2077, %r2088;
	xor.b32  	%r2090, %r2086, %r2089;
	add.s32 	%r2091, %r2069, %r7;
	add.s32 	%r2092, %r2091, %r2090;
	shf.l.wrap.b32 	%r2093, %r2092, %r2092, 11;
	add.s32 	%r2094, %r2093, %r2078;
	shf.l.wrap.b32 	%r2095, %r2077, %r2077, 10;
	not.b32 	%r2096, %r2095;
	or.b32  	%r2097, %r2086, %r2096;
	xor.b32  	%r2098, %r2094, %r2097;
	add.s32 	%r2099, %r2078, %r7;
	add.s32 	%r2100, %r2099, %r2098;
	shf.l.wrap.b32 	%r2101, %r2100, %r2100, 6;
	add.s32 	%r2102, %r2101, %r2087;
	shf.l.wrap.b32 	%r2103, %r2086, %r2086, 10;
	not.b32 	%r2104, %r2103;
	or.b32  	%r2105, %r2094, %r2104;
	xor.b32  	%r2106, %r2102, %r2105;
	add.s32 	%r2107, %r2087, %r7;
	add.s32 	%r2108, %r2107, %r2106;
	shf.l.wrap.b32 	%r2109, %r2108, %r2108, 8;
	add.s32 	%r2110, %r2109, %r2095;
	shf.l.wrap.b32 	%r2111, %r2094, %r2094, 10;
	not.b32 	%r2112, %r2111;
	or.b32  	%r2113, %r2102, %r2112;
	xor.b32  	%r2114, %r2110, %r2113;
	add.s32 	%r2115, %r7, %r1503;
	add.s32 	%r2116, %r2115, %r2095;
	add.s32 	%r2117, %r2116, %r2114;
	shf.l.wrap.b32 	%r2118, %r2117, %r2117, 13;
	add.s32 	%r2119, %r2118, %r2103;
	shf.l.wrap.b32 	%r2120, %r2102, %r2102, 10;
	not.b32 	%r2121, %r2120;
	or.b32  	%r2122, %r2110, %r2121;
	xor.b32  	%r2123, %r2119, %r2122;
	add.s32 	%r2124, %r2103, %r7;
	add.s32 	%r2125, %r2124, %r2123;
	shf.l.wrap.b32 	%r2126, %r2125, %r2125, 12;
	add.s32 	%r2127, %r2126, %r2111;
	shf.l.wrap.b32 	%r2128, %r2110, %r2110, 10;
	not.b32 	%r2129, %r2128;
	or.b32  	%r2130, %r2119, %r2129;
	xor.b32  	%r2131, %r2127, %r2130;
	add.s32 	%r2132, %r7, %r1499;
	add.s32 	%r2133, %r2132, %r2111;
	add.s32 	%r2134, %r2133, %r2131;
	shf.l.wrap.b32 	%r2135, %r2134, %r2134, 5;
	add.s32 	%r2136, %r2135, %r2120;
	shf.l.wrap.b32 	%r2137, %r2119, %r2119, 10;
	not.b32 	%r2138, %r2137;
	or.b32  	%r2139, %r2127, %r2138;
	xor.b32  	%r2140, %r2136, %r2139;
	add.s32 	%r2141, %r7, %r1504;
	add.s32 	%r2142, %r2141, %r2120;
	add.s32 	%r2143, %r2142, %r2140;
	shf.l.wrap.b32 	%r2144, %r2143, %r2143, 12;
	add.s32 	%r2145, %r2144, %r2128;
	shf.l.wrap.b32 	%r2146, %r2127, %r2127, 10;
	not.b32 	%r2147, %r2146;
	or.b32  	%r2148, %r2136, %r2147;
	xor.b32  	%r2149, %r2145, %r2148;
	add.s32 	%r2150, %r7, %r1502;
	add.s32 	%r2151, %r2150, %r2128;
	add.s32 	%r2152, %r2151, %r2149;
	shf.l.wrap.b32 	%r2153, %r2152, %r2152, 13;
	add.s32 	%r2154, %r2153, %r2137;
	shf.l.wrap.b32 	%r2155, %r2136, %r2136, 10;
	not.b32 	%r2156, %r2155;
	or.b32  	%r2157, %r2145, %r2156;
	xor.b32  	%r2158, %r2154, %r2157;
	add.s32 	%r2159, %r2137, %r7;
	add.s32 	%r2160, %r2159, %r2158;
	shf.l.wrap.b32 	%r2161, %r2160, %r2160, 14;
	add.s32 	%r2162, %r2161, %r2146;
	shf.l.wrap.b32 	%r2163, %r2145, %r2145, 10;
	not.b32 	%r2164, %r2163;
	or.b32  	%r2165, %r2154, %r2164;
	xor.b32  	%r2166, %r2162, %r2165;
	add.s32 	%r2167, %r2146, %r7;
	add.s32 	%r2168, %r2167, %r2166;
	shf.l.wrap.b32 	%r2169, %r2168, %r2168, 11;
	add.s32 	%r2170, %r2169, %r2155;
	shf.l.wrap.b32 	%r2171, %r2154, %r2154, 10;
	not.b32 	%r2172, %r2171;
	or.b32  	%r2173, %r2162, %r2172;
	xor.b32  	%r2174, %r2170, %r2173;
	add.s32 	%r2175, %r2155, %r7;
	add.s32 	%r2176, %r2175, %r2174;
	shf.l.wrap.b32 	%r2177, %r2176, %r2176, 8;
	add.s32 	%r2178, %r2177, %r2163;
	shf.l.wrap.b32 	%r2179, %r2162, %r2162, 10;
	not.b32 	%r2180, %r2179;
	or.b32  	%r2181, %r2170, %r2180;
	xor.b32  	%r2182, %r2178, %r2181;
	add.s32 	%r2183, %r2163, %r7;
	add.s32 	%r2184, %r2183, %r2182;
	shf.l.wrap.b32 	%r2185, %r2184, %r2184, 5;
	add.s32 	%r2186, %r2185, %r2171;
	shf.l.wrap.b32 	%r2187, %r2170, %r2170, 10;
	not.b32 	%r2188, %r2187;
	or.b32  	%r2189, %r2178, %r2188;
	xor.b32  	%r2190, %r2186, %r2189;
	add.s32 	%r2191, %r2171, %r7;
	add.s32 	%r2192, %r2191, %r2190;
	shf.l.wrap.b32 	%r2193, %r2192, %r2192, 6;
	shf.l.wrap.b32 	%r2194, %r2178, %r2178, 10;
	not.b32 	%r2195, %r1495;
	or.b32  	%r2196, %r1496, %r2195;
	xor.b32  	%r2197, %r2196, %r1497;
	selp.b32 	%r2198, %r5733, 1732584321, %p7;
	add.s32 	%r2199, %r2198, %r2197;
	add.s32 	%r2200, %r2199, %r8;
	shf.l.wrap.b32 	%r2201, %r2200, %r2200, 8;
	add.s32 	%r2202, %r2201, %r1494;
	not.b32 	%r2203, %r1513;
	or.b32  	%r2204, %r1497, %r2203;
	xor.b32  	%r2205, %r2202, %r2204;
	add.s32 	%r2206, %r1494, %r1499;
	add.s32 	%r2207, %r2206, %r8;
	add.s32 	%r2208, %r2207, %r2205;
	shf.l.wrap.b32 	%r2209, %r2208, %r2208, 9;
	add.s32 	%r2210, %r2209, %r1495;
	not.b32 	%r2211, %r1521;
	or.b32  	%r2212, %r2202, %r2211;
	xor.b32  	%r2213, %r2210, %r2212;
	add.s32 	%r2214, %r8, %r1495;
	add.s32 	%r2215, %r2214, %r2213;
	shf.l.wrap.b32 	%r2216, %r2215, %r2215, 9;
	add.s32 	%r2217, %r2216, %r1513;
	shf.l.wrap.b32 	%r2218, %r2202, %r2202, 10;
	not.b32 	%r2219, %r2218;
	or.b32  	%r2220, %r2210, %r2219;
	xor.b32  	%r2221, %r2217, %r2220;
	add.s32 	%r2222, %r1513, %r1505;
	add.s32 	%r2223, %r2222, %r8;
	add.s32 	%r2224, %r2223, %r2221;
	shf.l.wrap.b32 	%r2225, %r2224, %r2224, 11;
	add.s32 	%r2226, %r2225, %r1521;
	shf.l.wrap.b32 	%r2227, %r2210, %r2210, 10;
	not.b32 	%r2228, %r2227;
	or.b32  	%r2229, %r2217, %r2228;
	xor.b32  	%r2230, %r2226, %r2229;
	add.s32 	%r2231, %r8, %r1521;
	add.s32 	%r2232, %r2231, %r2230;
	shf.l.wrap.b32 	%r2233, %r2232, %r2232, 13;
	add.s32 	%r2234, %r2233, %r2218;
	shf.l.wrap.b32 	%r2235, %r2217, %r2217, 10;
	not.b32 	%r2236, %r2235;
	or.b32  	%r2237, %r2226, %r2236;
	xor.b32  	%r2238, %r2234, %r2237;
	add.s32 	%r2239, %r8, %r1503;
	add.s32 	%r2240, %r2239, %r2218;
	add.s32 	%r2241, %r2240, %r2238;
	shf.l.wrap.b32 	%r2242, %r2241, %r2241, 15;
	add.s32 	%r2243, %r2242, %r2227;
	shf.l.wrap.b32 	%r2244, %r2226, %r2226, 10;
	not.b32 	%r2245, %r2244;
	or.b32  	%r2246, %r2234, %r2245;
	xor.b32  	%r2247, %r2243, %r2246;
	add.s32 	%r2248, %r2227, %r8;
	add.s32 	%r2249, %r2248, %r2247;
	shf.l.wrap.b32 	%r2250, %r2249, %r2249, 15;
	add.s32 	%r2251, %r2250, %r2235;
	shf.l.wrap.b32 	%r2252, %r2234, %r2234, 10;
	not.b32 	%r2253, %r2252;
	or.b32  	%r2254, %r2243, %r2253;
	xor.b32  	%r2255, %r2251, %r2254;
	add.s32 	%r2256, %r8, %r1501;
	add.s32 	%r2257, %r2256, %r2235;
	add.s32 	%r2258, %r2257, %r2255;
	shf.l.wrap.b32 	%r2259, %r2258, %r2258, 5;
	add.s32 	%r2260, %r2259, %r2244;
	shf.l.wrap.b32 	%r2261, %r2243, %r2243, 10;
	not.b32 	%r2262, %r2261;
	or.b32  	%r2263, %r2251, %r2262;
	xor.b32  	%r2264, %r2260, %r2263;
	add.s32 	%r2265, %r2244, %r8;
	add.s32 	%r2266, %r2265, %r2264;
	shf.l.wrap.b32 	%r2267, %r2266, %r2266, 7;
	add.s32 	%r2268, %r2267, %r2252;
	shf.l.wrap.b32 	%r2269, %r2251, %r2251, 10;
	not.b32 	%r2270, %r2269;
	or.b32  	%r2271, %r2260, %r2270;
	xor.b32  	%r2272, %r2268, %r2271;
	add.s32 	%r2273, %r2252, %r8;
	add.s32 	%r2274, %r2273, %r2272;
	shf.l.wrap.b32 	%r2275, %r2274, %r2274, 7;
	add.s32 	%r2276, %r2275, %r2261;
	shf.l.wrap.b32 	%r2277, %r2260, %r2260, 10;
	not.b32 	%r2278, %r2277;
	or.b32  	%r2279, %r2268, %r2278;
	xor.b32  	%r2280, %r2276, %r2279;
	add.s32 	%r2281, %r2261, %r8;
	add.s32 	%r2282, %r2281, %r2280;
	shf.l.wrap.b32 	%r2283, %r2282, %r2282, 8;
	add.s32 	%r2284, %r2283, %r2269;
	shf.l.wrap.b32 	%r2285, %r2268, %r2268, 10;
	not.b32 	%r2286, %r2285;
	or.b32  	%r2287, %r2276, %r2286;
	xor.b32  	%r2288, %r2284, %r2287;
	add.s32 	%r2289, %r2269, %r8;
	add.s32 	%r2290, %r2289, %r2288;
	shf.l.wrap.b32 	%r2291, %r2290, %r2290, 11;
	add.s32 	%r2292, %r2291, %r2277;
	shf.l.wrap.b32 	%r2293, %r2276, %r2276, 10;
	not.b32 	%r2294, %r2293;
	or.b32  	%r2295, %r2284, %r2294;
	xor.b32  	%r2296, %r2292, %r2295;
	add.s32 	%r2297, %r8, %r1504;
	add.s32 	%r2298, %r2297, %r2277;
	add.s32 	%r2299, %r2298, %r2296;
	shf.l.wrap.b32 	%r2300, %r2299, %r2299, 14;
	add.s32 	%r2301, %r2300, %r2285;
	shf.l.wrap.b32 	%r2302, %r2284, %r2284, 10;
	not.b32 	%r2303, %r2302;
	or.b32  	%r2304, %r2292, %r2303;
	xor.b32  	%r2305, %r2301, %r2304;
	add.s32 	%r2306, %r2285, %r8;
	add.s32 	%r2307, %r2306, %r2305;
	shf.l.wrap.b32 	%r2308, %r2307, %r2307, 14;
	add.s32 	%r2309, %r2308, %r2293;
	shf.l.wrap.b32 	%r2310, %r2292, %r2292, 10;
	not.b32 	%r2311, %r2310;
	or.b32  	%r2312, %r2301, %r2311;
	xor.b32  	%r2313, %r2309, %r2312;
	add.s32 	%r2314, %r8, %r1502;
	add.s32 	%r2315, %r2314, %r2293;
	add.s32 	%r2316, %r2315, %r2313;
	shf.l.wrap.b32 	%r2317, %r2316, %r2316, 12;
	add.s32 	%r2318, %r2317, %r2302;
	shf.l.wrap.b32 	%r2319, %r2301, %r2301, 10;
	not.b32 	%r2320, %r2319;
	or.b32  	%r2321, %r2309, %r2320;
	xor.b32  	%r2322, %r2318, %r2321;
	add.s32 	%r2323, %r2302, %r8;
	add.s32 	%r2324, %r2323, %r2322;
	shf.l.wrap.b32 	%r2325, %r2324, %r2324, 6;
	add.s32 	%r2326, %r2325, %r2310;
	shf.l.wrap.b32 	%r2327, %r2309, %r2309, 10;
	and.b32  	%r2328, %r2326, %r2327;
	not.b32 	%r2329, %r2327;
	and.b32  	%r2330, %r2318, %r2329;
	or.b32  	%r2331, %r2328, %r2330;
	add.s32 	%r2332, %r2310, %r9;
	add.s32 	%r2333, %r2332, %r2331;
	shf.l.wrap.b32 	%r2334, %r2333, %r2333, 9;
	add.s32 	%r2335, %r2334, %r2319;
	shf.l.wrap.b32 	%r2336, %r2318, %r2318, 10;
	and.b32  	%r2337, %r2335, %r2336;
	not.b32 	%r2338, %r2336;
	and.b32  	%r2339, %r2326, %r2338;
	or.b32  	%r2340, %r2337, %r2339;
	add.s32 	%r2341, %r2319, %r9;
	add.s32 	%r2342, %r2341, %r2340;
	shf.l.wrap.b32 	%r2343, %r2342, %r2342, 13;
	add.s32 	%r2344, %r2343, %r2327;
	shf.l.wrap.b32 	%r2345, %r2326, %r2326, 10;
	and.b32  	%r2346, %r2344, %r2345;
	not.b32 	%r2347, %r2345;
	and.b32  	%r2348, %r2335, %r2347;
	or.b32  	%r2349, %r2346, %r2348;
	add.s32 	%r2350, %r9, %r1502;
	add.s32 	%r2351, %r2350, %r2327;
	add.s32 	%r2352, %r2351, %r2349;
	shf.l.wrap.b32 	%r2353, %r2352, %r2352, 15;
	add.s32 	%r2354, %r2353, %r2336;
	shf.l.wrap.b32 	%r2355, %r2335, %r2335, 10;
	and.b32  	%r2356, %r2354, %r2355;
	not.b32 	%r2357, %r2355;
	and.b32  	%r2358, %r2344, %r2357;
	or.b32  	%r2359, %r2356, %r2358;
	add.s32 	%r2360, %r2336, %r9;
	add.s32 	%r2361, %r2360, %r2359;
	shf.l.wrap.b32 	%r2362, %r2361, %r2361, 7;
	add.s32 	%r2363, %r2362, %r2345;
	shf.l.wrap.b32 	%r2364, %r2344, %r2344, 10;
	and.b32  	%r2365, %r2363, %r2364;
	not.b32 	%r2366, %r2364;
	and.b32  	%r2367, %r2354, %r2366;
	or.b32  	%r2368, %r2365, %r2367;
	add.s32 	%r2369, %r9, %r1505;
	add.s32 	%r2370, %r2369, %r2345;
	add.s32 	%r2371, %r2370, %r2368;
	shf.l.wrap.b32 	%r2372, %r2371, %r2371, 12;
	add.s32 	%r2373, %r2372, %r2355;
	shf.l.wrap.b32 	%r2374, %r2354, %r2354, 10;
	and.b32  	%r2375, %r2373, %r2374;
	not.b32 	%r2376, %r2374;
	and.b32  	%r2377, %r2363, %r2376;
	or.b32  	%r2378, %r2375, %r2377;
	add.s32 	%r2379, %r2355, %r9;
	add.s32 	%r2380, %r2379, %r2378;
	shf.l.wrap.b32 	%r2381, %r2380, %r2380, 8;
	add.s32 	%r2382, %r2381, %r2364;
	shf.l.wrap.b32 	%r2383, %r2363, %r2363, 10;
	and.b32  	%r2384, %r2382, %r2383;
	not.b32 	%r2385, %r2383;
	and.b32  	%r2386, %r2373, %r2385;
	or.b32  	%r2387, %r2384, %r2386;
	add.s32 	%r2388, %r9, %r1500;
	add.s32 	%r2389, %r2388, %r2364;
	add.s32 	%r2390, %r2389, %r2387;
	shf.l.wrap.b32 	%r2391, %r2390, %r2390, 9;
	add.s32 	%r2392, %r2391, %r2374;
	shf.l.wrap.b32 	%r2393, %r2373, %r2373, 10;
	and.b32  	%r2394, %r2392, %r2393;
	not.b32 	%r2395, %r2393;
	and.b32  	%r2396, %r2382, %r2395;
	or.b32  	%r2397, %r2394, %r2396;
	add.s32 	%r2398, %r2374, %r9;
	add.s32 	%r2399, %r2398, %r2397;
	shf.l.wrap.b32 	%r2400, %r2399, %r2399, 11;
	add.s32 	%r2401, %r2400, %r2383;
	shf.l.wrap.b32 	%r2402, %r2382, %r2382, 10;
	and.b32  	%r2403, %r2401, %r2402;
	not.b32 	%r2404, %r2402;
	and.b32  	%r2405, %r2392, %r2404;
	or.b32  	%r2406, %r2403, %r2405;
	add.s32 	%r2407, %r9, %r1499;
	add.s32 	%r2408, %r2407, %r2383;
	add.s32 	%r2409, %r2408, %r2406;
	shf.l.wrap.b32 	%r2410, %r2409, %r2409, 7;
	add.s32 	%r2411, %r2410, %r2393;
	shf.l.wrap.b32 	%r2412, %r2392, %r2392, 10;
	and.b32  	%r2413, %r2411, %r2412;
	not.b32 	%r2414, %r2412;
	and.b32  	%r2415, %r2401, %r2414;
	or.b32  	%r2416, %r2413, %r2415;
	add.s32 	%r2417, %r2393, %r9;
	add.s32 	%r2418, %r2417, %r2416;
	shf.l.wrap.b32 	%r2419, %r2418, %r2418, 7;
	add.s32 	%r2420, %r2419, %r2402;
	shf.l.wrap.b32 	%r2421, %r2401, %r2401, 10;
	and.b32  	%r2422, %r2420, %r2421;
	not.b32 	%r2423, %r2421;
	and.b32  	%r2424, %r2411, %r2423;
	or.b32  	%r2425, %r2422, %r2424;
	add.s32 	%r2426, %r2402, %r9;
	add.s32 	%r2427, %r2426, %r2425;
	shf.l.wrap.b32 	%r2428, %r2427, %r2427, 12;
	add.s32 	%r2429, %r2428, %r2412;
	shf.l.wrap.b32 	%r2430, %r2411, %r2411, 10;
	and.b32  	%r2431, %r2429, %r2430;
	not.b32 	%r2432, %r2430;
	and.b32  	%r2433, %r2420, %r2432;
	or.b32  	%r2434, %r2431, %r2433;
	add.s32 	%r2435, %r2412, %r9;
	add.s32 	%r2436, %r2435, %r2434;
	shf.l.wrap.b32 	%r2437, %r2436, %r2436, 7;
	add.s32 	%r2438, %r2437, %r2421;
	shf.l.wrap.b32 	%r2439, %r2420, %r2420, 10;
	and.b32  	%r2440, %r2438, %r2439;
	not.b32 	%r2441, %r2439;
	and.b32  	%r2442, %r2429, %r2441;
	or.b32  	%r2443, %r2440, %r2442;
	add.s32 	%r2444, %r9, %r1501;
	add.s32 	%r2445, %r2444, %r2421;
	add.s32 	%r2446, %r2445, %r2443;
	shf.l.wrap.b32 	%r2447, %r2446, %r2446, 6;
	add.s32 	%r2448, %r2447, %r2430;
	shf.l.wrap.b32 	%r2449, %r2429, %r2429, 10;
	and.b32  	%r2450, %r2448, %r2449;
	not.b32 	%r2451, %r2449;
	and.b32  	%r2452, %r2438, %r2451;
	or.b32  	%r2453, %r2450, %r2452;
	add.s32 	%r2454, %r2430, %r9;
	add.s32 	%r2455, %r2454, %r2453;
	shf.l.wrap.b32 	%r2456, %r2455, %r2455, 15;
	add.s32 	%r2457, %r2456, %r2439;
	shf.l.wrap.b32 	%r2458, %r2438, %r2438, 10;
	and.b32  	%r2459, %r2457, %r2458;
	not.b32 	%r2460, %r2458;
	and.b32  	%r2461, %r2448, %r2460;
	or.b32  	%r2462, %r2459, %r2461;
	add.s32 	%r2463, %r9, %r1504;
	add.s32 	%r2464, %r2463, %r2439;
	add.s32 	%r2465, %r2464, %r2462;
	shf.l.wrap.b32 	%r2466, %r2465, %r2465, 13;
	add.s32 	%r2467, %r2466, %r2449;
	shf.l.wrap.b32 	%r2468, %r2448, %r2448, 10;
	and.b32  	%r2469, %r2467, %r2468;
	not.b32 	%r2470, %r2468;
	and.b32  	%r2471, %r2457, %r2470;
	or.b32  	%r2472, %r2469, %r2471;
	add.s32 	%r2473, %r9, %r1503;
	add.s32 	%r2474, %r2473, %r2449;
	add.s32 	%r2475, %r2474, %r2472;
	shf.l.wrap.b32 	%r2476, %r2475, %r2475, 11;
	add.s32 	%r2477, %r2476, %r2458;
	shf.l.wrap.b32 	%r2478, %r2457, %r2457, 10;
	not.b32 	%r2479, %r2467;
	or.b32  	%r2480, %r2477, %r2479;
	xor.b32  	%r2481, %r2480, %r2478;
	add.s32 	%r2482, %r2458, %r10;
	add.s32 	%r2483, %r2482, %r2481;
	shf.l.wrap.b32 	%r2484, %r2483, %r2483, 9;
	add.s32 	%r2485, %r2484, %r2468;
	shf.l.wrap.b32 	%r2486, %r2467, %r2467, 10;
	not.b32 	%r2487, %r2477;
	or.b32  	%r2488, %r2485, %r2487;
	xor.b32  	%r2489, %r2488, %r2486;
	add.s32 	%r2490, %r10, %r1500;
	add.s32 	%r2491, %r2490, %r2468;
	add.s32 	%r2492, %r2491, %r2489;
	shf.l.wrap.b32 	%r2493, %r2492, %r2492, 7;
	add.s32 	%r2494, %r2493, %r2478;
	shf.l.wrap.b32 	%r2495, %r2477, %r2477, 10;
	not.b32 	%r2496, %r2485;
	or.b32  	%r2497, %r2494, %r2496;
	xor.b32  	%r2498, %r2497, %r2495;
	add.s32 	%r2499, %r10, %r1504;
	add.s32 	%r2500, %r2499, %r2478;
	add.s32 	%r2501, %r2500, %r2498;
	shf.l.wrap.b32 	%r2502, %r2501, %r2501, 15;
	add.s32 	%r2503, %r2502, %r2486;
	shf.l.wrap.b32 	%r2504, %r2485, %r2485, 10;
	not.b32 	%r2505, %r2494;
	or.b32  	%r2506, %r2503, %r2505;
	xor.b32  	%r2507, %r2506, %r2504;
	add.s32 	%r2508, %r10, %r1502;
	add.s32 	%r2509, %r2508, %r2486;
	add.s32 	%r2510, %r2509, %r2507;
	shf.l.wrap.b32 	%r2511, %r2510, %r2510, 11;
	add.s32 	%r2512, %r2511, %r2495;
	shf.l.wrap.b32 	%r2513, %r2494, %r2494, 10;
	not.b32 	%r2514, %r2503;
	or.b32  	%r2515, %r2512, %r2514;
	xor.b32  	%r2516, %r2515, %r2513;
	add.s32 	%r2517, %r2495, %r10;
	add.s32 	%r2518, %r2517, %r2516;
	shf.l.wrap.b32 	%r2519, %r2518, %r2518, 8;
	add.s32 	%r2520, %r2519, %r2504;
	shf.l.wrap.b32 	%r2521, %r2503, %r2503, 10;
	not.b32 	%r2522, %r2512;
	or.b32  	%r2523, %r2520, %r2522;
	xor.b32  	%r2524, %r2523, %r2521;
	add.s32 	%r2525, %r10, %r1499;
	add.s32 	%r2526, %r2525, %r2504;
	add.s32 	%r2527, %r2526, %r2524;
	shf.l.wrap.b32 	%r2528, %r2527, %r2527, 6;
	add.s32 	%r2529, %r2528, %r2513;
	shf.l.wrap.b32 	%r2530, %r2512, %r2512, 10;
	not.b32 	%r2531, %r2520;
	or.b32  	%r2532, %r2529, %r2531;
	xor.b32  	%r2533, %r2532, %r2530;
	add.s32 	%r2534, %r2513, %r10;
	add.s32 	%r2535, %r2534, %r2533;
	shf.l.wrap.b32 	%r2536, %r2535, %r2535, 6;
	add.s32 	%r2537, %r2536, %r2521;
	shf.l.wrap.b32 	%r2538, %r2520, %r2520, 10;
	not.b32 	%r2539, %r2529;
	or.b32  	%r2540, %r2537, %r2539;
	xor.b32  	%r2541, %r2540, %r2538;
	add.s32 	%r2542, %r2521, %r10;
	add.s32 	%r2543, %r2542, %r2541;
	shf.l.wrap.b32 	%r2544, %r2543, %r2543, 14;
	add.s32 	%r2545, %r2544, %r2530;
	shf.l.wrap.b32 	%r2546, %r2529, %r2529, 10;
	not.b32 	%r2547, %r2537;
	or.b32  	%r2548, %r2545, %r2547;
	xor.b32  	%r2549, %r2548, %r2546;
	add.s32 	%r2550, %r2530, %r10;
	add.s32 	%r2551, %r2550, %r2549;
	shf.l.wrap.b32 	%r2552, %r2551, %r2551, 12;
	add.s32 	%r2553, %r2552, %r2538;
	shf.l.wrap.b32 	%r2554, %r2537, %r2537, 10;
	not.b32 	%r2555, %r2545;
	or.b32  	%r2556, %r2553, %r2555;
	xor.b32  	%r2557, %r2556, %r2554;
	add.s32 	%r2558, %r2538, %r10;
	add.s32 	%r2559, %r2558, %r2557;
	shf.l.wrap.b32 	%r2560, %r2559, %r2559, 13;
	add.s32 	%r2561, %r2560, %r2546;
	shf.l.wrap.b32 	%r2562, %r2545, %r2545, 10;
	not.b32 	%r2563, %r2553;
	or.b32  	%r2564, %r2561, %r2563;
	xor.b32  	%r2565, %r2564, %r2562;
	add.s32 	%r2566, %r2546, %r10;
	add.s32 	%r2567, %r2566, %r2565;
	shf.l.wrap.b32 	%r2568, %r2567, %r2567, 5;
	add.s32 	%r2569, %r2568, %r2554;
	shf.l.wrap.b32 	%r2570, %r2553, %r2553, 10;
	not.b32 	%r2571, %r2561;
	or.b32  	%r2572, %r2569, %r2571;
	xor.b32  	%r2573, %r2572, %r2570;
	add.s32 	%r2574, %r10, %r1503;
	add.s32 	%r2575, %r2574, %r2554;
	add.s32 	%r2576, %r2575, %r2573;
	shf.l.wrap.b32 	%r2577, %r2576, %r2576, 14;
	add.s32 	%r2578, %r2577, %r2562;
	shf.l.wrap.b32 	%r2579, %r2561, %r2561, 10;
	not.b32 	%r2580, %r2569;
	or.b32  	%r2581, %r2578, %r2580;
	xor.b32  	%r2582, %r2581, %r2579;
	add.s32 	%r2583, %r2562, %r10;
	add.s32 	%r2584, %r2583, %r2582;
	shf.l.wrap.b32 	%r2585, %r2584, %r2584, 13;
	add.s32 	%r2586, %r2585, %r2570;
	shf.l.wrap.b32 	%r2587, %r2569, %r2569, 10;
	not.b32 	%r2588, %r2578;
	or.b32  	%r2589, %r2586, %r2588;
	xor.b32  	%r2590, %r2589, %r2587;
	add.s32 	%r2591, %r10, %r1505;
	add.s32 	%r2592, %r2591, %r2570;
	add.s32 	%r2593, %r2592, %r2590;
	shf.l.wrap.b32 	%r2594, %r2593, %r2593, 13;
	add.s32 	%r2595, %r2594, %r2579;
	shf.l.wrap.b32 	%r2596, %r2578, %r2578, 10;
	not.b32 	%r2597, %r2586;
	or.b32  	%r2598, %r2595, %r2597;
	xor.b32  	%r2599, %r2598, %r2596;
	add.s32 	%r2600, %r10, %r1501;
	add.s32 	%r2601, %r2600, %r2579;
	add.s32 	%r2602, %r2601, %r2599;
	shf.l.wrap.b32 	%r2603, %r2602, %r2602, 7;
	add.s32 	%r2604, %r2603, %r2587;
	shf.l.wrap.b32 	%r2605, %r2586, %r2586, 10;
	not.b32 	%r2606, %r2595;
	or.b32  	%r2607, %r2604, %r2606;
	xor.b32  	%r2608, %r2607, %r2605;
	add.s32 	%r2609, %r2587, %r10;
	add.s32 	%r2610, %r2609, %r2608;
	shf.l.wrap.b32 	%r2611, %r2610, %r2610, 5;
	add.s32 	%r2612, %r2611, %r2596;
	shf.l.wrap.b32 	%r2613, %r2595, %r2595, 10;
	and.b32  	%r2614, %r2612, %r2604;
	not.b32 	%r2615, %r2612;
	and.b32  	%r2616, %r2613, %r2615;
	or.b32  	%r2617, %r2614, %r2616;
	add.s32 	%r2618, %r2596, %r11;
	add.s32 	%r2619, %r2618, %r2617;
	shf.l.wrap.b32 	%r2620, %r2619, %r2619, 15;
	add.s32 	%r2621, %r2620, %r2605;
	shf.l.wrap.b32 	%r2622, %r2604, %r2604, 10;
	and.b32  	%r2623, %r2621, %r2612;
	not.b32 	%r2624, %r2621;
	and.b32  	%r2625, %r2622, %r2624;
	or.b32  	%r2626, %r2623, %r2625;
	add.s32 	%r2627, %r2605, %r11;
	add.s32 	%r2628, %r2627, %r2626;
	shf.l.wrap.b32 	%r2629, %r2628, %r2628, 5;
	add.s32 	%r2630, %r2629, %r2613;
	shf.l.wrap.b32 	%r2631, %r2612, %r2612, 10;
	and.b32  	%r2632, %r2630, %r2621;
	not.b32 	%r2633, %r2630;
	and.b32  	%r2634, %r2631, %r2633;
	or.b32  	%r2635, %r2632, %r2634;
	add.s32 	%r2636, %r11, %r1501;
	add.s32 	%r2637, %r2636, %r2613;
	add.s32 	%r2638, %r2637, %r2635;
	shf.l.wrap.b32 	%r2639, %r2638, %r2638, 8;
	add.s32 	%r2640, %r2639, %r2622;
	shf.l.wrap.b32 	%r2641, %r2621, %r2621, 10;
	and.b32  	%r2642, %r2640, %r2630;
	not.b32 	%r2643, %r2640;
	and.b32  	%r2644, %r2641, %r2643;
	or.b32  	%r2645, %r2642, %r2644;
	add.s32 	%r2646, %r11, %r1504;
	add.s32 	%r2647, %r2646, %r2622;
	add.s32 	%r2648, %r2647, %r2645;
	shf.l.wrap.b32 	%r2649, %r2648, %r2648, 11;
	add.s32 	%r2650, %r2649, %r2631;
	shf.l.wrap.b32 	%r2651, %r2630, %r2630, 10;
	and.b32  	%r2652, %r2650, %r2640;
	not.b32 	%r2653, %r2650;
	and.b32  	%r2654, %r2651, %r2653;
	or.b32  	%r2655, %r2652, %r2654;
	add.s32 	%r2656, %r11, %r1502;
	add.s32 	%r2657, %r2656, %r2631;
	add.s32 	%r2658, %r2657, %r2655;
	shf.l.wrap.b32 	%r2659, %r2658, %r2658, 14;
	add.s32 	%r2660, %r2659, %r2641;
	shf.l.wrap.b32 	%r2661, %r2640, %r2640, 10;
	and.b32  	%r2662, %r2660, %r2650;
	not.b32 	%r2663, %r2660;
	and.b32  	%r2664, %r2661, %r2663;
	or.b32  	%r2665, %r2662, %r2664;
	add.s32 	%r2666, %r2641, %r11;
	add.s32 	%r2667, %r2666, %r2665;
	shf.l.wrap.b32 	%r2668, %r2667, %r2667, 14;
	add.s32 	%r2669, %r2668, %r2651;
	shf.l.wrap.b32 	%r2670, %r2650, %r2650, 10;
	and.b32  	%r2671, %r2669, %r2660;
	not.b32 	%r2672, %r2669;
	and.b32  	%r2673, %r2670, %r2672;
	or.b32  	%r2674, %r2671, %r2673;
	add.s32 	%r2675, %r2651, %r11;
	add.s32 	%r2676, %r2675, %r2674;
	shf.l.wrap.b32 	%r2677, %r2676, %r2676, 6;
	add.s32 	%r2678, %r2677, %r2661;
	shf.l.wrap.b32 	%r2679, %r2660, %r2660, 10;
	and.b32  	%r2680, %r2678, %r2669;
	not.b32 	%r2681, %r2678;
	and.b32  	%r2682, %r2679, %r2681;
	or.b32  	%r2683, %r2680, %r2682;
	add.s32 	%r2684, %r11, %r1505;
	add.s32 	%r2685, %r2684, %r2661;
	add.s32 	%r2686, %r2685, %r2683;
	shf.l.wrap.b32 	%r2687, %r2686, %r2686, 14;
	add.s32 	%r2688, %r2687, %r2670;
	shf.l.wrap.b32 	%r2689, %r2669, %r2669, 10;
	and.b32  	%r2690, %r2688, %r2678;
	not.b32 	%r2691, %r2688;
	and.b32  	%r2692, %r2689, %r2691;
	or.b32  	%r2693, %r2690, %r2692;
	add.s32 	%r2694, %r11, %r1500;
	add.s32 	%r2695, %r2694, %r2670;
	add.s32 	%r2696, %r2695, %r2693;
	shf.l.wrap.b32 	%r2697, %r2696, %r2696, 6;
	add.s32 	%r2698, %r2697, %r2679;
	shf.l.wrap.b32 	%r2699, %r2678, %r2678, 10;
	and.b32  	%r2700, %r2698, %r2688;
	not.b32 	%r2701, %r2698;
	and.b32  	%r2702, %r2699, %r2701;
	or.b32  	%r2703, %r2700, %r2702;
	add.s32 	%r2704, %r2679, %r11;
	add.s32 	%r2705, %r2704, %r2703;
	shf.l.wrap.b32 	%r2706, %r2705, %r2705, 9;
	add.s32 	%r2707, %r2706, %r2689;
	shf.l.wrap.b32 	%r2708, %r2688, %r2688, 10;
	and.b32  	%r2709, %r2707, %r2698;
	not.b32 	%r2710, %r2707;
	and.b32  	%r2711, %r2708, %r2710;
	or.b32  	%r2712, %r2709, %r2711;
	add.s32 	%r2713, %r11, %r1503;
	add.s32 	%r2714, %r2713, %r2689;
	add.s32 	%r2715, %r2714, %r2712;
	shf.l.wrap.b32 	%r2716, %r2715, %r2715, 12;
	add.s32 	%r2717, %r2716, %r2699;
	shf.l.wrap.b32 	%r2718, %r2698, %r2698, 10;
	and.b32  	%r2719, %r2717, %r2707;
	not.b32 	%r2720, %r2717;
	and.b32  	%r2721, %r2718, %r2720;
	or.b32  	%r2722, %r2719, %r2721;
	add.s32 	%r2723, %r2699, %r11;
	add.s32 	%r2724, %r2723, %r2722;
	shf.l.wrap.b32 	%r2725, %r2724, %r2724, 9;
	add.s32 	%r2726, %r2725, %r2708;
	shf.l.wrap.b32 	%r2727, %r2707, %r2707, 10;
	and.b32  	%r2728, %r2726, %r2717;
	not.b32 	%r2729, %r2726;
	and.b32  	%r2730, %r2727, %r2729;
	or.b32  	%r2731, %r2728, %r2730;
	add.s32 	%r2732, %r2708, %r11;
	add.s32 	%r2733, %r2732, %r2731;
	shf.l.wrap.b32 	%r2734, %r2733, %r2733, 12;
	add.s32 	%r2735, %r2734, %r2718;
	shf.l.wrap.b32 	%r2736, %r2717, %r2717, 10;
	and.b32  	%r2737, %r2735, %r2726;
	not.b32 	%r2738, %r2735;
	and.b32  	%r2739, %r2736, %r2738;
	or.b32  	%r2740, %r2737, %r2739;
	add.s32 	%r2741, %r2718, %r11;
	add.s32 	%r2742, %r2741, %r2740;
	shf.l.wrap.b32 	%r2743, %r2742, %r2742, 5;
	add.s32 	%r2744, %r2743, %r2727;
	shf.l.wrap.b32 	%r2745, %r2726, %r2726, 10;
	and.b32  	%r2746, %r2744, %r2735;
	not.b32 	%r2747, %r2744;
	and.b32  	%r2748, %r2745, %r2747;
	or.b32  	%r2749, %r2746, %r2748;
	add.s32 	%r2750, %r2727, %r11;
	add.s32 	%r2751, %r2750, %r2749;
	shf.l.wrap.b32 	%r2752, %r2751, %r2751, 15;
	add.s32 	%r2753, %r2752, %r2736;
	shf.l.wrap.b32 	%r2754, %r2735, %r2735, 10;
	and.b32  	%r2755, %r2753, %r2744;
	not.b32 	%r2756, %r2753;
	and.b32  	%r2757, %r2754, %r2756;
	or.b32  	%r2758, %r2755, %r2757;
	add.s32 	%r2759, %r11, %r1499;
	add.s32 	%r2760, %r2759, %r2736;
	add.s32 	%r2761, %r2760, %r2758;
	shf.l.wrap.b32 	%r2762, %r2761, %r2761, 8;
	add.s32 	%r2763, %r2762, %r2745;
	shf.l.wrap.b32 	%r2764, %r2744, %r2744, 10;
	xor.b32  	%r2765, %r2753, %r2764;
	xor.b32  	%r2766, %r2765, %r2763;
	add.s32 	%r2767, %r2745, %r12;
	add.s32 	%r2768, %r2767, %r2766;
	shf.l.wrap.b32 	%r2769, %r2768, %r2768, 8;
	add.s32 	%r2770, %r2769, %r2754;
	shf.l.wrap.b32 	%r2771, %r2753, %r2753, 10;
	xor.b32  	%r2772, %r2763, %r2771;
	xor.b32  	%r2773, %r2772, %r2770;
	add.s32 	%r2774, %r2754, %r12;
	add.s32 	%r2775, %r2774, %r2773;
	shf.l.wrap.b32 	%r2776, %r2775, %r2775, 5;
	add.s32 	%r2777, %r2776, %r2764;
	shf.l.wrap.b32 	%r2778, %r2763, %r2763, 10;
	xor.b32  	%r2779, %r2770, %r2778;
	xor.b32  	%r2780, %r2779, %r2777;
	add.s32 	%r2781, %r2764, %r12;
	add.s32 	%r2782, %r2781, %r2780;
	shf.l.wrap.b32 	%r2783, %r2782, %r2782, 12;
	add.s32 	%r2784, %r2783, %r2771;
	shf.l.wrap.b32 	%r2785, %r2770, %r2770, 10;
	xor.b32  	%r2786, %r2777, %r2785;
	xor.b32  	%r2787, %r2786, %r2784;
	add.s32 	%r2788, %r12, %r1501;
	add.s32 	%r2789, %r2788, %r2771;
	add.s32 	%r2790, %r2789, %r2787;
	shf.l.wrap.b32 	%r2791, %r2790, %r2790, 9;
	add.s32 	%r2792, %r2791, %r2778;
	shf.l.wrap.b32 	%r2793, %r2777, %r2777, 10;
	xor.b32  	%r2794, %r2784, %r2793;
	xor.b32  	%r2795, %r2794, %r2792;
	add.s32 	%r2796, %r12, %r1504;
	add.s32 	%r2797, %r2796, %r2778;
	add.s32 	%r2798, %r2797, %r2795;
	shf.l.wrap.b32 	%r2799, %r2798, %r2798, 12;
	add.s32 	%r2800, %r2799, %r2785;
	shf.l.wrap.b32 	%r2801, %r2784, %r2784, 10;
	xor.b32  	%r2802, %r2792, %r2801;
	xor.b32  	%r2803, %r2802, %r2800;
	add.s32 	%r2804, %r12, %r1500;
	add.s32 	%r2805, %r2804, %r2785;
	add.s32 	%r2806, %r2805, %r2803;
	shf.l.wrap.b32 	%r2807, %r2806, %r2806, 5;
	add.s32 	%r2808, %r2807, %r2793;
	shf.l.wrap.b32 	%r2809, %r2792, %r2792, 10;
	xor.b32  	%r2810, %r2800, %r2809;
	xor.b32  	%r2811, %r2810, %r2808;
	add.s32 	%r2812, %r2793, %r12;
	add.s32 	%r2813, %r2812, %r2811;
	shf.l.wrap.b32 	%r2814, %r2813, %r2813, 14;
	add.s32 	%r2815, %r2814, %r2801;
	shf.l.wrap.b32 	%r2816, %r2800, %r2800, 10;
	xor.b32  	%r2817, %r2808, %r2816;
	xor.b32  	%r2818, %r2817, %r2815;
	add.s32 	%r2819, %r2801, %r12;
	add.s32 	%r2820, %r2819, %r2818;
	shf.l.wrap.b32 	%r2821, %r2820, %r2820, 6;
	add.s32 	%r2822, %r2821, %r2809;
	shf.l.wrap.b32 	%r2823, %r2808, %r2808, 10;
	xor.b32  	%r2824, %r2815, %r2823;
	xor.b32  	%r2825, %r2824, %r2822;
	add.s32 	%r2826, %r2809, %r12;
	add.s32 	%r2827, %r2826, %r2825;
	shf.l.wrap.b32 	%r2828, %r2827, %r2827, 8;
	add.s32 	%r2829, %r2828, %r2816;
	shf.l.wrap.b32 	%r2830, %r2815, %r2815, 10;
	xor.b32  	%r2831, %r2822, %r2830;
	xor.b32  	%r2832, %r2831, %r2829;
	add.s32 	%r2833, %r12, %r1503;
	add.s32 	%r2834, %r2833, %r2816;
	add.s32 	%r2835, %r2834, %r2832;
	shf.l.wrap.b32 	%r2836, %r2835, %r2835, 13;
	add.s32 	%r2837, %r2836, %r2823;
	shf.l.wrap.b32 	%r2838, %r2822, %r2822, 10;
	xor.b32  	%r2839, %r2829, %r2838;
	xor.b32  	%r2840, %r2839, %r2837;
	add.s32 	%r2841, %r2823, %r12;
	add.s32 	%r2842, %r2841, %r2840;
	shf.l.wrap.b32 	%r2843, %r2842, %r2842, 6;
	add.s32 	%r2844, %r2843, %r2830;
	shf.l.wrap.b32 	%r2845, %r2829, %r2829, 10;
	xor.b32  	%r2846, %r2837, %r2845;
	xor.b32  	%r2847, %r2846, %r2844;
	add.s32 	%r2848, %r12, %r1499;
	add.s32 	%r2849, %r2848, %r2830;
	add.s32 	%r2850, %r2849, %r2847;
	shf.l.wrap.b32 	%r2851, %r2850, %r2850, 5;
	add.s32 	%r2852, %r2851, %r2838;
	shf.l.wrap.b32 	%r2853, %r2837, %r2837, 10;
	xor.b32  	%r2854, %r2844, %r2853;
	xor.b32  	%r2855, %r2854, %r2852;
	add.s32 	%r2856, %r12, %r1505;
	add.s32 	%r2857, %r2856, %r2838;
	add.s32 	%r2858, %r2857, %r2855;
	shf.l.wrap.b32 	%r2859, %r2858, %r2858, 15;
	add.s32 	%r2860, %r2859, %r2845;
	shf.l.wrap.b32 	%r2861, %r2844, %r2844, 10;
	xor.b32  	%r2862, %r2852, %r2861;
	xor.b32  	%r2863, %r2862, %r2860;
	add.s32 	%r2864, %r12, %r1502;
	add.s32 	%r2865, %r2864, %r2845;
	add.s32 	%r2866, %r2865, %r2863;
	shf.l.wrap.b32 	%r2867, %r2866, %r2866, 13;
	add.s32 	%r2868, %r2867, %r2853;
	shf.l.wrap.b32 	%r2869, %r2852, %r2852, 10;
	xor.b32  	%r2870, %r2860, %r2869;
	xor.b32  	%r2871, %r2870, %r2868;
	add.s32 	%r2872, %r2853, %r12;
	add.s32 	%r2873, %r2872, %r2871;
	shf.l.wrap.b32 	%r2874, %r2873, %r2873, 11;
	add.s32 	%r2875, %r2874, %r2861;
	shf.l.wrap.b32 	%r2876, %r2860, %r2860, 10;
	xor.b32  	%r2877, %r2868, %r2876;
	xor.b32  	%r2878, %r2877, %r2875;
	add.s32 	%r2879, %r2861, %r12;
	add.s32 	%r2880, %r2879, %r2878;
	shf.l.wrap.b32 	%r2881, %r2880, %r2880, 11;
	shf.l.wrap.b32 	%r2882, %r2868, %r2868, 10;
	add.s32 	%r2883, %r2186, %r1497;
	add.s32 	%r5733, %r2883, %r2882;
	add.s32 	%r2884, %r2194, %r1496;
	add.s32 	%r5732, %r2884, %r2876;
	add.s32 	%r2885, %r2187, %r1495;
	add.s32 	%r5731, %r2885, %r2869;
	add.s32 	%r2886, %r2179, %r1494;
	add.s32 	%r2887, %r2886, %r2869;
	add.s32 	%r5730, %r2887, %r2881;
	add.s32 	%r2888, %r2179, %r1498;
	add.s32 	%r2889, %r2888, %r2193;
	add.s32 	%r5729, %r2889, %r2875;
	add.s32 	%r5734, %r5734, 1;
	setp.ne.s32 	%p8, %r5734, %r77;
	@%p8 bra 	$L__BB0_13;
	st.global.u32 	[%rd4+20], %r5733;
	st.global.u32 	[%rd4+24], %r5732;
	st.global.u32 	[%rd4+28], %r5731;
	st.global.u32 	[%rd4+32], %r5730;
	st.global.u32 	[%rd4+36], %r5729;
	add.s32 	%r2890, %r5720, 2;
	setp.ge.u32 	%p9, %r2890, %r76;
	@%p9 bra 	$L__BB0_21;
	ld.global.u64 	%rd13, [%rd3+16];
	cvt.u32.u64 	%r47, %rd13;
	{ .reg .b32 tmp; mov.b64 {tmp, %r48}, %rd13; }
	mov.b32 	%r5740, 0;
	mov.b32 	%r5739, 1732584193;
	mov.b32 	%r5738, -271733879;
	mov.b32 	%r5737, -1732584194;
	mov.b32 	%r5736, 271733878;
	mov.b32 	%r5735, -1009589776;
$L__BB0_16:
	setp.eq.s32 	%p10, %r5740, 0;
	selp.b32 	%r2897, %r5735, -1009589776, %p10;
	selp.b32 	%r2898, %r5736, 271733878, %p10;
	selp.b32 	%r2899, %r5737, -1732584194, %p10;
	selp.b32 	%r2900, %r5738, -271733879, %p10;
	selp.b32 	%r2901, %r5739, 1732584193, %p10;
	selp.b32 	%r2902, 64, 160, %p10;
	selp.b32 	%r2903, 0, 128, %p10;
	selp.b32 	%r2904, 0, %r5735, %p10;
	selp.b32 	%r2905, 0, %r5736, %p10;
	selp.b32 	%r2906, 128, %r5737, %p10;
	selp.b32 	%r2907, %r48, %r5738, %p10;
	selp.b32 	%r2908, %r47, %r5739, %p10;
	xor.b32  	%r2909, %r2899, %r2900;
	xor.b32  	%r2910, %r2909, %r2898;
	add.s32 	%r2911, %r2901, %r2908;
	add.s32 	%r2912, %r2911, %r2910;
	add.s32 	%r2913, %r2912, %r3;
	shf.l.wrap.b32 	%r2914, %r2913, %r2913, 11;
	add.s32 	%r2915, %r2914, %r2897;
	shf.l.wrap.b32 	%r2916, %r2899, %r2899, 10;
	xor.b32  	%r2917, %r2916, %r2900;
	xor.b32  	%r2918, %r2917, %r2915;
	add.s32 	%r2919, %r2897, %r2907;
	add.s32 	%r2920, %r2919, %r3;
	add.s32 	%r2921, %r2920, %r2918;
	shf.l.wrap.b32 	%r2922, %r2921, %r2921, 14;
	add.s32 	%r2923, %r2922, %r2898;
	shf.l.wrap.b32 	%r2924, %r2900, %r2900, 10;
	xor.b32  	%r2925, %r2915, %r2924;
	xor.b32  	%r2926, %r2925, %r2923;
	add.s32 	%r2927, %r2898, %r2906;
	add.s32 	%r2928, %r2927, %r3;
	add.s32 	%r2929, %r2928, %r2926;
	shf.l.wrap.b32 	%r2930, %r2929, %r2929, 15;
	add.s32 	%r2931, %r2930, %r2916;
	shf.l.wrap.b32 	%r2932, %r2915, %r2915, 10;
	xor.b32  	%r2933, %r2923, %r2932;
	xor.b32  	%r2934, %r2933, %r2931;
	add.s32 	%r2935, %r2916, %r2905;
	add.s32 	%r2936, %r2935, %r3;
	add.s32 	%r2937, %r2936, %r2934;
	shf.l.wrap.b32 	%r2938, %r2937, %r2937, 12;
	add.s32 	%r2939, %r2938, %r2924;
	shf.l.wrap.b32 	%r2940, %r2923, %r2923, 10;
	xor.b32  	%r2941, %r2931, %r2940;
	xor.b32  	%r2942, %r2941, %r2939;
	add.s32 	%r2943, %r2924, %r2904;
	add.s32 	%r2944, %r2943, %r3;
	add.s32 	%r2945, %r2944, %r2942;
	shf.l.wrap.b32 	%r2946, %r2945, %r2945, 5;
	add.s32 	%r2947, %r2946, %r2932;
	shf.l.wrap.b32 	%r2948, %r2931, %r2931, 10;
	xor.b32  	%r2949, %r2939, %r2948;
	xor.b32  	%r2950, %r2949, %r2947;
	add.s32 	%r2951, %r3, %r2903;
	add.s32 	%r2952, %r2951, %r2932;
	add.s32 	%r2953, %r2952, %r2950;
	shf.l.wrap.b32 	%r2954, %r2953, %r2953, 8;
	add.s32 	%r2955, %r2954, %r2940;
	shf.l.wrap.b32 	%r2956, %r2939, %r2939, 10;
	xor.b32  	%r2957, %r2947, %r2956;
	xor.b32  	%r2958, %r2957, %r2955;
	add.s32 	%r2959, %r2940, %r3;
	add.s32 	%r2960, %r2959, %r2958;
	shf.l.wrap.b32 	%r2961, %r2960, %r2960, 7;
	add.s32 	%r2962, %r2961, %r2948;
	shf.l.wrap.b32 	%r2963, %r2947, %r2947, 10;
	xor.b32  	%r2964, %r2955, %r2963;
	xor.b32  	%r2965, %r2964, %r2962;
	add.s32 	%r2966, %r2948, %r3;
	add.s32 	%r2967, %r2966, %r2965;
	shf.l.wrap.b32 	%r2968, %r2967, %r2967, 9;
	add.s32 	%r2969, %r2968, %r2956;
	shf.l.wrap.b32 	%r2970, %r2955, %r2955, 10;
	xor.b32  	%r2971, %r2962, %r2970;
	xor.b32  	%r2972, %r2971, %r2969;
	add.s32 	%r2973, %r2956, %r3;
	add.s32 	%r2974, %r2973, %r2972;
	shf.l.wrap.b32 	%r2975, %r2974, %r2974, 11;
	add.s32 	%r2976, %r2975, %r2963;
	shf.l.wrap.b32 	%r2977, %r2962, %r2962, 10;
	xor.b32  	%r2978, %r2969, %r2977;
	xor.b32  	%r2979, %r2978, %r2976;
	add.s32 	%r2980, %r2963, %r3;
	add.s32 	%r2981, %r2980, %r2979;
	shf.l.wrap.b32 	%r2982, %r2981, %r2981, 13;
	add.s32 	%r2983, %r2982, %r2970;
	shf.l.wrap.b32 	%r2984, %r2969, %r2969, 10;
	xor.b32  	%r2985, %r2976, %r2984;
	xor.b32  	%r2986, %r2985, %r2983;
	add.s32 	%r2987, %r2970, %r3;
	add.s32 	%r2988, %r2987, %r2986;
	shf.l.wrap.b32 	%r2989, %r2988, %r2988, 14;
	add.s32 	%r2990, %r2989, %r2977;
	shf.l.wrap.b32 	%r2991, %r2976, %r2976, 10;
	xor.b32  	%r2992, %r2983, %r2991;
	xor.b32  	%r2993, %r2992, %r2990;
	add.s32 	%r2994, %r2977, %r3;
	add.s32 	%r2995, %r2994, %r2993;
	shf.l.wrap.b32 	%r2996, %r2995, %r2995, 15;
	add.s32 	%r2997, %r2996, %r2984;
	shf.l.wrap.b32 	%r2998, %r2983, %r2983, 10;
	xor.b32  	%r2999, %r2990, %r2998;
	xor.b32  	%r3000, %r2999, %r2997;
	add.s32 	%r3001, %r2984, %r3;
	add.s32 	%r3002, %r3001, %r3000;
	shf.l.wrap.b32 	%r3003, %r3002, %r3002, 6;
	add.s32 	%r3004, %r3003, %r2991;
	shf.l.wrap.b32 	%r3005, %r2990, %r2990, 10;
	xor.b32  	%r3006, %r2997, %r3005;
	xor.b32  	%r3007, %r3006, %r3004;
	add.s32 	%r3008, %r2991, %r3;
	add.s32 	%r3009, %r3008, %r3007;
	shf.l.wrap.b32 	%r3010, %r3009, %r3009, 7;
	add.s32 	%r3011, %r3010, %r2998;
	shf.l.wrap.b32 	%r3012, %r2997, %r2997, 10;
	xor.b32  	%r3013, %r3004, %r3012;
	xor.b32  	%r3014, %r3013, %r3011;
	add.s32 	%r3015, %r3, %r2902;
	add.s32 	%r3016, %r3015, %r2998;
	add.s32 	%r3017, %r3016, %r3014;
	shf.l.wrap.b32 	%r3018, %r3017, %r3017, 9;
	add.s32 	%r3019, %r3018, %r3005;
	shf.l.wrap.b32 	%r3020, %r3004, %r3004, 10;
	xor.b32  	%r3021, %r3011, %r3020;
	xor.b32  	%r3022, %r3021, %r3019;
	add.s32 	%r3023, %r3005, %r3;
	add.s32 	%r3024, %r3023, %r3022;
	shf.l.wrap.b32 	%r3025, %r3024, %r3024, 8;
	add.s32 	%r3026, %r3025, %r3012;
	shf.l.wrap.b32 	%r3027, %r3011, %r3011, 10;
	and.b32  	%r3028, %r3026, %r3019;
	not.b32 	%r3029, %r3026;
	and.b32  	%r3030, %r3027, %r3029;
	or.b32  	%r3031, %r3028, %r3030;
	add.s32 	%r3032, %r3012, %r4;
	add.s32 	%r3033, %r3032, %r3031;
	shf.l.wrap.b32 	%r3034, %r3033, %r3033, 7;
	add.s32 	%r3035, %r3034, %r3020;
	shf.l.wrap.b32 	%r3036, %r3019, %r3019, 10;
	and.b32  	%r3037, %r3035, %r3026;
	not.b32 	%r3038, %r3035;
	and.b32  	%r3039, %r3036, %r3038;
	or.b32  	%r3040, %r3037, %r3039;
	add.s32 	%r3041, %r4, %r2904;
	add.s32 	%r3042, %r3041, %r3020;
	add.s32 	%r3043, %r3042, %r3040;
	shf.l.wrap.b32 	%r3044, %r3043, %r3043, 6;
	add.s32 	%r3045, %r3044, %r3027;
	shf.l.wrap.b32 	%r3046, %r3026, %r3026, 10;
	and.b32  	%r3047, %r3045, %r3035;
	not.b32 	%r3048, %r3045;
	and.b32  	%r3049, %r3046, %r3048;
	or.b32  	%r3050, %r3047, %r3049;
	add.s32 	%r3051, %r3027, %r4;
	add.s32 	%r3052, %r3051, %r3050;
	shf.l.wrap.b32 	%r3053, %r3052, %r3052, 8;
	add.s32 	%r3054, %r3053, %r3036;
	shf.l.wrap.b32 	%r3055, %r3035, %r3035, 10;
	and.b32  	%r3056, %r3054, %r3045;
	not.b32 	%r3057, %r3054;
	and.b32  	%r3058, %r3055, %r3057;
	or.b32  	%r3059, %r3056, %r3058;
	add.s32 	%r3060, %r4, %r2907;
	add.s32 	%r3061, %r3060, %r3036;
	add.s32 	%r3062, %r3061, %r3059;
	shf.l.wrap.b32 	%r3063, %r3062, %r3062, 13;
	add.s32 	%r3064, %r3063, %r3046;
	shf.l.wrap.b32 	%r3065, %r3045, %r3045, 10;
	and.b32  	%r3066, %r3064, %r3054;
	not.b32 	%r3067, %r3064;
	and.b32  	%r3068, %r3065, %r3067;
	or.b32  	%r3069, %r3066, %r3068;
	add.s32 	%r3070, %r3046, %r4;
	add.s32 	%r3071, %r3070, %r3069;
	shf.l.wrap.b32 	%r3072, %r3071, %r3071, 11;
	add.s32 	%r3073, %r3072, %r3055;
	shf.l.wrap.b32 	%r3074, %r3054, %r3054, 10;
	and.b32  	%r3075, %r3073, %r3064;
	not.b32 	%r3076, %r3073;
	and.b32  	%r3077, %r3074, %r3076;
	or.b32  	%r3078, %r3075, %r3077;
	add.s32 	%r3079, %r3055, %r4;
	add.s32 	%r3080, %r3079, %r3078;
	shf.l.wrap.b32 	%r3081, %r3080, %r3080, 9;
	add.s32 	%r3082, %r3081, %r3065;
	shf.l.wrap.b32 	%r3083, %r3064, %r3064, 10;
	and.b32  	%r3084, %r3082, %r3073;
	not.b32 	%r3085, %r3082;
	and.b32  	%r3086, %r3083, %r3085;
	or.b32  	%r3087, %r3084, %r3086;
	add.s32 	%r3088, %r3065, %r4;
	add.s32 	%r3089, %r3088, %r3087;
	shf.l.wrap.b32 	%r3090, %r3089, %r3089, 7;
	add.s32 	%r3091, %r3090, %r3074;
	shf.l.wrap.b32 	%r3092, %r3073, %r3073, 10;
	and.b32  	%r3093, %r3091, %r3082;
	not.b32 	%r3094, %r3091;
	and.b32  	%r3095, %r3092, %r3094;
	or.b32  	%r3096, %r3093, %r3095;
	add.s32 	%r3097, %r4, %r2905;
	add.s32 	%r3098, %r3097, %r3074;
	add.s32 	%r3099, %r3098, %r3096;
	shf.l.wrap.b32 	%r3100, %r3099, %r3099, 15;
	add.s32 	%r3101, %r3100, %r3083;
	shf.l.wrap.b32 	%r3102, %r3082, %r3082, 10;
	and.b32  	%r3103, %r3101, %r3091;
	not.b32 	%r3104, %r3101;
	and.b32  	%r3105, %r3102, %r3104;
	or.b32  	%r3106, %r3103, %r3105;
	add.s32 	%r3107, %r3083, %r4;
	add.s32 	%r3108, %r3107, %r3106;
	shf.l.wrap.b32 	%r3109, %r3108, %r3108, 7;
	add.s32 	%r3110, %r3109, %r3092;
	shf.l.wrap.b32 	%r3111, %r3091, %r3091, 10;
	and.b32  	%r3112, %r3110, %r3101;
	not.b32 	%r3113, %r3110;
	and.b32  	%r3114, %r3111, %r3113;
	or.b32  	%r3115, %r3112, %r3114;
	add.s32 	%r3116, %r4, %r2908;
	add.s32 	%r3117, %r3116, %r3092;
	add.s32 	%r3118, %r3117, %r3115;
	shf.l.wrap.b32 	%r3119, %r3118, %r3118, 12;
	add.s32 	%r3120, %r3119, %r3102;
	shf.l.wrap.b32 	%r3121, %r3101, %r3101, 10;
	and.b32  	%r3122, %r3120, %r3110;
	not.b32 	%r3123, %r3120;
	and.b32  	%r3124, %r3121, %r3123;
	or.b32  	%r3125, %r3122, %r3124;
	add.s32 	%r3126, %r3102, %r4;
	add.s32 	%r3127, %r3126, %r3125;
	shf.l.wrap.b32 	%r3128, %r3127, %r3127, 15;
	add.s32 	%r3129, %r3128, %r3111;
	shf.l.wrap.b32 	%r3130, %r3110, %r3110, 10;
	and.b32  	%r3131, %r3129, %r3120;
	not.b32 	%r3132, %r3129;
	and.b32  	%r3133, %r3130, %r3132;
	or.b32  	%r3134, %r3131, %r3133;
	add.s32 	%r3135, %r4, %r2903;
	add.s32 	%r3136, %r3135, %r3111;
	add.s32 	%r3137, %r3136, %r3134;
	shf.l.wrap.b32 	%r3138, %r3137, %r3137, 9;
	add.s32 	%r3139, %r3138, %r3121;
	shf.l.wrap.b32 	%r3140, %r3120, %r3120, 10;
	and.b32  	%r3141, %r3139, %r3129;
	not.b32 	%r3142, %r3139;
	and.b32  	%r3143, %r3140, %r3142;
	or.b32  	%r3144, %r3141, %r3143;
	add.s32 	%r3145, %r4, %r2906;
	add.s32 	%r3146, %r3145, %r3121;
	add.s32 	%r3147, %r3146, %r3144;
	shf.l.wrap.b32 	%r3148, %r3147, %r3147, 11;
	add.s32 	%r3149, %r3148, %r3130;
	shf.l.wrap.b32 	%r3150, %r3129, %r3129, 10;
	and.b32  	%r3151, %r3149, %r3139;
	not.b32 	%r3152, %r3149;
	and.b32  	%r3153, %r3150, %r3152;
	or.b32  	%r3154, %r3151, %r3153;
	add.s32 	%r3155, %r4, %r2902;
	add.s32 	%r3156, %r3155, %r3130;
	add.s32 	%r3157, %r3156, %r3154;
	shf.l.wrap.b32 	%r3158, %r3157, %r3157, 7;
	add.s32 	%r3159, %r3158, %r3140;
	shf.l.wrap.b32 	%r3160, %r3139, %r3139, 10;
	and.b32  	%r3161, %r3159, %r3149;
	not.b32 	%r3162, %r3159;
	and.b32  	%r3163, %r3160, %r3162;
	or.b32  	%r3164, %r3161, %r3163;
	add.s32 	%r3165, %r3140, %r4;
	add.s32 	%r3166, %r3165, %r3164;
	shf.l.wrap.b32 	%r3167, %r3166, %r3166, 13;
	add.s32 	%r3168, %r3167, %r3150;
	shf.l.wrap.b32 	%r3169, %r3149, %r3149, 10;
	and.b32  	%r3170, %r3168, %r3159;
	not.b32 	%r3171, %r3168;
	and.b32  	%r3172, %r3169, %r3171;
	or.b32  	%r3173, %r3170, %r3172;
	add.s32 	%r3174, %r3150, %r4;
	add.s32 	%r3175, %r3174, %r3173;
	shf.l.wrap.b32 	%r3176, %r3175, %r3175, 12;
	add.s32 	%r3177, %r3176, %r3160;
	shf.l.wrap.b32 	%r3178, %r3159, %r3159, 10;
	or.b32  	%r3179, %r3177, %r3171;
	xor.b32  	%r3180, %r3179, %r3178;
	add.s32 	%r3181, %r5, %r2905;
	add.s32 	%r3182, %r3181, %r3160;
	add.s32 	%r3183, %r3182, %r3180;
	shf.l.wrap.b32 	%r3184, %r3183, %r3183, 11;
	add.s32 	%r3185, %r3184, %r3169;
	shf.l.wrap.b32 	%r3186, %r3168, %r3168, 10;
	not.b32 	%r3187, %r3177;
	or.b32  	%r3188, %r3185, %r3187;
	xor.b32  	%r3189, %r3188, %r3186;
	add.s32 	%r3190, %r3169, %r5;
	add.s32 	%r3191, %r3190, %r3189;
	shf.l.wrap.b32 	%r3192, %r3191, %r3191, 13;
	add.s32 	%r3193, %r3192, %r3178;
	shf.l.wrap.b32 	%r3194, %r3177, %r3177, 10;
	not.b32 	%r3195, %r3185;
	or.b32  	%r3196, %r3193, %r3195;
	xor.b32  	%r3197, %r3196, %r3194;
	add.s32 	%r3198, %r5, %r2902;
	add.s32 	%r3199, %r3198, %r3178;
	add.s32 	%r3200, %r3199, %r3197;
	shf.l.wrap.b32 	%r3201, %r3200, %r3200, 6;
	add.s32 	%r3202, %r3201, %r3186;
	shf.l.wrap.b32 	%r3203, %r3185, %r3185, 10;
	not.b32 	%r3204, %r3193;
	or.b32  	%r3205, %r3202, %r3204;
	xor.b32  	%r3206, %r3205, %r3203;
	add.s32 	%r3207, %r5, %r2904;
	add.s32 	%r3208, %r3207, %r3186;
	add.s32 	%r3209, %r3208, %r3206;
	shf.l.wrap.b32 	%r3210, %r3209, %r3209, 7;
	add.s32 	%r3211, %r3210, %r3194;
	shf.l.wrap.b32 	%r3212, %r3193, %r3193, 10;
	not.b32 	%r3213, %r3202;
	or.b32  	%r3214, %r3211, %r3213;
	xor.b32  	%r3215, %r3214, %r3212;
	add.s32 	%r3216, %r3194, %r5;
	add.s32 	%r3217, %r3216, %r3215;
	shf.l.wrap.b32 	%r3218, %r3217, %r3217, 14;
	add.s32 	%r3219, %r3218, %r3203;
	shf.l.wrap.b32 	%r3220, %r3202, %r3202, 10;
	not.b32 	%r3221, %r3211;
	or.b32  	%r3222, %r3219, %r3221;
	xor.b32  	%r3223, %r3222, %r3220;
	add.s32 	%r3224, %r3203, %r5;
	add.s32 	%r3225, %r3224, %r3223;
	shf.l.wrap.b32 	%r3226, %r3225, %r3225, 9;
	add.s32 	%r3227, %r3226, %r3212;
	shf.l.wrap.b32 	%r3228, %r3211, %r3211, 10;
	not.b32 	%r3229, %r3219;
	or.b32  	%r3230, %r3227, %r3229;
	xor.b32  	%r3231, %r3230, %r3228;
	add.s32 	%r3232, %r3212, %r5;
	add.s32 	%r3233, %r3232, %r3231;
	shf.l.wrap.b32 	%r3234, %r3233, %r3233, 13;
	add.s32 	%r3235, %r3234, %r3220;
	shf.l.wrap.b32 	%r3236, %r3219, %r3219, 10;
	not.b32 	%r3237, %r3227;
	or.b32  	%r3238, %r3235, %r3237;
	xor.b32  	%r3239, %r3238, %r3236;
	add.s32 	%r3240, %r5, %r2907;
	add.s32 	%r3241, %r3240, %r3220;
	add.s32 	%r3242, %r3241, %r3239;
	shf.l.wrap.b32 	%r3243, %r3242, %r3242, 15;
	add.s32 	%r3244, %r3243, %r3228;
	shf.l.wrap.b32 	%r3245, %r3227, %r3227, 10;
	not.b32 	%r3246, %r3235;
	or.b32  	%r3247, %r3244, %r3246;
	xor.b32  	%r3248, %r3247, %r3245;
	add.s32 	%r3249, %r5, %r2906;
	add.s32 	%r3250, %r3249, %r3228;
	add.s32 	%r3251, %r3250, %r3248;
	shf.l.wrap.b32 	%r3252, %r3251, %r3251, 14;
	add.s32 	%r3253, %r3252, %r3236;
	shf.l.wrap.b32 	%r3254, %r3235, %r3235, 10;
	not.b32 	%r3255, %r3244;
	or.b32  	%r3256, %r3253, %r3255;
	xor.b32  	%r3257, %r3256, %r3254;
	add.s32 	%r3258, %r3236, %r5;
	add.s32 	%r3259, %r3258, %r3257;
	shf.l.wrap.b32 	%r3260, %r3259, %r3259, 8;
	add.s32 	%r3261, %r3260, %r3245;
	shf.l.wrap.b32 	%r3262, %r3244, %r3244, 10;
	not.b32 	%r3263, %r3253;
	or.b32  	%r3264, %r3261, %r3263;
	xor.b32  	%r3265, %r3264, %r3262;
	add.s32 	%r3266, %r5, %r2908;
	add.s32 	%r3267, %r3266, %r3245;
	add.s32 	%r3268, %r3267, %r3265;
	shf.l.wrap.b32 	%r3269, %r3268, %r3268, 13;
	add.s32 	%r3270, %r3269, %r3254;
	shf.l.wrap.b32 	%r3271, %r3253, %r3253, 10;
	not.b32 	%r3272, %r3261;
	or.b32  	%r3273, %r3270, %r3272;
	xor.b32  	%r3274, %r3273, %r3271;
	add.s32 	%r3275, %r3254, %r5;
	add.s32 	%r3276, %r3275, %r3274;
	shf.l.wrap.b32 	%r3277, %r3276, %r3276, 6;
	add.s32 	%r3278, %r3277, %r3262;
	shf.l.wrap.b32 	%r3279, %r3261, %r3261, 10;
	not.b32 	%r3280, %r3270;
	or.b32  	%r3281, %r3278, %r3280;
	xor.b32  	%r3282, %r3281, %r3279;
	add.s32 	%r3283, %r3262, %r5;
	add.s32 	%r3284, %r3283, %r3282;
	shf.l.wrap.b32 	%r3285, %r3284, %r3284, 5;
	add.s32 	%r3286, %r3285, %r3271;
	shf.l.wrap.b32 	%r3287, %r3270, %r3270, 10;
	not.b32 	%r3288, %r3278;
	or.b32  	%r3289, %r3286, %r3288;
	xor.b32  	%r3290, %r3289, %r3287;
	add.s32 	%r3291, %r3271, %r5;
	add.s32 	%r3292, %r3291, %r3290;
	shf.l.wrap.b32 	%r3293, %r3292, %r3292, 12;
	add.s32 	%r3294, %r3293, %r3279;
	shf.l.wrap.b32 	%r3295, %r3278, %r3278, 10;
	not.b32 	%r3296, %r3286;
	or.b32  	%r3297, %r3294, %r3296;
	xor.b32  	%r3298, %r3297, %r3295;
	add.s32 	%r3299, %r5, %r2903;
	add.s32 	%r3300, %r3299, %r3279;
	add.s32 	%r3301, %r3300, %r3298;
	shf.l.wrap.b32 	%r3302, %r3301, %r3301, 7;
	add.s32 	%r3303, %r3302, %r3287;
	shf.l.wrap.b32 	%r3304, %r3286, %r3286, 10;
	not.b32 	%r3305, %r3294;
	or.b32  	%r3306, %r3303, %r3305;
	xor.b32  	%r3307, %r3306, %r3304;
	add.s32 	%r3308, %r3287, %r5;
	add.s32 	%r3309, %r3308, %r3307;
	shf.l.wrap.b32 	%r3310, %r3309, %r3309, 5;
	add.s32 	%r3311, %r3310, %r3295;
	shf.l.wrap.b32 	%r3312, %r3294, %r3294, 10;
	and.b32  	%r3313, %r3311, %r3312;
	not.b32 	%r3314, %r3312;
	and.b32  	%r3315, %r3303, %r3314;
	or.b32  	%r3316, %r3313, %r3315;
	add.s32 	%r3317, %r6, %r2907;
	add.s32 	%r3318, %r3317, %r3295;
	add.s32 	%r3319, %r3318, %r3316;
	shf.l.wrap.b32 	%r3320, %r3319, %r3319, 11;
	add.s32 	%r3321, %r3320, %r3304;
	shf.l.wrap.b32 	%r3322, %r3303, %r3303, 10;
	and.b32  	%r3323, %r3321, %r3322;
	not.b32 	%r3324, %r3322;
	and.b32  	%r3325, %r3311, %r3324;
	or.b32  	%r3326, %r3323, %r3325;
	add.s32 	%r3327, %r3304, %r6;
	add.s32 	%r3328, %r3327, %r3326;
	shf.l.wrap.b32 	%r3329, %r3328, %r3328, 12;
	add.s32 	%r3330, %r3329, %r3312;
	shf.l.wrap.b32 	%r3331, %r3311, %r3311, 10;
	and.b32  	%r3332, %r3330, %r3331;
	not.b32 	%r3333, %r3331;
	and.b32  	%r3334, %r3321, %r3333;
	or.b32  	%r3335, %r3332, %r3334;
	add.s32 	%r3336, %r3312, %r6;
	add.s32 	%r3337, %r3336, %r3335;
	shf.l.wrap.b32 	%r3338, %r3337, %r3337, 14;
	add.s32 	%r3339, %r3338, %r3322;
	shf.l.wrap.b32 	%r3340, %r3321, %r3321, 10;
	and.b32  	%r3341, %r3339, %r3340;
	not.b32 	%r3342, %r3340;
	and.b32  	%r3343, %r3330, %r3342;
	or.b32  	%r3344, %r3341, %r3343;
	add.s32 	%r3345, %r3322, %r6;
	add.s32 	%r3346, %r3345, %r3344;
	shf.l.wrap.b32 	%r3347, %r3346, %r3346, 15;
	add.s32 	%r3348, %r3347, %r3331;
	shf.l.wrap.b32 	%r3349, %r3330, %r3330, 10;
	and.b32  	%r3350, %r3348, %r3349;
	not.b32 	%r3351, %r3349;
	and.b32  	%r3352, %r3339, %r3351;
	or.b32  	%r3353, %r3350, %r3352;
	add.s32 	%r3354, %r6, %r2908;
	add.s32 	%r3355, %r3354, %r3331;
	add.s32 	%r3356, %r3355, %r3353;
	shf.l.wrap.b32 	%r3357, %r3356, %r3356, 14;
	add.s32 	%r3358, %r3357, %r3340;
	shf.l.wrap.b32 	%r3359, %r3339, %r3339, 10;
	and.b32  	%r3360, %r3358, %r3359;
	not.b32 	%r3361, %r3359;
	and.b32  	%r3362, %r3348, %r3361;
	or.b32  	%r3363, %r3360, %r3362;
	add.s32 	%r3364, %r3340, %r6;
	add.s32 	%r3365, %r3364, %r3363;
	shf.l.wrap.b32 	%r3366, %r3365, %r3365, 15;
	add.s32 	%r3367, %r3366, %r3349;
	shf.l.wrap.b32 	%r3368, %r3348, %r3348, 10;
	and.b32  	%r3369, %r3367, %r3368;
	not.b32 	%r3370, %r3368;
	and.b32  	%r3371, %r3358, %r3370;
	or.b32  	%r3372, %r3369, %r3371;
	add.s32 	%r3373, %r3349, %r6;
	add.s32 	%r3374, %r3373, %r3372;
	shf.l.wrap.b32 	%r3375, %r3374, %r3374, 9;
	add.s32 	%r3376, %r3375, %r3359;
	shf.l.wrap.b32 	%r3377, %r3358, %r3358, 10;
	and.b32  	%r3378, %r3376, %r3377;
	not.b32 	%r3379, %r3377;
	and.b32  	%r3380, %r3367, %r3379;
	or.b32  	%r3381, %r3378, %r3380;
	add.s32 	%r3382, %r6, %r2904;
	add.s32 	%r3383, %r3382, %r3359;
	add.s32 	%r3384, %r3383, %r3381;
	shf.l.wrap.b32 	%r3385, %r3384, %r3384, 8;
	add.s32 	%r3386, %r3385, %r3368;
	shf.l.wrap.b32 	%r3387, %r3367, %r3367, 10;
	and.b32  	%r3388, %r3386, %r3387;
	not.b32 	%r3389, %r3387;
	and.b32  	%r3390, %r3376, %r3389;
	or.b32  	%r3391, %r3388, %r3390;
	add.s32 	%r3392, %r3368, %r6;
	add.s32 	%r3393, %r3392, %r3391;
	shf.l.wrap.b32 	%r3394, %r3393, %r3393, 9;
	add.s32 	%r3395, %r3394, %r3377;
	shf.l.wrap.b32 	%r3396, %r3376, %r3376, 10;
	and.b32  	%r3397, %r3395, %r3396;
	not.b32 	%r3398, %r3396;
	and.b32  	%r3399, %r3386, %r3398;
	or.b32  	%r3400, %r3397, %r3399;
	add.s32 	%r3401, %r6, %r2905;
	add.s32 	%r3402, %r3401, %r3377;
	add.s32 	%r3403, %r3402, %r3400;
	shf.l.wrap.b32 	%r3404, %r3403, %r3403, 14;
	add.s32 	%r3405, %r3404, %r3387;
	shf.l.wrap.b32 	%r3406, %r3386, %r3386, 10;
	and.b32  	%r3407, %r3405, %r3406;
	not.b32 	%r3408, %r3406;
	and.b32  	%r3409, %r3395, %r3408;
	or.b32  	%r3410, %r3407, %r3409;
	add.s32 	%r3411, %r3387, %r6;
	add.s32 	%r3412, %r3411, %r3410;
	shf.l.wrap.b32 	%r3413, %r3412, %r3412, 5;
	add.s32 	%r3414, %r3413, %r3396;
	shf.l.wrap.b32 	%r3415, %r3395, %r3395, 10;
	and.b32  	%r3416, %r3414, %r3415;
	not.b32 	%r3417, %r3415;
	and.b32  	%r3418, %r3405, %r3417;
	or.b32  	%r3419, %r3416, %r3418;
	add.s32 	%r3420, %r3396, %r6;
	add.s32 	%r3421, %r3420, %r3419;
	shf.l.wrap.b32 	%r3422, %r3421, %r3421, 6;
	add.s32 	%r3423, %r3422, %r3406;
	shf.l.wrap.b32 	%r3424, %r3405, %r3405, 10;
	and.b32  	%r3425, %r3423, %r3424;
	not.b32 	%r3426, %r3424;
	and.b32  	%r3427, %r3414, %r3426;
	or.b32  	%r3428, %r3425, %r3427;
	add.s32 	%r3429, %r6, %r2902;
	add.s32 	%r3430, %r3429, %r3406;
	add.s32 	%r3431, %r3430, %r3428;
	shf.l.wrap.b32 	%r3432, %r3431, %r3431, 8;
	add.s32 	%r3433, %r3432, %r3415;
	shf.l.wrap.b32 	%r3434, %r3414, %r3414, 10;
	and.b32  	%r3435, %r3433, %r3434;
	not.b32 	%r3436, %r3434;
	and.b32  	%r3437, %r3423, %r3436;
	or.b32  	%r3438, %r3435, %r3437;
	add.s32 	%r3439, %r6, %r2903;
	add.s32 	%r3440, %r3439, %r3415;
	add.s32 	%r3441, %r3440, %r3438;
	shf.l.wrap.b32 	%r3442, %r3441, %r3441, 6;
	add.s32 	%r3443, %r3442, %r3424;
	shf.l.wrap.b32 	%r3444, %r3423, %r3423, 10;
	and.b32  	%r3445, %r3443, %r3444;
	not.b32 	%r3446, %r3444;
	and.b32  	%r3447, %r3433, %r3446;
	or.b32  	%r3448, %r3445, %r3447;
	add.s32 	%r3449, %r3424, %r6;
	add.s32 	%r3450, %r3449, %r3448;
	shf.l.wrap.b32 	%r3451, %r3450, %r3450, 5;
	add.s32 	%r3452, %r3451, %r3434;
	shf.l.wrap.b32 	%r3453, %r3433, %r3433, 10;
	and.b32  	%r3454, %r3452, %r3453;
	not.b32 	%r3455, %r3453;
	and.b32  	%r3456, %r3443, %r3455;
	or.b32  	%r3457, %r3454, %r3456;
	add.s32 	%r3458, %r6, %r2906;
	add.s32 	%r3459, %r3458, %r3434;
	add.s32 	%r3460, %r3459, %r3457;
	shf.l.wrap.b32 	%r3461, %r3460, %r3460, 12;
	add.s32 	%r3462, %r3461, %r3444;
	shf.l.wrap.b32 	%r3463, %r3443, %r3443, 10;
	not.b32 	%r3464, %r3463;
	or.b32  	%r3465, %r3452, %r3464;
	xor.b32  	%r3466, %r3462, %r3465;
	add.s32 	%r3467, %r7, %r2904;
	add.s32 	%r3468, %r3467, %r3444;
	add.s32 	%r3469, %r3468, %r3466;
	shf.l.wrap.b32 	%r3470, %r3469, %r3469, 9;
	add.s32 	%r3471, %r3470, %r3453;
	shf.l.wrap.b32 	%r3472, %r3452, %r3452, 10;
	not.b32 	%r3473, %r3472;
	or.b32  	%r3474, %r3462, %r3473;
	xor.b32  	%r3475, %r3471, %r3474;
	add.s32 	%r3476, %r7, %r2908;
	add.s32 	%r3477, %r3476, %r3453;
	add.s32 	%r3478, %r3477, %r3475;
	shf.l.wrap.b32 	%r3479, %r3478, %r3478, 15;
	add.s32 	%r3480, %r3479, %r3463;
	shf.l.wrap.b32 	%r3481, %r3462, %r3462, 10;
	not.b32 	%r3482, %r3481;
	or.b32  	%r3483, %r3471, %r3482;
	xor.b32  	%r3484, %r3480, %r3483;
	add.s32 	%r3485, %r7, %r2903;
	add.s32 	%r3486, %r3485, %r3463;
	add.s32 	%r3487, %r3486, %r3484;
	shf.l.wrap.b32 	%r3488, %r3487, %r3487, 5;
	add.s32 	%r3489, %r3488, %r3472;
	shf.l.wrap.b32 	%r3490, %r3471, %r3471, 10;
	not.b32 	%r3491, %r3490;
	or.b32  	%r3492, %r3480, %r3491;
	xor.b32  	%r3493, %r3489, %r3492;
	add.s32 	%r3494, %r3472, %r7;
	add.s32 	%r3495, %r3494, %r3493;
	shf.l.wrap.b32 	%r3496, %r3495, %r3495, 11;
	add.s32 	%r3497, %r3496, %r3481;
	shf.l.wrap.b32 	%r3498, %r3480, %r3480, 10;
	not.b32 	%r3499, %r3498;
	or.b32  	%r3500, %r3489, %r3499;
	xor.b32  	%r3501, %r3497, %r3500;
	add.s32 	%r3502, %r3481, %r7;
	add.s32 	%r3503, %r3502, %r3501;
	shf.l.wrap.b32 	%r3504, %r3503, %r3503, 6;
	add.s32 	%r3505, %r3504, %r3490;
	shf.l.wrap.b32 	%r3506, %r3489, %r3489, 10;
	not.b32 	%r3507, %r3506;
	or.b32  	%r3508, %r3497, %r3507;
	xor.b32  	%r3509, %r3505, %r3508;
	add.s32 	%r3510, %r3490, %r7;
	add.s32 	%r3511, %r3510, %r3509;
	shf.l.wrap.b32 	%r3512, %r3511, %r3511, 8;
	add.s32 	%r3513, %r3512, %r3498;
	shf.l.wrap.b32 	%r3514, %r3497, %r3497, 10;
	not.b32 	%r3515, %r3514;
	or.b32  	%r3516, %r3505, %r3515;
	xor.b32  	%r3517, %r3513, %r3516;
	add.s32 	%r3518, %r7, %r2906;
	add.s32 	%r3519, %r3518, %r3498;
	add.s32 	%r3520, %r3519, %r3517;
	shf.l.wrap.b32 	%r3521, %r3520, %r3520, 13;
	add.s32 	%r3522, %r3521, %r3506;
	shf.l.wrap.b32 	%r3523, %r3505, %r3505, 10;
	not.b32 	%r3524, %r3523;
	or.b32  	%r3525, %r3513, %r3524;
	xor.b32  	%r3526, %r3522, %r3525;
	add.s32 	%r3527, %r3506, %r7;
	add.s32 	%r3528, %r3527, %r3526;
	shf.l.wrap.b32 	%r3529, %r3528, %r3528, 12;
	add.s32 	%r3530, %r3529, %r3514;
	shf.l.wrap.b32 	%r3531, %r3513, %r3513, 10;
	not.b32 	%r3532, %r3531;
	or.b32  	%r3533, %r3522, %r3532;
	xor.b32  	%r3534, %r3530, %r3533;
	add.s32 	%r3535, %r7, %r2902;
	add.s32 	%r3536, %r3535, %r3514;
	add.s32 	%r3537, %r3536, %r3534;
	shf.l.wrap.b32 	%r3538, %r3537, %r3537, 5;
	add.s32 	%r3539, %r3538, %r3523;
	shf.l.wrap.b32 	%r3540, %r3522, %r3522, 10;
	not.b32 	%r3541, %r3540;
	or.b32  	%r3542, %r3530, %r3541;
	xor.b32  	%r3543, %r3539, %r3542;
	add.s32 	%r3544, %r7, %r2907;
	add.s32 	%r3545, %r3544, %r3523;
	add.s32 	%r3546, %r3545, %r3543;
	shf.l.wrap.b32 	%r3547, %r3546, %r3546, 12;
	add.s32 	%r3548, %r3547, %r3531;
	shf.l.wrap.b32 	%r3549, %r3530, %r3530, 10;
	not.b32 	%r3550, %r3549;
	or.b32  	%r3551, %r3539, %r3550;
	xor.b32  	%r3552, %r3548, %r3551;
	add.s32 	%r3553, %r7, %r2905;
	add.s32 	%r3554, %r3553, %r3531;
	add.s32 	%r3555, %r3554, %r3552;
	shf.l.wrap.b32 	%r3556, %r3555, %r3555, 13;
	add.s32 	%r3557, %r3556, %r3540;
	shf.l.wrap.b32 	%r3558, %r3539, %r3539, 10;
	not.b32 	%r3559, %r3558;
	or.b32  	%r3560, %r3548, %r3559;
	xor.b32  	%r3561, %r3557, %r3560;
	add.s32 	%r3562, %r3540, %r7;
	add.s32 	%r3563, %r3562, %r3561;
	shf.l.wrap.b32 	%r3564, %r3563, %r3563, 14;
	add.s32 	%r3565, %r3564, %r3549;
	shf.l.wrap.b32 	%r3566, %r3548, %r3548, 10;
	not.b32 	%r3567, %r3566;
	or.b32  	%r3568, %r3557, %r3567;
	xor.b32  	%r3569, %r3565, %r3568;
	add.s32 	%r3570, %r3549, %r7;
	add.s32 	%r3571, %r3570, %r3569;
	shf.l.wrap.b32 	%r3572, %r3571, %r3571, 11;
	add.s32 	%r3573, %r3572, %r3558;
	shf.l.wrap.b32 	%r3574, %r3557, %r3557, 10;
	not.b32 	%r3575, %r3574;
	or.b32  	%r3576, %r3565, %r3575;
	xor.b32  	%r3577, %r3573, %r3576;
	add.s32 	%r3578, %r3558, %r7;
	add.s32 	%r3579, %r3578, %r3577;
	shf.l.wrap.b32 	%r3580, %r3579, %r3579, 8;
	add.s32 	%r3581, %r3580, %r3566;
	shf.l.wrap.b32 	%r3582, %r3565, %r3565, 10;
	not.b32 	%r3583, %r3582;
	or.b32  	%r3584, %r3573, %r3583;
	xor.b32  	%r3585, %r3581, %r3584;
	add.s32 	%r3586, %r3566, %r7;
	add.s32 	%r3587, %r3586, %r3585;
	shf.l.wrap.b32 	%r3588, %r3587, %r3587, 5;
	add.s32 	%r3589, %r3588, %r3574;
	shf.l.wrap.b32 	%r3590, %r3573, %r3573, 10;
	not.b32 	%r3591, %r3590;
	or.b32  	%r3592, %r3581, %r3591;
	xor.b32  	%r3593, %r3589, %r3592;
	add.s32 	%r3594, %r3574, %r7;
	add.s32 	%r3595, %r3594, %r3593;
	shf.l.wrap.b32 	%r3596, %r3595, %r3595, 6;
	shf.l.wrap.b32 	%r3597, %r3581, %r3581, 10;
	not.b32 	%r3598, %r2898;
	or.b32  	%r3599, %r2899, %r3598;
	xor.b32  	%r3600, %r3599, %r2900;
	selp.b32 	%r3601, %r5739, 1732584321, %p10;
	add.s32 	%r3602, %r3601, %r3600;
	add.s32 	%r3603, %r3602, %r8;
	shf.l.wrap.b32 	%r3604, %r3603, %r3603, 8;
	add.s32 	%r3605, %r3604, %r2897;
	not.b32 	%r3606, %r2916;
	or.b32  	%r3607, %r2900, %r3606;
	xor.b32  	%r3608, %r3605, %r3607;
	add.s32 	%r3609, %r2897, %r2902;
	add.s32 	%r3610, %r3609, %r8;
	add.s32 	%r3611, %r3610, %r3608;
	shf.l.wrap.b32 	%r3612, %r3611, %r3611, 9;
	add.s32 	%r3613, %r3612, %r2898;
	not.b32 	%r3614, %r2924;
	or.b32  	%r3615, %r3605, %r3614;
	xor.b32  	%r3616, %r3613, %r3615;
	add.s32 	%r3617, %r8, %r2898;
	add.s32 	%r3618, %r3617, %r3616;
	shf.l.wrap.b32 	%r3619, %r3618, %r3618, 9;
	add.s32 	%r3620, %r3619, %r2916;
	shf.l.wrap.b32 	%r3621, %r3605, %r3605, 10;
	not.b32 	%r3622, %r3621;
	or.b32  	%r3623, %r3613, %r3622;
	xor.b32  	%r3624, %r3620, %r3623;
	add.s32 	%r3625, %r2916, %r2908;
	add.s32 	%r3626, %r3625, %r8;
	add.s32 	%r3627, %r3626, %r3624;
	shf.l.wrap.b32 	%r3628, %r3627, %r3627, 11;
	add.s32 	%r3629, %r3628, %r2924;
	shf.l.wrap.b32 	%r3630, %r3613, %r3613, 10;
	not.b32 	%r3631, %r3630;
	or.b32  	%r3632, %r3620, %r3631;
	xor.b32  	%r3633, %r3629, %r3632;
	add.s32 	%r3634, %r8, %r2924;
	add.s32 	%r3635, %r3634, %r3633;
	shf.l.wrap.b32 	%r3636, %r3635, %r3635, 13;
	add.s32 	%r3637, %r3636, %r3621;
	shf.l.wrap.b32 	%r3638, %r3620, %r3620, 10;
	not.b32 	%r3639, %r3638;
	or.b32  	%r3640, %r3629, %r3639;
	xor.b32  	%r3641, %r3637, %r3640;
	add.s32 	%r3642, %r8, %r2906;
	add.s32 	%r3643, %r3642, %r3621;
	add.s32 	%r3644, %r3643, %r3641;
	shf.l.wrap.b32 	%r3645, %r3644, %r3644, 15;
	add.s32 	%r3646, %r3645, %r3630;
	shf.l.wrap.b32 	%r3647, %r3629, %r3629, 10;
	not.b32 	%r3648, %r3647;
	or.b32  	%r3649, %r3637, %r3648;
	xor.b32  	%r3650, %r3646, %r3649;
	add.s32 	%r3651, %r3630, %r8;
	add.s32 	%r3652, %r3651, %r3650;
	shf.l.wrap.b32 	%r3653, %r3652, %r3652, 15;
	add.s32 	%r3654, %r3653, %r3638;
	shf.l.wrap.b32 	%r3655, %r3637, %r3637, 10;
	not.b32 	%r3656, %r3655;
	or.b32  	%r3657, %r3646, %r3656;
	xor.b32  	%r3658, %r3654, %r3657;
	add.s32 	%r3659, %r8, %r2904;
	add.s32 	%r3660, %r3659, %r3638;
	add.s32 	%r3661, %r3660, %r3658;
	shf.l.wrap.b32 	%r3662, %r3661, %r3661, 5;
	add.s32 	%r3663, %r3662, %r3647;
	shf.l.wrap.b32 	%r3664, %r3646, %r3646, 10;
	not.b32 	%r3665, %r3664;
	or.b32  	%r3666, %r3654, %r3665;
	xor.b32  	%r3667, %r3663, %r3666;
	add.s32 	%r3668, %r3647, %r8;
	add.s32 	%r3669, %r3668, %r3667;
	shf.l.wrap.b32 	%r3670, %r3669, %r3669, 7;
	add.s32 	%r3671, %r3670, %r3655;
	shf.l.wrap.b32 	%r3672, %r3654, %r3654, 10;
	not.b32 	%r3673, %r3672;
	or.b32  	%r3674, %r3663, %r3673;
	xor.b32  	%r3675, %r3671, %r3674;
	add.s32 	%r3676, %r3655, %r8;
	add.s32 	%r3677, %r3676, %r3675;
	shf.l.wrap.b32 	%r3678, %r3677, %r3677, 7;
	add.s32 	%r3679, %r3678, %r3664;
	shf.l.wrap.b32 	%r3680, %r3663, %r3663, 10;
	not.b32 	%r3681, %r3680;
	or.b32  	%r3682, %r3671, %r3681;
	xor.b32  	%r3683, %r3679, %r3682;
	add.s32 	%r3684, %r3664, %r8;
	add.s32 	%r3685, %r3684, %r3683;
	shf.l.wrap.b32 	%r3686, %r3685, %r3685, 8;
	add.s32 	%r3687, %r3686, %r3672;
	shf.l.wrap.b32 	%r3688, %r3671, %r3671, 10;
	not.b32 	%r3689, %r3688;
	or.b32  	%r3690, %r3679, %r3689;
	xor.b32  	%r3691, %r3687, %r3690;
	add.s32 	%r3692, %r3672, %r8;
	add.s32 	%r3693, %r3692, %r3691;
	shf.l.wrap.b32 	%r3694, %r3693, %r3693, 11;
	add.s32 	%r3695, %r3694, %r3680;
	shf.l.wrap.b32 	%r3696, %r3679, %r3679, 10;
	not.b32 	%r3697, %r3696;
	or.b32  	%r3698, %r3687, %r3697;
	xor.b32  	%r3699, %r3695, %r3698;
	add.s32 	%r3700, %r8, %r2907;
	add.s32 	%r3701, %r3700, %r3680;
	add.s32 	%r3702, %r3701, %r3699;
	shf.l.wrap.b32 	%r3703, %r3702, %r3702, 14;
	add.s32 	%r3704, %r3703, %r3688;
	shf.l.wrap.b32 	%r3705, %r3687, %r3687, 10;
	not.b32 	%r3706, %r3705;
	or.b32  	%r3707, %r3695, %r3706;
	xor.b32  	%r3708, %r3704, %r3707;
	add.s32 	%r3709, %r3688, %r8;
	add.s32 	%r3710, %r3709, %r3708;
	shf.l.wrap.b32 	%r3711, %r3710, %r3710, 14;
	add.s32 	%r3712, %r3711, %r3696;
	shf.l.wrap.b32 	%r3713, %r3695, %r3695, 10;
	not.b32 	%r3714, %r3713;
	or.b32  	%r3715, %r3704, %r3714;
	xor.b32  	%r3716, %r3712, %r3715;
	add.s32 	%r3717, %r8, %r2905;
	add.s32 	%r3718, %r3717, %r3696;
	add.s32 	%r3719, %r3718, %r3716;
	shf.l.wrap.b32 	%r3720, %r3719, %r3719, 12;
	add.s32 	%r3721, %r3720, %r3705;
	shf.l.wrap.b32 	%r3722, %r3704, %r3704, 10;
	not.b32 	%r3723, %r3722;
	or.b32  	%r3724, %r3712, %r3723;
	xor.b32  	%r3725, %r3721, %r3724;
	add.s32 	%r3726, %r3705, %r8;
	add.s32 	%r3727, %r3726, %r3725;
	shf.l.wrap.b32 	%r3728, %r3727, %r3727, 6;
	add.s32 	%r3729, %r3728, %r3713;
	shf.l.wrap.b32 	%r3730, %r3712, %r3712, 10;
	and.b32  	%r3731, %r3729, %r3730;
	not.b32 	%r3732, %r3730;
	and.b32  	%r3733, %r3721, %r3732;
	or.b32  	%r3734, %r3731, %r3733;
	add.s32 	%r3735, %r3713, %r9;
	add.s32 	%r3736, %r3735, %r3734;
	shf.l.wrap.b32 	%r3737, %r3736, %r3736, 9;
	add.s32 	%r3738, %r3737, %r3722;
	shf.l.wrap.b32 	%r3739, %r3721, %r3721, 10;
	and.b32  	%r3740, %r3738, %r3739;
	not.b32 	%r3741, %r3739;
	and.b32  	%r3742, %r3729, %r3741;
	or.b32  	%r3743, %r3740, %r3742;
	add.s32 	%r3744, %r3722, %r9;
	add.s32 	%r3745, %r3744, %r3743;
	shf.l.wrap.b32 	%r3746, %r3745, %r3745, 13;
	add.s32 	%r3747, %r3746, %r3730;
	shf.l.wrap.b32 	%r3748, %r3729, %r3729, 10;
	and.b32  	%r3749, %r3747, %r3748;
	not.b32 	%r3750, %r3748;
	and.b32  	%r3751, %r3738, %r3750;
	or.b32  	%r3752, %r3749, %r3751;
	add.s32 	%r3753, %r9, %r2905;
	add.s32 	%r3754, %r3753, %r3730;
	add.s32 	%r3755, %r3754, %r3752;
	shf.l.wrap.b32 	%r3756, %r3755, %r3755, 15;
	add.s32 	%r3757, %r3756, %r3739;
	shf.l.wrap.b32 	%r3758, %r3738, %r3738, 10;
	and.b32  	%r3759, %r3757, %r3758;
	not.b32 	%r3760, %r3758;
	and.b32  	%r3761, %r3747, %r3760;
	or.b32  	%r3762, %r3759, %r3761;
	add.s32 	%r3763, %r3739, %r9;
	add.s32 	%r3764, %r3763, %r3762;
	shf.l.wrap.b32 	%r3765, %r3764, %r3764, 7;
	add.s32 	%r3766, %r3765, %r3748;
	shf.l.wrap.b32 	%r3767, %r3747, %r3747, 10;
	and.b32  	%r3768, %r3766, %r3767;
	not.b32 	%r3769, %r3767;
	and.b32  	%r3770, %r3757, %r3769;
	or.b32  	%r3771, %r3768, %r3770;
	add.s32 	%r3772, %r9, %r2908;
	add.s32 	%r3773, %r3772, %r3748;
	add.s32 	%r3774, %r3773, %r3771;
	shf.l.wrap.b32 	%r3775, %r3774, %r3774, 12;
	add.s32 	%r3776, %r3775, %r3758;
	shf.l.wrap.b32 	%r3777, %r3757, %r3757, 10;
	and.b32  	%r3778, %r3776, %r3777;
	not.b32 	%r3779, %r3777;
	and.b32  	%r3780, %r3766, %r3779;
	or.b32  	%r3781, %r3778, %r3780;
	add.s32 	%r3782, %r3758, %r9;
	add.s32 	%r3783, %r3782, %r3781;
	shf.l.wrap.b32 	%r3784, %r3783, %r3783, 8;
	add.s32 	%r3785, %r3784, %r3767;
	shf.l.wrap.b32 	%r3786, %r3766, %r3766, 10;
	and.b32  	%r3787, %r3785, %r3786;
	not.b32 	%r3788, %r3786;
	and.b32  	%r3789, %r3776, %r3788;
	or.b32  	%r3790, %r3787, %r3789;
	add.s32 	%r3791, %r9, %r2903;
	add.s32 	%r3792, %r3791, %r3767;
	add.s32 	%r3793, %r3792, %r3790;
	shf.l.wrap.b32 	%r3794, %r3793, %r3793, 9;
	add.s32 	%r3795, %r3794, %r3777;
	shf.l.wrap.b32 	%r3796, %r3776, %r3776, 10;
	and.b32  	%r3797, %r3795, %r3796;
	not.b32 	%r3798, %r3796;
	and.b32  	%r3799, %r3785, %r3798;
	or.b32  	%r3800, %r3797, %r3799;
	add.s32 	%r3801, %r3777, %r9;
	add.s32 	%r3802, %r3801, %r3800;
	shf.l.wrap.b32 	%r3803, %r3802, %r3802, 11;
	add.s32 	%r3804, %r3803, %r3786;
	shf.l.wrap.b32 	%r3805, %r3785, %r3785, 10;
	and.b32  	%r3806, %r3804, %r3805;
	not.b32 	%r3807, %r3805;
	and.b32  	%r3808, %r3795, %r3807;
	or.b32  	%r3809, %r3806, %r3808;
	add.s32 	%r3810, %r9, %r2902;
	add.s32 	%r3811, %r3810, %r3786;
	add.s32 	%r3812, %r3811, %r3809;
	shf.l.wrap.b32 	%r3813, %r3812, %r3812, 7;
	add.s32 	%r3814, %r3813, %r3796;
	shf.l.wrap.b32 	%r3815, %r3795, %r3795, 10;
	and.b32  	%r3816, %r3814, %r3815;
	not.b32 	%r3817, %r3815;
	and.b32  	%r3818, %r3804, %r3817;
	or.b32  	%r3819, %r3816, %r3818;
	add.s32 	%r3820, %r3796, %r9;
	add.s32 	%r3821, %r3820, %r3819;
	shf.l.wrap.b32 	%r3822, %r3821, %r3821, 7;
	add.s32 	%r3823, %r3822, %r3805;
	shf.l.wrap.b32 	%r3824, %r3804, %r3804, 10;
	and.b32  	%r3825, %r3823, %r3824;
	not.b32 	%r3826, %r3824;
	and.b32  	%r3827, %r3814, %r3826;
	or.b32  	%r3828, %r3825, %r3827;
	add.s32 	%r3829, %r3805, %r9;
	add.s32 	%r3830, %r3829, %r3828;
	shf.l.wrap.b32 	%r3831, %r3830, %r3830, 12;
	add.s32 	%r3832, %r3831, %r3815;
	shf.l.wrap.b32 	%r3833, %r3814, %r3814, 10;
	and.b32  	%r3834, %r3832, %r3833;
	not.b32 	%r3835, %r3833;
	and.b32  	%r3836, %r3823, %r3835;
	or.b32  	%r3837, %r3834, %r3836;
	add.s32 	%r3838, %r3815, %r9;
	add.s32 	%r3839, %r3838, %r3837;
	shf.l.wrap.b32 	%r3840, %r3839, %r3839, 7;
	add.s32 	%r3841, %r3840, %r3824;
	shf.l.wrap.b32 	%r3842, %r3823, %r3823, 10;
	and.b32  	%r3843, %r3841, %r3842;
	not.b32 	%r3844, %r3842;
	and.b32  	%r3845, %r3832, %r3844;
	or.b32  	%r3846, %r3843, %r3845;
	add.s32 	%r3847, %r9, %r2904;
	add.s32 	%r3848, %r3847, %r3824;
	add.s32 	%r3849, %r3848, %r3846;
	shf.l.wrap.b32 	%r3850, %r3849, %r3849, 6;
	add.s32 	%r3851, %r3850, %r3833;
	shf.l.wrap.b32 	%r3852, %r3832, %r3832, 10;
	and.b32  	%r3853, %r3851, %r3852;
	not.b32 	%r3854, %r3852;
	and.b32  	%r3855, %r3841, %r3854;
	or.b32  	%r3856, %r3853, %r3855;
	add.s32 	%r3857, %r3833, %r9;
	add.s32 	%r3858, %r3857, %r3856;
	shf.l.wrap.b32 	%r3859, %r3858, %r3858, 15;
	add.s32 	%r3860, %r3859, %r3842;
	shf.l.wrap.b32 	%r3861, %r3841, %r3841, 10;
	and.b32  	%r3862, %r3860, %r3861;
	not.b32 	%r3863, %r3861;
	and.b32  	%r3864, %r3851, %r3863;
	or.b32  	%r3865, %r3862, %r3864;
	add.s32 	%r3866, %r9, %r2907;
	add.s32 	%r3867, %r3866, %r3842;
	add.s32 	%r3868, %r3867, %r3865;
	shf.l.wrap.b32 	%r3869, %r3868, %r3868, 13;
	add.s32 	%r3870, %r3869, %r3852;
	shf.l.wrap.b32 	%r3871, %r3851, %r3851, 10;
	and.b32  	%r3872, %r3870, %r3871;
	not.b32 	%r3873, %r3871;
	and.b32  	%r3874, %r3860, %r3873;
	or.b32  	%r3875, %r3872, %r3874;
	add.s32 	%r3876, %r9, %r2906;
	add.s32 	%r3877, %r3876, %r3852;
	add.s32 	%r3878, %r3877, %r3875;
	shf.l.wrap.b32 	%r3879, %r3878, %r3878, 11;
	add.s32 	%r3880, %r3879, %r3861;
	shf.l.wrap.b32 	%r3881, %r3860, %r3860, 10;
	not.b32 	%r3882, %r3870;
	or.b32  	%r3883, %r3880, %r3882;
	xor.b32  	%r3884, %r3883, %r3881;
	add.s32 	%r3885, %r3861, %r10;
	add.s32 	%r3886, %r3885, %r3884;
	shf.l.wrap.b32 	%r3887, %r3886, %r3886, 9;
	add.s32 	%r3888, %r3887, %r3871;
	shf.l.wrap.b32 	%r3889, %r3870, %r3870, 10;
	not.b32 	%r3890, %r3880;
	or.b32  	%r3891, %r3888, %r3890;
	xor.b32  	%r3892, %r3891, %r3889;
	add.s32 	%r3893, %r10, %r2903;
	add.s32 	%r3894, %r3893, %r3871;
	add.s32 	%r3895, %r3894, %r3892;
	shf.l.wrap.b32 	%r3896, %r3895, %r3895, 7;
	add.s32 	%r3897, %r3896, %r3881;
	shf.l.wrap.b32 	%r3898, %r3880, %r3880, 10;
	not.b32 	%r3899, %r3888;
	or.b32  	%r3900, %r3897, %r3899;
	xor.b32  	%r3901, %r3900, %r3898;
	add.s32 	%r3902, %r10, %r2907;
	add.s32 	%r3903, %r3902, %r3881;
	add.s32 	%r3904, %r3903, %r3901;
	shf.l.wrap.b32 	%r3905, %r3904, %r3904, 15;
	add.s32 	%r3906, %r3905, %r3889;
	shf.l.wrap.b32 	%r3907, %r3888, %r3888, 10;
	not.b32 	%r3908, %r3897;
	or.b32  	%r3909, %r3906, %r3908;
	xor.b32  	%r3910, %r3909, %r3907;
	add.s32 	%r3911, %r10, %r2905;
	add.s32 	%r3912, %r3911, %r3889;
	add.s32 	%r3913, %r3912, %r3910;
	shf.l.wrap.b32 	%r3914, %r3913, %r3913, 11;
	add.s32 	%r3915, %r3914, %r3898;
	shf.l.wrap.b32 	%r3916, %r3897, %r3897, 10;
	not.b32 	%r3917, %r3906;
	or.b32  	%r3918, %r3915, %r3917;
	xor.b32  	%r3919, %r3918, %r3916;
	add.s32 	%r3920, %r3898, %r10;
	add.s32 	%r3921, %r3920, %r3919;
	shf.l.wrap.b32 	%r3922, %r3921, %r3921, 8;
	add.s32 	%r3923, %r3922, %r3907;
	shf.l.wrap.b32 	%r3924, %r3906, %r3906, 10;
	not.b32 	%r3925, %r3915;
	or.b32  	%r3926, %r3923, %r3925;
	xor.b32  	%r3927, %r3926, %r3924;
	add.s32 	%r3928, %r10, %r2902;
	add.s32 	%r3929, %r3928, %r3907;
	add.s32 	%r3930, %r3929, %r3927;
	shf.l.wrap.b32 	%r3931, %r3930, %r3930, 6;
	add.s32 	%r3932, %r3931, %r3916;
	shf.l.wrap.b32 	%r3933, %r3915, %r3915, 10;
	not.b32 	%r3934, %r3923;
	or.b32  	%r3935, %r3932, %r3934;
	xor.b32  	%r3936, %r3935, %r3933;
	add.s32 	%r3937, %r3916, %r10;
	add.s32 	%r3938, %r3937, %r3936;
	shf.l.wrap.b32 	%r3939, %r3938, %r3938, 6;
	add.s32 	%r3940, %r3939, %r3924;
	shf.l.wrap.b32 	%r3941, %r3923, %r3923, 10;
	not.b32 	%r3942, %r3932;
	or.b32  	%r3943, %r3940, %r3942;
	xor.b32  	%r3944, %r3943, %r3941;
	add.s32 	%r3945, %r3924, %r10;
	add.s32 	%r3946, %r3945, %r3944;
	shf.l.wrap.b32 	%r3947, %r3946, %r3946, 14;
	add.s32 	%r3948, %r3947, %r3933;
	shf.l.wrap.b32 	%r3949, %r3932, %r3932, 10;
	not.b32 	%r3950, %r3940;
	or.b32  	%r3951, %r3948, %r3950;
	xor.b32  	%r3952, %r3951, %r3949;
	add.s32 	%r3953, %r3933, %r10;
	add.s32 	%r3954, %r3953, %r3952;
	shf.l.wrap.b32 	%r3955, %r3954, %r3954, 12;
	add.s32 	%r3956, %r3955, %r3941;
	shf.l.wrap.b32 	%r3957, %r3940, %r3940, 10;
	not.b32 	%r3958, %r3948;
	or.b32  	%r3959, %r3956, %r3958;
	xor.b32  	%r3960, %r3959, %r3957;
	add.s32 	%r3961, %r3941, %r10;
	add.s32 	%r3962, %r3961, %r3960;
	shf.l.wrap.b32 	%r3963, %r3962, %r3962, 13;
	add.s32 	%r3964, %r3963, %r3949;
	shf.l.wrap.b32 	%r3965, %r3948, %r3948, 10;
	not.b32 	%r3966, %r3956;
	or.b32  	%r3967, %r3964, %r3966;
	xor.b32  	%r3968, %r3967, %r3965;
	add.s32 	%r3969, %r3949, %r10;
	add.s32 	%r3970, %r3969, %r3968;
	shf.l.wrap.b32 	%r3971, %r3970, %r3970, 5;
	add.s32 	%r3972, %r3971, %r3957;
	shf.l.wrap.b32 	%r3973, %r3956, %r3956, 10;
	not.b32 	%r3974, %r3964;
	or.b32  	%r3975, %r3972, %r3974;
	xor.b32  	%r3976, %r3975, %r3973;
	add.s32 	%r3977, %r10, %r2906;
	add.s32 	%r3978, %r3977, %r3957;
	add.s32 	%r3979, %r3978, %r3976;
	shf.l.wrap.b32 	%r3980, %r3979, %r3979, 14;
	add.s32 	%r3981, %r3980, %r3965;
	shf.l.wrap.b32 	%r3982, %r3964, %r3964, 10;
	not.b32 	%r3983, %r3972;
	or.b32  	%r3984, %r3981, %r3983;
	xor.b32  	%r3985, %r3984, %r3982;
	add.s32 	%r3986, %r3965, %r10;
	add.s32 	%r3987, %r3986, %r3985;
	shf.l.wrap.b32 	%r3988, %r3987, %r3987, 13;
	add.s32 	%r3989, %r3988, %r3973;
	shf.l.wrap.b32 	%r3990, %r3972, %r3972, 10;
	not.b32 	%r3991, %r3981;
	or.b32  	%r3992, %r3989, %r3991;
	xor.b32  	%r3993, %r3992, %r3990;
	add.s32 	%r3994, %r10, %r2908;
	add.s32 	%r3995, %r3994, %r3973;
	add.s32 	%r3996, %r3995, %r3993;
	shf.l.wrap.b32 	%r3997, %r3996, %r3996, 13;
	add.s32 	%r3998, %r3997, %r3982;
	shf.l.wrap.b32 	%r3999, %r3981, %r3981, 10;
	not.b32 	%r4000, %r3989;
	or.b32  	%r4001, %r3998, %r4000;
	xor.b32  	%r4002, %r4001, %r3999;
	add.s32 	%r4003, %r10, %r2904;
	add.s32 	%r4004, %r4003, %r3982;
	add.s32 	%r4005, %r4004, %r4002;
	shf.l.wrap.b32 	%r4006, %r4005, %r4005, 7;
	add.s32 	%r4007, %r4006, %r3990;
	shf.l.wrap.b32 	%r4008, %r3989, %r3989, 10;
	not.b32 	%r4009, %r3998;
	or.b32  	%r4010, %r4007, %r4009;
	xor.b32  	%r4011, %r4010, %r4008;
	add.s32 	%r4012, %r3990, %r10;
	add.s32 	%r4013, %r4012, %r4011;
	shf.l.wrap.b32 	%r4014, %r4013, %r4013, 5;
	add.s32 	%r4015, %r4014, %r3999;
	shf.l.wrap.b32 	%r4016, %r3998, %r3998, 10;
	and.b32  	%r4017, %r4015, %r4007;
	not.b32 	%r4018, %r4015;
	and.b32  	%r4019, %r4016, %r4018;
	or.b32  	%r4020, %r4017, %r4019;
	add.s32 	%r4021, %r3999, %r11;
	add.s32 	%r4022, %r4021, %r4020;
	shf.l.wrap.b32 	%r4023, %r4022, %r4022, 15;
	add.s32 	%r4024, %r4023, %r4008;
	shf.l.wrap.b32 	%r4025, %r4007, %r4007, 10;
	and.b32  	%r4026, %r4024, %r4015;
	not.b32 	%r4027, %r4024;
	and.b32  	%r4028, %r4025, %r4027;
	or.b32  	%r4029, %r4026, %r4028;
	add.s32 	%r4030, %r4008, %r11;
	add.s32 	%r4031, %r4030, %r4029;
	shf.l.wrap.b32 	%r4032, %r4031, %r4031, 5;
	add.s32 	%r4033, %r4032, %r4016;
	shf.l.wrap.b32 	%r4034, %r4015, %r4015, 10;
	and.b32  	%r4035, %r4033, %r4024;
	not.b32 	%r4036, %r4033;
	and.b32  	%r4037, %r4034, %r4036;
	or.b32  	%r4038, %r4035, %r4037;
	add.s32 	%r4039, %r11, %r2904;
	add.s32 	%r4040, %r4039, %r4016;
	add.s32 	%r4041, %r4040, %r4038;
	shf.l.wrap.b32 	%r4042, %r4041, %r4041, 8;
	add.s32 	%r4043, %r4042, %r4025;
	shf.l.wrap.b32 	%r4044, %r4024, %r4024, 10;
	and.b32  	%r4045, %r4043, %r4033;
	not.b32 	%r4046, %r4043;
	and.b32  	%r4047, %r4044, %r4046;
	or.b32  	%r4048, %r4045, %r4047;
	add.s32 	%r4049, %r11, %r2907;
	add.s32 	%r4050, %r4049, %r4025;
	add.s32 	%r4051, %r4050, %r4048;
	shf.l.wrap.b32 	%r4052, %r4051, %r4051, 11;
	add.s32 	%r4053, %r4052, %r4034;
	shf.l.wrap.b32 	%r4054, %r4033, %r4033, 10;
	and.b32  	%r4055, %r4053, %r4043;
	not.b32 	%r4056, %r4053;
	and.b32  	%r4057, %r4054, %r4056;
	or.b32  	%r4058, %r4055, %r4057;
	add.s32 	%r4059, %r11, %r2905;
	add.s32 	%r4060, %r4059, %r4034;
	add.s32 	%r4061, %r4060, %r4058;
	shf.l.wrap.b32 	%r4062, %r4061, %r4061, 14;
	add.s32 	%r4063, %r4062, %r4044;
	shf.l.wrap.b32 	%r4064, %r4043, %r4043, 10;
	and.b32  	%r4065, %r4063, %r4053;
	not.b32 	%r4066, %r4063;
	and.b32  	%r4067, %r4064, %r4066;
	or.b32  	%r4068, %r4065, %r4067;
	add.s32 	%r4069, %r4044, %r11;
	add.s32 	%r4070, %r4069, %r4068;
	shf.l.wrap.b32 	%r4071, %r4070, %r4070, 14;
	add.s32 	%r4072, %r4071, %r4054;
	shf.l.wrap.b32 	%r4073, %r4053, %r4053, 10;
	and.b32  	%r4074, %r4072, %r4063;
	not.b32 	%r4075, %r4072;
	and.b32  	%r4076, %r4073, %r4075;
	or.b32  	%r4077, %r4074, %r4076;
	add.s32 	%r4078, %r4054, %r11;
	add.s32 	%r4079, %r4078, %r4077;
	shf.l.wrap.b32 	%r4080, %r4079, %r4079, 6;
	add.s32 	%r4081, %r4080, %r4064;
	shf.l.wrap.b32 	%r4082, %r4063, %r4063, 10;
	and.b32  	%r4083, %r4081, %r4072;
	not.b32 	%r4084, %r4081;
	and.b32  	%r4085, %r4082, %r4084;
	or.b32  	%r4086, %r4083, %r4085;
	add.s32 	%r4087, %r11, %r2908;
	add.s32 	%r4088, %r4087, %r4064;
	add.s32 	%r4089, %r4088, %r4086;
	shf.l.wrap.b32 	%r4090, %r4089, %r4089, 14;
	add.s32 	%r4091, %r4090, %r4073;
	shf.l.wrap.b32 	%r4092, %r4072, %r4072, 10;
	and.b32  	%r4093, %r4091, %r4081;
	not.b32 	%r4094, %r4091;
	and.b32  	%r4095, %r4092, %r4094;
	or.b32  	%r4096, %r4093, %r4095;
	add.s32 	%r4097, %r11, %r2903;
	add.s32 	%r4098, %r4097, %r4073;
	add.s32 	%r4099, %r4098, %r4096;
	shf.l.wrap.b32 	%r4100, %r4099, %r4099, 6;
	add.s32 	%r4101, %r4100, %r4082;
	shf.l.wrap.b32 	%r4102, %r4081, %r4081, 10;
	and.b32  	%r4103, %r4101, %r4091;
	not.b32 	%r4104, %r4101;
	and.b32  	%r4105, %r4102, %r4104;
	or.b32  	%r4106, %r4103, %r4105;
	add.s32 	%r4107, %r4082, %r11;
	add.s32 	%r4108, %r4107, %r4106;
	shf.l.wrap.b32 	%r4109, %r4108, %r4108, 9;
	add.s32 	%r4110, %r4109, %r4092;
	shf.l.wrap.b32 	%r4111, %r4091, %r4091, 10;
	and.b32  	%r4112, %r4110, %r4101;
	not.b32 	%r4113, %r4110;
	and.b32  	%r4114, %r4111, %r4113;
	or.b32  	%r4115, %r4112, %r4114;
	add.s32 	%r4116, %r11, %r2906;
	add.s32 	%r4117, %r4116, %r4092;
	add.s32 	%r4118, %r4117, %r4115;
	shf.l.wrap.b32 	%r4119, %r4118, %r4118, 12;
	add.s32 	%r4120, %r4119, %r4102;
	shf.l.wrap.b32 	%r4121, %r4101, %r4101, 10;
	and.b32  	%r4122, %r4120, %r4110;
	not.b32 	%r4123, %r4120;
	and.b32  	%r4124, %r4121, %r4123;
	or.b32  	%r4125, %r4122, %r4124;
	add.s32 	%r4126, %r4102, %r11;
	add.s32 	%r4127, %r4126, %r4125;
	shf.l.wrap.b32 	%r4128, %r4127, %r4127, 9;
	add.s32 	%r4129, %r4128, %r4111;
	shf.l.wrap.b32 	%r4130, %r4110, %r4110, 10;
	and.b32  	%r4131, %r4129, %r4120;
	not.b32 	%r4132, %r4129;
	and.b32  	%r4133, %r4130, %r4132;
	or.b32  	%r4134, %r4131, %r4133;
	add.s32 	%r4135, %r4111, %r11;
	add.s32 	%r4136, %r4135, %r4134;
	shf.l.wrap.b32 	%r4137, %r4136, %r4136, 12;
	add.s32 	%r4138, %r4137, %r4121;
	shf.l.wrap.b32 	%r4139, %r4120, %r4120, 10;
	and.b32  	%r4140, %r4138, %r4129;
	not.b32 	%r4141, %r4138;
	and.b32  	%r4142, %r4139, %r4141;
	or.b32  	%r4143, %r4140, %r4142;
	add.s32 	%r4144, %r4121, %r11;
	add.s32 	%r4145, %r4144, %r4143;
	shf.l.wrap.b32 	%r4146, %r4145, %r4145, 5;
	add.s32 	%r4147, %r4146, %r4130;
	shf.l.wrap.b32 	%r4148, %r4129, %r4129, 10;
	and.b32  	%r4149, %r4147, %r4138;
	not.b32 	%r4150, %r4147;
	and.b32  	%r4151, %r4148, %r4150;
	or.b32  	%r4152, %r4149, %r4151;
	add.s32 	%r4153, %r4130, %r11;
	add.s32 	%r4154, %r4153, %r4152;
	shf.l.wrap.b32 	%r4155, %r4154, %r4154, 15;
	add.s32 	%r4156, %r4155, %r4139;
	shf.l.wrap.b32 	%r4157, %r4138, %r4138, 10;
	and.b32  	%r4158, %r4156, %r4147;
	not.b32 	%r4159, %r4156;
	and.b32  	%r4160, %r4157, %r4159;
	or.b32  	%r4161, %r4158, %r4160;
	add.s32 	%r4162, %r11, %r2902;
	add.s32 	%r4163, %r4162, %r4139;
	add.s32 	%r4164, %r4163, %r4161;
	shf.l.wrap.b32 	%r4165, %r4164, %r4164, 8;
	add.s32 	%r4166, %r4165, %r4148;
	shf.l.wrap.b32 	%r4167, %r4147, %r4147, 10;
	xor.b32  	%r4168, %r4156, %r4167;
	xor.b32  	%r4169, %r4168, %r4166;
	add.s32 	%r4170, %r4148, %r12;
	add.s32 	%r4171, %r4170, %r4169;
	shf.l.wrap.b32 	%r4172, %r4171, %r4171, 8;
	add.s32 	%r4173, %r4172, %r4157;
	shf.l.wrap.b32 	%r4174, %r4156, %r4156, 10;
	xor.b32  	%r4175, %r4166, %r4174;
	xor.b32  	%r4176, %r4175, %r4173;
	add.s32 	%r4177, %r4157, %r12;
	add.s32 	%r4178, %r4177, %r4176;
	shf.l.wrap.b32 	%r4179, %r4178, %r4178, 5;
	add.s32 	%r4180, %r4179, %r4167;
	shf.l.wrap.b32 	%r4181, %r4166, %r4166, 10;
	xor.b32  	%r4182, %r4173, %r4181;
	xor.b32  	%r4183, %r4182, %r4180;
	add.s32 	%r4184, %r4167, %r12;
	add.s32 	%r4185, %r4184, %r4183;
	shf.l.wrap.b32 	%r4186, %r4185, %r4185, 12;
	add.s32 	%r4187, %r4186, %r4174;
	shf.l.wrap.b32 	%r4188, %r4173, %r4173, 10;
	xor.b32  	%r4189, %r4180, %r4188;
	xor.b32  	%r4190, %r4189, %r4187;
	add.s32 	%r4191, %r12, %r2904;
	add.s32 	%r4192, %r4191, %r4174;
	add.s32 	%r4193, %r4192, %r4190;
	shf.l.wrap.b32 	%r4194, %r4193, %r4193, 9;
	add.s32 	%r4195, %r4194, %r4181;
	shf.l.wrap.b32 	%r4196, %r4180, %r4180, 10;
	xor.b32  	%r4197, %r4187, %r4196;
	xor.b32  	%r4198, %r4197, %r4195;
	add.s32 	%r4199, %r12, %r2907;
	add.s32 	%r4200, %r4199, %r4181;
	add.s32 	%r4201, %r4200, %r4198;
	shf.l.wrap.b32 	%r4202, %r4201, %r4201, 12;
	add.s32 	%r4203, %r4202, %r4188;
	shf.l.wrap.b32 	%r4204, %r4187, %r4187, 10;
	xor.b32  	%r4205, %r4195, %r4204;
	xor.b32  	%r4206, %r4205, %r4203;
	add.s32 	%r4207, %r12, %r2903;
	add.s32 	%r4208, %r4207, %r4188;
	add.s32 	%r4209, %r4208, %r4206;
	shf.l.wrap.b32 	%r4210, %r4209, %r4209, 5;
	add.s32 	%r4211, %r4210, %r4196;
	shf.l.wrap.b32 	%r4212, %r4195, %r4195, 10;
	xor.b32  	%r4213, %r4203, %r4212;
	xor.b32  	%r4214, %r4213, %r4211;
	add.s32 	%r4215, %r4196, %r12;
	add.s32 	%r4216, %r4215, %r4214;
	shf.l.wrap.b32 	%r4217, %r4216, %r4216, 14;
	add.s32 	%r4218, %r4217, %r4204;
	shf.l.wrap.b32 	%r4219, %r4203, %r4203, 10;
	xor.b32  	%r4220, %r4211, %r4219;
	xor.b32  	%r4221, %r4220, %r4218;
	add.s32 	%r4222, %r4204, %r12;
	add.s32 	%r4223, %r4222, %r4221;
	shf.l.wrap.b32 	%r4224, %r4223, %r4223, 6;
	add.s32 	%r4225, %r4224, %r4212;
	shf.l.wrap.b32 	%r4226, %r4211, %r4211, 10;
	xor.b32  	%r4227, %r4218, %r4226;
	xor.b32  	%r4228, %r4227, %r4225;
	add.s32 	%r4229, %r4212, %r12;
	add.s32 	%r4230, %r4229, %r4228;
	shf.l.wrap.b32 	%r4231, %r4230, %r4230, 8;
	add.s32 	%r4232, %r4231, %r4219;
	shf.l.wrap.b32 	%r4233, %r4218, %r4218, 10;
	xor.b32  	%r4234, %r4225, %r4233;
	xor.b32  	%r4235, %r4234, %r4232;
	add.s32 	%r4236, %r12, %r2906;
	add.s32 	%r4237, %r4236, %r4219;
	add.s32 	%r4238, %r4237, %r4235;
	shf.l.wrap.b32 	%r4239, %r4238, %r4238, 13;
	add.s32 	%r4240, %r4239, %r4226;
	shf.l.wrap.b32 	%r4241, %r4225, %r4225, 10;
	xor.b32  	%r4242, %r4232, %r4241;
	xor.b32  	%r4243, %r4242, %r4240;
	add.s32 	%r4244, %r4226, %r12;
	add.s32 	%r4245, %r4244, %r4243;
	shf.l.wrap.b32 	%r4246, %r4245, %r4245, 6;
	add.s32 	%r4247, %r4246, %r4233;
	shf.l.wrap.b32 	%r4248, %r4232, %r4232, 10;
	xor.b32  	%r4249, %r4240, %r4248;
	xor.b32  	%r4250, %r4249, %r4247;
	add.s32 	%r4251, %r12, %r2902;
	add.s32 	%r4252, %r4251, %r4233;
	add.s32 	%r4253, %r4252, %r4250;
	shf.l.wrap.b32 	%r4254, %r4253, %r4253, 5;
	add.s32 	%r4255, %r4254, %r4241;
	shf.l.wrap.b32 	%r4256, %r4240, %r4240, 10;
	xor.b32  	%r4257, %r4247, %r4256;
	xor.b32  	%r4258, %r4257, %r4255;
	add.s32 	%r4259, %r12, %r2908;
	add.s32 	%r4260, %r4259, %r4241;
	add.s32 	%r4261, %r4260, %r4258;
	shf.l.wrap.b32 	%r4262, %r4261, %r4261, 15;
	add.s32 	%r4263, %r4262, %r4248;
	shf.l.wrap.b32 	%r4264, %r4247, %r4247, 10;
	xor.b32  	%r4265, %r4255, %r4264;
	xor.b32  	%r4266, %r4265, %r4263;
	add.s32 	%r4267, %r12, %r2905;
	add.s32 	%r4268, %r4267, %r4248;
	add.s32 	%r4269, %r4268, %r4266;
	shf.l.wrap.b32 	%r4270, %r4269, %r4269, 13;
	add.s32 	%r4271, %r4270, %r4256;
	shf.l.wrap.b32 	%r4272, %r4255, %r4255, 10;
	xor.b32  	%r4273, %r4263, %r4272;
	xor.b32  	%r4274, %r4273, %r4271;
	add.s32 	%r4275, %r4256, %r12;
	add.s32 	%r4276, %r4275, %r4274;
	shf.l.wrap.b32 	%r4277, %r4276, %r4276, 11;
	add.s32 	%r4278, %r4277, %r4264;
	shf.l.wrap.b32 	%r4279, %r4263, %r4263, 10;
	xor.b32  	%r4280, %r4271, %r4279;
	xor.b32  	%r4281, %r4280, %r4278;
	add.s32 	%r4282, %r4264, %r12;
	add.s32 	%r4283, %r4282, %r4281;
	shf.l.wrap.b32 	%r4284, %r4283, %r4283, 11;
	shf.l.wrap.b32 	%r4285, %r4271, %r4271, 10;
	add.s32 	%r4286, %r3589, %r2900;
	add.s32 	%r5739, %r4286, %r4285;
	add.s32 	%r4287, %r3597, %r2899;
	add.s32 	%r5738, %r4287, %r4279;
	add.s32 	%r4288, %r3590, %r2898;
	add.s32 	%r5737, %r4288, %r4272;
	add.s32 	%r4289, %r3582, %r2897;
	add.s32 	%r4290, %r4289, %r4272;
	add.s32 	%r5736, %r4290, %r4284;
	add.s32 	%r4291, %r3582, %r2901;
	add.s32 	%r4292, %r4291, %r3596;
	add.s32 	%r5735, %r4292, %r4278;
	add.s32 	%r5740, %r5740, 1;
	setp.ne.s32 	%p11, %r5740, %r77;
	@%p11 bra 	$L__BB0_16;
	st.global.u32 	[%rd4+40], %r5739;
	st.global.u32 	[%rd4+44], %r5738;
	st.global.u32 	[%rd4+48], %r5737;
	st.global.u32 	[%rd4+52], %r5736;
	st.global.u32 	[%rd4+56], %r5735;
	add.s32 	%r4293, %r5720, 3;
	setp.ge.u32 	%p12, %r4293, %r76;
	@%p12 bra 	$L__BB0_21;
	ld.global.u64 	%rd14, [%rd3+24];
	cvt.u32.u64 	%r61, %rd14;
	{ .reg .b32 tmp; mov.b64 {tmp, %r62}, %rd14; }
	mov.b32 	%r5746, 0;
	mov.b32 	%r5745, 1732584193;
	mov.b32 	%r5744, -271733879;
	mov.b32 	%r5743, -1732584194;
	mov.b32 	%r5742, 271733878;
	mov.b32 	%r5741, -1009589776;
$L__BB0_19:
	setp.eq.s32 	%p13, %r5746, 0;
	selp.b32 	%r4300, %r5741, -1009589776, %p13;
	selp.b32 	%r4301, %r5742, 271733878, %p13;
	selp.b32 	%r4302, %r5743, -1732584194, %p13;
	selp.b32 	%r4303, %r5744, -271733879, %p13;
	selp.b32 	%r4304, %r5745, 1732584193, %p13;
	selp.b32 	%r4305, 64, 160, %p13;
	selp.b32 	%r4306, 0, 128, %p13;
	selp.b32 	%r4307, 0, %r5741, %p13;
	selp.b32 	%r4308, 0, %r5742, %p13;
	selp.b32 	%r4309, 128, %r5743, %p13;
	selp.b32 	%r4310, %r62, %r5744, %p13;
	selp.b32 	%r4311, %r61, %r5745, %p13;
	xor.b32  	%r4312, %r4302, %r4303;
	xor.b32  	%r4313, %r4312, %r4301;
	add.s32 	%r4314, %r4304, %r4311;
	add.s32 	%r4315, %r4314, %r4313;
	add.s32 	%r4316, %r4315, %r3;
	shf.l.wrap.b32 	%r4317, %r4316, %r4316, 11;
	add.s32 	%r4318, %r4317, %r4300;
	shf.l.wrap.b32 	%r4319, %r4302, %r4302, 10;
	xor.b32  	%r4320, %r4319, %r4303;
	xor.b32  	%r4321, %r4320, %r4318;
	add.s32 	%r4322, %r4300, %r4310;
	add.s32 	%r4323, %r4322, %r3;
	add.s32 	%r4324, %r4323, %r4321;
	shf.l.wrap.b32 	%r4325, %r4324, %r4324, 14;
	add.s32 	%r4326, %r4325, %r4301;
	shf.l.wrap.b32 	%r4327, %r4303, %r4303, 10;
	xor.b32  	%r4328, %r4318, %r4327;
	xor.b32  	%r4329, %r4328, %r4326;
	add.s32 	%r4330, %r4301, %r4309;
	add.s32 	%r4331, %r4330, %r3;
	add.s32 	%r4332, %r4331, %r4329;
	shf.l.wrap.b32 	%r4333, %r4332, %r4332, 15;
	add.s32 	%r4334, %r4333, %r4319;
	shf.l.wrap.b32 	%r4335, %r4318, %r4318, 10;
	xor.b32  	%r4336, %r4326, %r4335;
	xor.b32  	%r4337, %r4336, %r4334;
	add.s32 	%r4338, %r4319, %r4308;
	add.s32 	%r4339, %r4338, %r3;
	add.s32 	%r4340, %r4339, %r4337;
	shf.l.wrap.b32 	%r4341, %r4340, %r4340, 12;
	add.s32 	%r4342, %r4341, %r4327;
	shf.l.wrap.b32 	%r4343, %r4326, %r4326, 10;
	xor.b32  	%r4344, %r4334, %r4343;
	xor.b32  	%r4345, %r4344, %r4342;
	add.s32 	%r4346, %r4327, %r4307;
	add.s32 	%r4347, %r4346, %r3;
	add.s32 	%r4348, %r4347, %r4345;
	shf.l.wrap.b32 	%r4349, %r4348, %r4348, 5;
	add.s32 	%r4350, %r4349, %r4335;
	shf.l.wrap.b32 	%r4351, %r4334, %r4334, 10;
	xor.b32  	%r4352, %r4342, %r4351;
	xor.b32  	%r4353, %r4352, %r4350;
	add.s32 	%r4354, %r3, %r4306;
	add.s32 	%r4355, %r4354, %r4335;
	add.s32 	%r4356, %r4355, %r4353;
	shf.l.wrap.b32 	%r4357, %r4356, %r4356, 8;
	add.s32 	%r4358, %r4357, %r4343;
	shf.l.wrap.b32 	%r4359, %r4342, %r4342, 10;
	xor.b32  	%r4360, %r4350, %r4359;
	xor.b32  	%r4361, %r4360, %r4358;
	add.s32 	%r4362, %r4343, %r3;
	add.s32 	%r4363, %r4362, %r4361;
	shf.l.wrap.b32 	%r4364, %r4363, %r4363, 7;
	add.s32 	%r4365, %r4364, %r4351;
	shf.l.wrap.b32 	%r4366, %r4350, %r4350, 10;
	xor.b32  	%r4367, %r4358, %r4366;
	xor.b32  	%r4368, %r4367, %r4365;
	add.s32 	%r4369, %r4351, %r3;
	add.s32 	%r4370, %r4369, %r4368;
	shf.l.wrap.b32 	%r4371, %r4370, %r4370, 9;
	add.s32 	%r4372, %r4371, %r4359;
	shf.l.wrap.b32 	%r4373, %r4358, %r4358, 10;
	xor.b32  	%r4374, %r4365, %r4373;
	xor.b32  	%r4375, %r4374, %r4372;
	add.s32 	%r4376, %r4359, %r3;
	add.s32 	%r4377, %r4376, %r4375;
	shf.l.wrap.b32 	%r4378, %r4377, %r4377, 11;
	add.s32 	%r4379, %r4378, %r4366;
	shf.l.wrap.b32 	%r4380, %r4365, %r4365, 10;
	xor.b32  	%r4381, %r4372, %r4380;
	xor.b32  	%r4382, %r4381, %r4379;
	add.s32 	%r4383, %r4366, %r3;
	add.s32 	%r4384, %r4383, %r4382;
	shf.l.wrap.b32 	%r4385, %r4384, %r4384, 13;
	add.s32 	%r4386, %r4385, %r4373;
	shf.l.wrap.b32 	%r4387, %r4372, %r4372, 10;
	xor.b32  	%r4388, %r4379, %r4387;
	xor.b32  	%r4389, %r4388, %r4386;
	add.s32 	%r4390, %r4373, %r3;
	add.s32 	%r4391, %r4390, %r4389;
	shf.l.wrap.b32 	%r4392, %r4391, %r4391, 14;
	add.s32 	%r4393, %r4392, %r4380;
	shf.l.wrap.b32 	%r4394, %r4379, %r4379, 10;
	xor.b32  	%r4395, %r4386, %r4394;
	xor.b32  	%r4396, %r4395, %r4393;
	add.s32 	%r4397, %r4380, %r3;
	add.s32 	%r4398, %r4397, %r4396;
	shf.l.wrap.b32 	%r4399, %r4398, %r4398, 15;
	add.s32 	%r4400, %r4399, %r4387;
	shf.l.wrap.b32 	%r4401, %r4386, %r4386, 10;
	xor.b32  	%r4402, %r4393, %r4401;
	xor.b32  	%r4403, %r4402, %r4400;
	add.s32 	%r4404, %r4387, %r3;
	add.s32 	%r4405, %r4404, %r4403;
	shf.l.wrap.b32 	%r4406, %r4405, %r4405, 6;
	add.s32 	%r4407, %r4406, %r4394;
	shf.l.wrap.b32 	%r4408, %r4393, %r4393, 10;
	xor.b32  	%r4409, %r4400, %r4408;
	xor.b32  	%r4410, %r4409, %r4407;
	add.s32 	%r4411, %r4394, %r3;
	add.s32 	%r4412, %r4411, %r4410;
	shf.l.wrap.b32 	%r4413, %r4412, %r4412, 7;
	add.s32 	%r4414, %r4413, %r4401;
	shf.l.wrap.b32 	%r4415, %r4400, %r4400, 10;
	xor.b32  	%r4416, %r4407, %r4415;
	xor.b32  	%r4417, %r4416, %r4414;
	add.s32 	%r4418, %r3, %r4305;
	add.s32 	%r4419, %r4418, %r4401;
	add.s32 	%r4420, %r4419, %r4417;
	shf.l.wrap.b32 	%r4421, %r4420, %r4420, 9;
	add.s32 	%r4422, %r4421, %r4408;
	shf.l.wrap.b32 	%r4423, %r4407, %r4407, 10;
	xor.b32  	%r4424, %r4414, %r4423;
	xor.b32  	%r4425, %r4424, %r4422;
	add.s32 	%r4426, %r4408, %r3;
	add.s32 	%r4427, %r4426, %r4425;
	shf.l.wrap.b32 	%r4428, %r4427, %r4427, 8;
	add.s32 	%r4429, %r4428, %r4415;
	shf.l.wrap.b32 	%r4430, %r4414, %r4414, 10;
	and.b32  	%r4431, %r4429, %r4422;
	not.b32 	%r4432, %r4429;
	and.b32  	%r4433, %r4430, %r4432;
	or.b32  	%r4434, %r4431, %r4433;
	add.s32 	%r4435, %r4415, %r4;
	add.s32 	%r4436, %r4435, %r4434;
	shf.l.wrap.b32 	%r4437, %r4436, %r4436, 7;
	add.s32 	%r4438, %r4437, %r4423;
	shf.l.wrap.b32 	%r4439, %r4422, %r4422, 10;
	and.b32  	%r4440, %r4438, %r4429;
	not.b32 	%r4441, %r4438;
	and.b32  	%r4442, %r4439, %r4441;
	or.b32  	%r4443, %r4440, %r4442;
	add.s32 	%r4444, %r4, %r4307;
	add.s32 	%r4445, %r4444, %r4423;
	add.s32 	%r4446, %r4445, %r4443;
	shf.l.wrap.b32 	%r4447, %r4446, %r4446, 6;
	add.s32 	%r4448, %r4447, %r4430;
	shf.l.wrap.b32 	%r4449, %r4429, %r4429, 10;
	and.b32  	%r4450, %r4448, %r4438;
	not.b32 	%r4451, %r4448;
	and.b32  	%r4452, %r4449, %r4451;
	or.b32  	%r4453, %r4450, %r4452;
	add.s32 	%r4454, %r4430, %r4;
	add.s32 	%r4455, %r4454, %r4453;
	shf.l.wrap.b32 	%r4456, %r4455, %r4455, 8;
	add.s32 	%r4457, %r4456, %r4439;
	shf.l.wrap.b32 	%r4458, %r4438, %r4438, 10;
	and.b32  	%r4459, %r4457, %r4448;
	not.b32 	%r4460, %r4457;
	and.b32  	%r4461, %r4458, %r4460;
	or.b32  	%r4462, %r4459, %r4461;
	add.s32 	%r4463, %r4, %r4310;
	add.s32 	%r4464, %r4463, %r4439;
	add.s32 	%r4465, %r4464, %r4462;
	shf.l.wrap.b32 	%r4466, %r4465, %r4465, 13;
	add.s32 	%r4467, %r4466, %r4449;
	shf.l.wrap.b32 	%r4468, %r4448, %r4448, 10;
	and.b32  	%r4469, %r4467, %r4457;
	not.b32 	%r4470, %r4467;
	and.b32  	%r4471, %r4468, %r4470;
	or.b32  	%r4472, %r4469, %r4471;
	add.s32 	%r4473, %r4449, %r4;
	add.s32 	%r4474, %r4473, %r4472;
	shf.l.wrap.b32 	%r4475, %r4474, %r4474, 11;
	add.s32 	%r4476, %r4475, %r4458;
	shf.l.wrap.b32 	%r4477, %r4457, %r4457, 10;
	and.b32  	%r4478, %r4476, %r4467;
	not.b32 	%r4479, %r4476;
	and.b32  	%r4480, %r4477, %r4479;
	or.b32  	%r4481, %r4478, %r4480;
	add.s32 	%r4482, %r4458, %r4;
	add.s32 	%r4483, %r4482, %r4481;
	shf.l.wrap.b32 	%r4484, %r4483, %r4483, 9;
	add.s32 	%r4485, %r4484, %r4468;
	shf.l.wrap.b32 	%r4486, %r4467, %r4467, 10;
	and.b32  	%r4487, %r4485, %r4476;
	not.b32 	%r4488, %r4485;
	and.b32  	%r4489, %r4486, %r4488;
	or.b32  	%r4490, %r4487, %r4489;
	add.s32 	%r4491, %r4468, %r4;
	add.s32 	%r4492, %r4491, %r4490;
	shf.l.wrap.b32 	%r4493, %r4492, %r4492, 7;
	add.s32 	%r4494, %r4493, %r4477;
	shf.l.wrap.b32 	%r4495, %r4476, %r4476, 10;
	and.b32  	%r4496, %r4494, %r4485;
	not.b32 	%r4497, %r4494;
	and.b32  	%r4498, %r4495, %r4497;
	or.b32  	%r4499, %r4496, %r4498;
	add.s32 	%r4500, %r4, %r4308;
	add.s32 	%r4501, %r4500, %r4477;
	add.s32 	%r4502, %r4501, %r4499;
	shf.l.wrap.b32 	%r4503, %r4502, %r4502, 15;
	add.s32 	%r4504, %r4503, %r4486;
	shf.l.wrap.b32 	%r4505, %r4485, %r4485, 10;
	and.b32  	%r4506, %r4504, %r4494;
	not.b32 	%r4507, %r4504;
	and.b32  	%r4508, %r4505, %r4507;
	or.b32  	%r4509, %r4506, %r4508;
	add.s32 	%r4510, %r4486, %r4;
	add.s32 	%r4511, %r4510, %r4509;
	shf.l.wrap.b32 	%r4512, %r4511, %r4511, 7;
	add.s32 	%r4513, %r4512, %r4495;
	shf.l.wrap.b32 	%r4514, %r4494, %r4494, 10;
	and.b32  	%r4515, %r4513, %r4504;
	not.b32 	%r4516, %r4513;
	and.b32  	%r4517, %r4514, %r4516;
	or.b32  	%r4518, %r4515, %r4517;
	add.s32 	%r4519, %r4, %r4311;
	add.s32 	%r4520, %r4519, %r4495;
	add.s32 	%r4521, %r4520, %r4518;
	shf.l.wrap.b32 	%r4522, %r4521, %r4521, 12;
	add.s32 	%r4523, %r4522, %r4505;
	shf.l.wrap.b32 	%r4524, %r4504, %r4504, 10;
	and.b32  	%r4525, %r4523, %r4513;
	not.b32 	%r4526, %r4523;
	and.b32  	%r4527, %r4524, %r4526;
	or.b32  	%r4528, %r4525, %r4527;
	add.s32 	%r4529, %r4505, %r4;
	add.s32 	%r4530, %r4529, %r4528;
	shf.l.wrap.b32 	%r4531, %r4530, %r4530, 15;
	add.s32 	%r4532, %r4531, %r4514;
	shf.l.wrap.b32 	%r4533, %r4513, %r4513, 10;
	and.b32  	%r4534, %r4532, %r4523;
	not.b32 	%r4535, %r4532;
	and.b32  	%r4536, %r4533, %r4535;
	or.b32  	%r4537, %r4534, %r4536;
	add.s32 	%r4538, %r4, %r4306;
	add.s32 	%r4539, %r4538, %r4514;
	add.s32 	%r4540, %r4539, %r4537;
	shf.l.wrap.b32 	%r4541, %r4540, %r4540, 9;
	add.s32 	%r4542, %r4541, %r4524;
	shf.l.wrap.b32 	%r4543, %r4523, %r4523, 10;
	and.b32  	%r4544, %r4542, %r4532;
	not.b32 	%r4545, %r4542;
	and.b32  	%r4546, %r4543, %r4545;
	or.b32  	%r4547, %r4544, %r4546;
	add.s32 	%r4548, %r4, %r4309;
	add.s32 	%r4549, %r4548, %r4524;
	add.s32 	%r4550, %r4549, %r4547;
	shf.l.wrap.b32 	%r4551, %r4550, %r4550, 11;
	add.s32 	%r4552, %r4551, %r4533;
	shf.l.wrap.b32 	%r4553, %r4532, %r4532, 10;
	and.b32  	%r4554, %r4552, %r4542;
	not.b32 	%r4555, %r4552;
	and.b32  	%r4556, %r4553, %r4555;
	or.b32  	%r4557, %r4554, %r4556;
	add.s32 	%r4558, %r4, %r4305;
	add.s32 	%r4559, %r4558, %r4533;
	add.s32 	%r4560, %r4559, %r4557;
	shf.l.wrap.b32 	%r4561, %r4560, %r4560, 7;
	add.s32 	%r4562, %r4561, %r4543;
	shf.l.wrap.b32 	%r4563, %r4542, %r4542, 10;
	and.b32  	%r4564, %r4562, %r4552;
	not.b32 	%r4565, %r4562;
	and.b32  	%r4566, %r4563, %r4565;
	or.b32  	%r4567, %r4564, %r4566;
	add.s32 	%r4568, %r4543, %r4;
	add.s32 	%r4569, %r4568, %r4567;
	shf.l.wrap.b32 	%r4570, %r4569, %r4569, 13;
	add.s32 	%r4571, %r4570, %r4553;
	shf.l.wrap.b32 	%r4572, %r4552, %r4552, 10;
	and.b32  	%r4573, %r4571, %r4562;
	not.b32 	%r4574, %r4571;
	and.b32  	%r4575, %r4572, %r4574;
	or.b32  	%r4576, %r4573, %r4575;
	add.s32 	%r4577, %r4553, %r4;
	add.s32 	%r4578, %r4577, %r4576;
	shf.l.wrap.b32 	%r4579, %r4578, %r4578, 12;
	add.s32 	%r4580, %r4579, %r4563;
	shf.l.wrap.b32 	%r4581, %r4562, %r4562, 10;
	or.b32  	%r4582, %r4580, %r4574;
	xor.b32  	%r4583, %r4582, %r4581;
	add.s32 	%r4584, %r5, %r4308;
	add.s32 	%r4585, %r4584, %r4563;
	add.s32 	%r4586, %r4585, %r4583;
	shf.l.wrap.b32 	%r4587, %r4586, %r4586, 11;
	add.s32 	%r4588, %r4587, %r4572;
	shf.l.wrap.b32 	%r4589, %r4571, %r4571, 10;
	not.b32 	%r4590, %r4580;
	or.b32  	%r4591, %r4588, %r4590;
	xor.b32  	%r4592, %r4591, %r4589;
	add.s32 	%r4593, %r4572, %r5;
	add.s32 	%r4594, %r4593, %r4592;
	shf.l.wrap.b32 	%r4595, %r4594, %r4594, 13;
	add.s32 	%r4596, %r4595, %r4581;
	shf.l.wrap.b32 	%r4597, %r4580, %r4580, 10;
	not.b32 	%r4598, %r4588;
	or.b32  	%r4599, %r4596, %r4598;
	xor.b32  	%r4600, %r4599, %r4597;
	add.s32 	%r4601, %r5, %r4305;
	add.s32 	%r4602, %r4601, %r4581;
	add.s32 	%r4603, %r4602, %r4600;
	shf.l.wrap.b32 	%r4604, %r4603, %r4603, 6;
	add.s32 	%r4605, %r4604, %r4589;
	shf.l.wrap.b32 	%r4606, %r4588, %r4588, 10;
	not.b32 	%r4607, %r4596;
	or.b32  	%r4608, %r4605, %r4607;
	xor.b32  	%r4609, %r4608, %r4606;
	add.s32 	%r4610, %r5, %r4307;
	add.s32 	%r4611, %r4610, %r4589;
	add.s32 	%r4612, %r4611, %r4609;
	shf.l.wrap.b32 	%r4613, %r4612, %r4612, 7;
	add.s32 	%r4614, %r4613, %r4597;
	shf.l.wrap.b32 	%r4615, %r4596, %r4596, 10;
	not.b32 	%r4616, %r4605;
	or.b32  	%r4617, %r4614, %r4616;
	xor.b32  	%r4618, %r4617, %r4615;
	add.s32 	%r4619, %r4597, %r5;
	add.s32 	%r4620, %r4619, %r4618;
	shf.l.wrap.b32 	%r4621, %r4620, %r4620, 14;
	add.s32 	%r4622, %r4621, %r4606;
	shf.l.wrap.b32 	%r4623, %r4605, %r4605, 10;
	not.b32 	%r4624, %r4614;
	or.b32  	%r4625, %r4622, %r4624;
	xor.b32  	%r4626, %r4625, %r4623;
	add.s32 	%r4627, %r4606, %r5;
	add.s32 	%r4628, %r4627, %r4626;
	shf.l.wrap.b32 	%r4629, %r4628, %r4628, 9;
	add.s32 	%r4630, %r4629, %r4615;
	shf.l.wrap.b32 	%r4631, %r4614, %r4614, 10;
	not.b32 	%r4632, %r4622;
	or.b32  	%r4633, %r4630, %r4632;
	xor.b32  	%r4634, %r4633, %r4631;
	add.s32 	%r4635, %r4615, %r5;
	add.s32 	%r4636, %r4635, %r4634;
	shf.l.wrap.b32 	%r4637, %r4636, %r4636, 13;
	add.s32 	%r4638, %r4637, %r4623;
	shf.l.wrap.b32 	%r4639, %r4622, %r4622, 10;
	not.b32 	%r4640, %r4630;
	or.b32  	%r4641, %r4638, %r4640;
	xor.b32  	%r4642, %r4641, %r4639;
	add.s32 	%r4643, %r5, %r4310;
	add.s32 	%r4644, %r4643, %r4623;
	add.s32 	%r4645, %r4644, %r4642;
	shf.l.wrap.b32 	%r4646, %r4645, %r4645, 15;
	add.s32 	%r4647, %r4646, %r4631;
	shf.l.wrap.b32 	%r4648, %r4630, %r4630, 10;
	not.b32 	%r4649, %r4638;
	or.b32  	%r4650, %r4647, %r4649;
	xor.b32  	%r4651, %r4650, %r4648;
	add.s32 	%r4652, %r5, %r4309;
	add.s32 	%r4653, %r4652, %r4631;
	add.s32 	%r4654, %r4653, %r4651;
	shf.l.wrap.b32 	%r4655, %r4654, %r4654, 14;
	add.s32 	%r4656, %r4655, %r4639;
	shf.l.wrap.b32 	%r4657, %r4638, %r4638, 10;
	not.b32 	%r4658, %r4647;
	or.b32  	%r4659, %r4656, %r4658;
	xor.b32  	%r4660, %r4659, %r4657;
	add.s32 	%r4661, %r4639, %r5;
	add.s32 	%r4662, %r4661, %r4660;
	shf.l.wrap.b32 	%r4663, %r4662, %r4662, 8;
	add.s32 	%r4664, %r4663, %r4648;
	shf.l.wrap.b32 	%r4665, %r4647, %r4647, 10;
	not.b32 	%r4666, %r4656;
	or.b32  	%r4667, %r4664, %r4666;
	xor.b32  	%r4668, %r4667, %r4665;
	add.s32 	%r4669, %r5, %r4311;
	add.s32 	%r4670, %r4669, %r4648;
	add.s32 	%r4671, %r4670, %r4668;
	shf.l.wrap.b32 	%r4672, %r4671, %r4671, 13;
	add.s32 	%r4673, %r4672, %r4657;
	shf.l.wrap.b32 	%r4674, %r4656, %r4656, 10;
	not.b32 	%r4675, %r4664;
	or.b32  	%r4676, %r4673, %r4675;
	xor.b32  	%r4677, %r4676, %r4674;
	add.s32 	%r4678, %r4657, %r5;
	add.s32 	%r4679, %r4678, %r4677;
	shf.l.wrap.b32 	%r4680, %r4679, %r4679, 6;
	add.s32 	%r4681, %r4680, %r4665;
	shf.l.wrap.b32 	%r4682, %r4664, %r4664, 10;
	not.b32 	%r4683, %r4673;
	or.b32  	%r4684, %r4681, %r4683;
	xor.b32  	%r4685, %r4684, %r4682;
	add.s32 	%r4686, %r4665, %r5;
	add.s32 	%r4687, %r4686, %r4685;
	shf.l.wrap.b32 	%r4688, %r4687, %r4687, 5;
	add.s32 	%r4689, %r4688, %r4674;
	shf.l.wrap.b32 	%r4690, %r4673, %r4673, 10;
	not.b32 	%r4691, %r4681;
	or.b32  	%r4692, %r4689, %r4691;
	xor.b32  	%r4693, %r4692, %r4690;
	add.s32 	%r4694, %r4674, %r5;
	add.s32 	%r4695, %r4694, %r4693;
	shf.l.wrap.b32 	%r4696, %r4695, %r4695, 12;
	add.s32 	%r4697, %r4696, %r4682;
	shf.l.wrap.b32 	%r4698, %r4681, %r4681, 10;
	not.b32 	%r4699, %r4689;
	or.b32  	%r4700, %r4697, %r4699;
	xor.b32  	%r4701, %r4700, %r4698;
	add.s32 	%r4702, %r5, %r4306;
	add.s32 	%r4703, %r4702, %r4682;
	add.s32 	%r4704, %r4703, %r4701;
	shf.l.wrap.b32 	%r4705, %r4704, %r4704, 7;
	add.s32 	%r4706, %r4705, %r4690;
	shf.l.wrap.b32 	%r4707, %r4689, %r4689, 10;
	not.b32 	%r4708, %r4697;
	or.b32  	%r4709, %r4706, %r4708;
	xor.b32  	%r4710, %r4709, %r4707;
	add.s32 	%r4711, %r4690, %r5;
	add.s32 	%r4712, %r4711, %r4710;
	shf.l.wrap.b32 	%r4713, %r4712, %r4712, 5;
	add.s32 	%r4714, %r4713, %r4698;
	shf.l.wrap.b32 	%r4715, %r4697, %r4697, 10;
	and.b32  	%r4716, %r4714, %r4715;
	not.b32 	%r4717, %r4715;
	and.b32  	%r4718, %r4706, %r4717;
	or.b32  	%r4719, %r4716, %r4718;
	add.s32 	%r4720, %r6, %r4310;
	add.s32 	%r4721, %r4720, %r4698;
	add.s32 	%r4722, %r4721, %r4719;
	shf.l.wrap.b32 	%r4723, %r4722, %r4722, 11;
	add.s32 	%r4724, %r4723, %r4707;
	shf.l.wrap.b32 	%r4725, %r4706, %r4706, 10;
	and.b32  	%r4726, %r4724, %r4725;
	not.b32 	%r4727, %r4725;
	and.b32  	%r4728, %r4714, %r4727;
	or.b32  	%r4729, %r4726, %r4728;
	add.s32 	%r4730, %r4707, %r6;
	add.s32 	%r4731, %r4730, %r4729;
	shf.l.wrap.b32 	%r4732, %r4731, %r4731, 12;
	add.s32 	%r4733, %r4732, %r4715;
	shf.l.wrap.b32 	%r4734, %r4714, %r4714, 10;
	and.b32  	%r4735, %r4733, %r4734;
	not.b32 	%r4736, %r4734;
	and.b32  	%r4737, %r4724, %r4736;
	or.b32  	%r4738, %r4735, %r4737;
	add.s32 	%r4739, %r4715, %r6;
	add.s32 	%r4740, %r4739, %r4738;
	shf.l.wrap.b32 	%r4741, %r4740, %r4740, 14;
	add.s32 	%r4742, %r4741, %r4725;
	shf.l.wrap.b32 	%r4743, %r4724, %r4724, 10;
	and.b32  	%r4744, %r4742, %r4743;
	not.b32 	%r4745, %r4743;
	and.b32  	%r4746, %r4733, %r4745;
	or.b32  	%r4747, %r4744, %r4746;
	add.s32 	%r4748, %r4725, %r6;
	add.s32 	%r4749, %r4748, %r4747;
	shf.l.wrap.b32 	%r4750, %r4749, %r4749, 15;
	add.s32 	%r4751, %r4750, %r4734;
	shf.l.wrap.b32 	%r4752, %r4733, %r4733, 10;
	and.b32  	%r4753, %r4751, %r4752;
	not.b32 	%r4754, %r4752;
	and.b32  	%r4755, %r4742, %r4754;
	or.b32  	%r4756, %r4753, %r4755;
	add.s32 	%r4757, %r6, %r4311;
	add.s32 	%r4758, %r4757, %r4734;
	add.s32 	%r4759, %r4758, %r4756;
	shf.l.wrap.b32 	%r4760, %r4759, %r4759, 14;
	add.s32 	%r4761, %r4760, %r4743;
	shf.l.wrap.b32 	%r4762, %r4742, %r4742, 10;
	and.b32  	%r4763, %r4761, %r4762;
	not.b32 	%r4764, %r4762;
	and.b32  	%r4765, %r4751, %r4764;
	or.b32  	%r4766, %r4763, %r4765;
	add.s32 	%r4767, %r4743, %r6;
	add.s32 	%r4768, %r4767, %r4766;
	shf.l.wrap.b32 	%r4769, %r4768, %r4768, 15;
	add.s32 	%r4770, %r4769, %r4752;
	shf.l.wrap.b32 	%r4771, %r4751, %r4751, 10;
	and.b32  	%r4772, %r4770, %r4771;
	not.b32 	%r4773, %r4771;
	and.b32  	%r4774, %r4761, %r4773;
	or.b32  	%r4775, %r4772, %r4774;
	add.s32 	%r4776, %r4752, %r6;
	add.s32 	%r4777, %r4776, %r4775;
	shf.l.wrap.b32 	%r4778, %r4777, %r4777, 9;
	add.s32 	%r4779, %r4778, %r4762;
	shf.l.wrap.b32 	%r4780, %r4761, %r4761, 10;
	and.b32  	%r4781, %r4779, %r4780;
	not.b32 	%r4782, %r4780;
	and.b32  	%r4783, %r4770, %r4782;
	or.b32  	%r4784, %r4781, %r4783;
	add.s32 	%r4785, %r6, %r4307;
	add.s32 	%r4786, %r4785, %r4762;
	add.s32 	%r4787, %r4786, %r4784;
	shf.l.wrap.b32 	%r4788, %r4787, %r4787, 8;
	add.s32 	%r4789, %r4788, %r4771;
	shf.l.wrap.b32 	%r4790, %r4770, %r4770, 10;
	and.b32  	%r4791, %r4789, %r4790;
	not.b32 	%r4792, %r4790;
	and.b32  	%r4793, %r4779, %r4792;
	or.b32  	%r4794, %r4791, %r4793;
	add.s32 	%r4795, %r4771, %r6;
	add.s32 	%r4796, %r4795, %r4794;
	shf.l.wrap.b32 	%r4797, %r4796, %r4796, 9;
	add.s32 	%r4798, %r4797, %r4780;
	shf.l.wrap.b32 	%r4799, %r4779, %r4779, 10;
	and.b32  	%r4800, %r4798, %r4799;
	not.b32 	%r4801, %r4799;
	and.b32  	%r4802, %r4789, %r4801;
	or.b32  	%r4803, %r4800, %r4802;
	add.s32 	%r4804, %r6, %r4308;
	add.s32 	%r4805, %r4804, %r4780;
	add.s32 	%r4806, %r4805, %r4803;
	shf.l.wrap.b32 	%r4807, %r4806, %r4806, 14;
	add.s32 	%r4808, %r4807, %r4790;
	shf.l.wrap.b32 	%r4809, %r4789, %r4789, 10;
	and.b32  	%r4810, %r4808, %r4809;
	not.b32 	%r4811, %r4809;
	and.b32  	%r4812, %r4798, %r4811;
	or.b32  	%r4813, %r4810, %r4812;
	add.s32 	%r4814, %r4790, %r6;
	add.s32 	%r4815, %r4814, %r4813;
	shf.l.wrap.b32 	%r4816, %r4815, %r4815, 5;
	add.s32 	%r4817, %r4816, %r4799;
	shf.l.wrap.b32 	%r4818, %r4798, %r4798, 10;
	and.b32  	%r4819, %r4817, %r4818;
	not.b32 	%r4820, %r4818;
	and.b32  	%r4821, %r4808, %r4820;
	or.b32  	%r4822, %r4819, %r4821;
	add.s32 	%r4823, %r4799, %r6;
	add.s32 	%r4824, %r4823, %r4822;
	shf.l.wrap.b32 	%r4825, %r4824, %r4824, 6;
	add.s32 	%r4826, %r4825, %r4809;
	shf.l.wrap.b32 	%r4827, %r4808, %r4808, 10;
	and.b32  	%r4828, %r4826, %r4827;
	not.b32 	%r4829, %r4827;
	and.b32  	%r4830, %r4817, %r4829;
	or.b32  	%r4831, %r4828, %r4830;
	add.s32 	%r4832, %r6, %r4305;
	add.s32 	%r4833, %r4832, %r4809;
	add.s32 	%r4834, %r4833, %r4831;
	shf.l.wrap.b32 	%r4835, %r4834, %r4834, 8;
	add.s32 	%r4836, %r4835, %r4818;
	shf.l.wrap.b32 	%r4837, %r4817, %r4817, 10;
	and.b32  	%r4838, %r4836, %r4837;
	not.b32 	%r4839, %r4837;
	and.b32  	%r4840, %r4826, %r4839;
	or.b32  	%r4841, %r4838, %r4840;
	add.s32 	%r4842, %r6, %r4306;
	add.s32 	%r4843, %r4842, %r4818;
	add.s32 	%r4844, %r4843, %r4841;
	shf.l.wrap.b32 	%r4845, %r4844, %r4844, 6;
	add.s32 	%r4846, %r4845, %r4827;
	shf.l.wrap.b32 	%r4847, %r4826, %r4826, 10;
	and.b32  	%r4848, %r4846, %r4847;
	not.b32 	%r4849, %r4847;
	and.b32  	%r4850, %r4836, %r4849;
	or.b32  	%r4851, %r4848, %r4850;
	add.s32 	%r4852, %r4827, %r6;
	add.s32 	%r4853, %r4852, %r4851;
	shf.l.wrap.b32 	%r4854, %r4853, %r4853, 5;
	add.s32 	%r4855, %r4854, %r4837;
	shf.l.wrap.b32 	%r4856, %r4836, %r4836, 10;
	and.b32  	%r4857, %r4855, %r4856;
	not.b32 	%r4858, %r4856;
	and.b32  	%r4859, %r4846, %r4858;
	or.b32  	%r4860, %r4857, %r4859;
	add.s32 	%r4861, %r6, %r4309;
	add.s32 	%r4862, %r4861, %r4837;
	add.s32 	%r4863, %r4862, %r4860;
	shf.l.wrap.b32 	%r4864, %r4863, %r4863, 12;
	add.s32 	%r4865, %r4864, %r4847;
	shf.l.wrap.b32 	%r4866, %r4846, %r4846, 10;
	not.b32 	%r4867, %r4866;
	or.b32  	%r4868, %r4855, %r4867;
	xor.b32  	%r4869, %r4865, %r4868;
	add.s32 	%r4870, %r7, %r4307;
	add.s32 	%r4871, %r4870, %r4847;
	add.s32 	%r4872, %r4871, %r4869;
	shf.l.wrap.b32 	%r4873, %r4872, %r4872, 9;
	add.s32 	%r4874, %r4873, %r4856;
	shf.l.wrap.b32 	%r4875, %r4855, %r4855, 10;
	not.b32 	%r4876, %r4875;
	or.b32  	%r4877, %r4865, %r4876;
	xor.b32  	%r4878, %r4874, %r4877;
	add.s32 	%r4879, %r7, %r4311;
	add.s32 	%r4880, %r4879, %r4856;
	add.s32 	%r4881, %r4880, %r4878;
	shf.l.wrap.b32 	%r4882, %r4881, %r4881, 15;
	add.s32 	%r4883, %r4882, %r4866;
	shf.l.wrap.b32 	%r4884, %r4865, %r4865, 10;
	not.b32 	%r4885, %r4884;
	or.b32  	%r4886, %r4874, %r4885;
	xor.b32  	%r4887, %r4883, %r4886;
	add.s32 	%r4888, %r7, %r4306;
	add.s32 	%r4889, %r4888, %r4866;
	add.s32 	%r4890, %r4889, %r4887;
	shf.l.wrap.b32 	%r4891, %r4890, %r4890, 5;
	add.s32 	%r4892, %r4891, %r4875;
	shf.l.wrap.b32 	%r4893, %r4874, %r4874, 10;
	not.b32 	%r4894, %r4893;
	or.b32  	%r4895, %r4883, %r4894;
	xor.b32  	%r4896, %r4892, %r4895;
	add.s32 	%r4897, %r4875, %r7;
	add.s32 	%r4898, %r4897, %r4896;
	shf.l.wrap.b32 	%r4899, %r4898, %r4898, 11;
	add.s32 	%r4900, %r4899, %r4884;
	shf.l.wrap.b32 	%r4901, %r4883, %r4883, 10;
	not.b32 	%r4902, %r4901;
	or.b32  	%r4903, %r4892, %r4902;
	xor.b32  	%r4904, %r4900, %r4903;
	add.s32 	%r4905, %r4884, %r7;
	add.s32 	%r4906, %r4905, %r4904;
	shf.l.wrap.b32 	%r4907, %r4906, %r4906, 6;
	add.s32 	%r4908, %r4907, %r4893;
	shf.l.wrap.b32 	%r4909, %r4892, %r4892, 10;
	not.b32 	%r4910, %r4909;
	or.b32  	%r4911, %r4900, %r4910;
	xor.b32  	%r4912, %r4908, %r4911;
	add.s32 	%r4913, %r4893, %r7;
	add.s32 	%r4914, %r4913, %r4912;
	shf.l.wrap.b32 	%r4915, %r4914, %r4914, 8;
	add.s32 	%r4916, %r4915, %r4901;
	shf.l.wrap.b32 	%r4917, %r4900, %r4900, 10;
	not.b32 	%r4918, %r4917;
	or.b32  	%r4919, %r4908, %r4918;
	xor.b32  	%r4920, %r4916, %r4919;
	add.s32 	%r4921, %r7, %r4309;
	add.s32 	%r4922, %r4921, %r4901;
	add.s32 	%r4923, %r4922, %r4920;
	shf.l.wrap.b32 	%r4924, %r4923, %r4923, 13;
	add.s32 	%r4925, %r4924, %r4909;
	shf.l.wrap.b32 	%r4926, %r4908, %r4908, 10;
	not.b32 	%r4927, %r4926;
	or.b32  	%r4928, %r4916, %r4927;
	xor.b32  	%r4929, %r4925, %r4928;
	add.s32 	%r4930, %r4909, %r7;
	add.s32 	%r4931, %r4930, %r4929;
	shf.l.wrap.b32 	%r4932, %r4931, %r4931, 12;
	add.s32 	%r4933, %r4932, %r4917;
	shf.l.wrap.b32 	%r4934, %r4916, %r4916, 10;
	not.b32 	%r4935, %r4934;
	or.b32  	%r4936, %r4925, %r4935;
	xor.b32  	%r4937, %r4933, %r4936;
	add.s32 	%r4938, %r7, %r4305;
	add.s32 	%r4939, %r4938, %r4917;
	add.s32 	%r4940, %r4939, %r4937;
	shf.l.wrap.b32 	%r4941, %r4940, %r4940, 5;
	add.s32 	%r4942, %r4941, %r4926;
	shf.l.wrap.b32 	%r4943, %r4925, %r4925, 10;
	not.b32 	%r4944, %r4943;
	or.b32  	%r4945, %r4933, %r4944;
	xor.b32  	%r4946, %r4942, %r4945;
	add.s32 	%r4947, %r7, %r4310;
	add.s32 	%r4948, %r4947, %r4926;
	add.s32 	%r4949, %r4948, %r4946;
	shf.l.wrap.b32 	%r4950, %r4949, %r4949, 12;
	add.s32 	%r4951, %r4950, %r4934;
	shf.l.wrap.b32 	%r4952, %r4933, %r4933, 10;
	not.b32 	%r4953, %r4952;
	or.b32  	%r4954, %r4942, %r4953;
	xor.b32  	%r4955, %r4951, %r4954;
	add.s32 	%r4956, %r7, %r4308;
	add.s32 	%r4957, %r4956, %r4934;
	add.s32 	%r4958, %r4957, %r4955;
	shf.l.wrap.b32 	%r4959, %r4958, %r4958, 13;
	add.s32 	%r4960, %r4959, %r4943;
	shf.l.wrap.b32 	%r4961, %r4942, %r4942, 10;
	not.b32 	%r4962, %r4961;
	or.b32  	%r4963, %r4951, %r4962;
	xor.b32  	%r4964, %r4960, %r4963;
	add.s32 	%r4965, %r4943, %r7;
	add.s32 	%r4966, %r4965, %r4964;
	shf.l.wrap.b32 	%r4967, %r4966, %r4966, 14;
	add.s32 	%r4968, %r4967, %r4952;
	shf.l.wrap.b32 	%r4969, %r4951, %r4951, 10;
	not.b32 	%r4970, %r4969;
	or.b32  	%r4971, %r4960, %r4970;
	xor.b32  	%r4972, %r4968, %r4971;
	add.s32 	%r4973, %r4952, %r7;
	add.s32 	%r4974, %r4973, %r4972;
	shf.l.wrap.b32 	%r4975, %r4974, %r4974, 11;
	add.s32 	%r4976, %r4975, %r4961;
	shf.l.wrap.b32 	%r4977, %r4960, %r4960, 10;
	not.b32 	%r4978, %r4977;
	or.b32  	%r4979, %r4968, %r4978;
	xor.b32  	%r4980, %r4976, %r4979;
	add.s32 	%r4981, %r4961, %r7;
	add.s32 	%r4982, %r4981, %r4980;
	shf.l.wrap.b32 	%r4983, %r4982, %r4982, 8;
	add.s32 	%r4984, %r4983, %r4969;
	shf.l.wrap.b32 	%r4985, %r4968, %r4968, 10;
	not.b32 	%r4986, %r4985;
	or.b32  	%r4987, %r4976, %r4986;
	xor.b32  	%r4988, %r4984, %r4987;
	add.s32 	%r4989, %r4969, %r7;
	add.s32 	%r4990, %r4989, %r4988;
	shf.l.wrap.b32 	%r4991, %r4990, %r4990, 5;
	add.s32 	%r4992, %r4991, %r4977;
	shf.l.wrap.b32 	%r4993, %r4976, %r4976, 10;
	not.b32 	%r4994, %r4993;
	or.b32  	%r4995, %r4984, %r4994;
	xor.b32  	%r4996, %r4992, %r4995;
	add.s32 	%r4997, %r4977, %r7;
	add.s32 	%r4998, %r4997, %r4996;
	shf.l.wrap.b32 	%r4999, %r4998, %r4998, 6;
	shf.l.wrap.b32 	%r5000, %r4984, %r4984, 10;
	not.b32 	%r5001, %r4301;
	or.b32  	%r5002, %r4302, %r5001;
	xor.b32  	%r5003, %r5002, %r4303;
	selp.b32 	%r5004, %r5745, 1732584321, %p13;
	add.s32 	%r5005, %r5004, %r5003;
	add.s32 	%r5006, %r5005, %r8;
	shf.l.wrap.b32 	%r5007, %r5006, %r5006, 8;
	add.s32 	%r5008, %r5007, %r4300;
	not.b32 	%r5009, %r4319;
	or.b32  	%r5010, %r4303, %r5009;
	xor.b32  	%r5011, %r5008, %r5010;
	add.s32 	%r5012, %r4300, %r4305;
	add.s32 	%r5013, %r5012, %r8;
	add.s32 	%r5014, %r5013, %r5011;
	shf.l.wrap.b32 	%r5015, %r5014, %r5014, 9;
	add.s32 	%r5016, %r5015, %r4301;
	not.b32 	%r5017, %r4327;
	or.b32  	%r5018, %r5008, %r5017;
	xor.b32  	%r5019, %r5016, %r5018;
	add.s32 	%r5020, %r8, %r4301;
	add.s32 	%r5021, %r5020, %r5019;
	shf.l.wrap.b32 	%r5022, %r5021, %r5021, 9;
	add.s32 	%r5023, %r5022, %r4319;
	shf.l.wrap.b32 	%r5024, %r5008, %r5008, 10;
	not.b32 	%r5025, %r5024;
	or.b32  	%r5026, %r5016, %r5025;
	xor.b32  	%r5027, %r5023, %r5026;
	add.s32 	%r5028, %r4319, %r4311;
	add.s32 	%r5029, %r5028, %r8;
	add.s32 	%r5030, %r5029, %r5027;
	shf.l.wrap.b32 	%r5031, %r5030, %r5030, 11;
	add.s32 	%r5032, %r5031, %r4327;
	shf.l.wrap.b32 	%r5033, %r5016, %r5016, 10;
	not.b32 	%r5034, %r5033;
	or.b32  	%r5035, %r5023, %r5034;
	xor.b32  	%r5036, %r5032, %r5035;
	add.s32 	%r5037, %r8, %r4327;
	add.s32 	%r5038, %r5037, %r5036;
	shf.l.wrap.b32 	%r5039, %r5038, %r5038, 13;
	add.s32 	%r5040, %r5039, %r5024;
	shf.l.wrap.b32 	%r5041, %r5023, %r5023, 10;
	not.b32 	%r5042, %r5041;
	or.b32  	%r5043, %r5032, %r5042;
	xor.b32  	%r5044, %r5040, %r5043;
	add.s32 	%r5045, %r8, %r4309;
	add.s32 	%r5046, %r5045, %r5024;
	add.s32 	%r5047, %r5046, %r5044;
	shf.l.wrap.b32 	%r5048, %r5047, %r5047, 15;
	add.s32 	%r5049, %r5048, %r5033;
	shf.l.wrap.b32 	%r5050, %r5032, %r5032, 10;
	not.b32 	%r5051, %r5050;
	or.b32  	%r5052, %r5040, %r5051;
	xor.b32  	%r5053, %r5049, %r5052;
	add.s32 	%r5054, %r5033, %r8;
	add.s32 	%r5055, %r5054, %r5053;
	shf.l.wrap.b32 	%r5056, %r5055, %r5055, 15;
	add.s32 	%r5057, %r5056, %r5041;
	shf.l.wrap.b32 	%r5058, %r5040, %r5040, 10;
	not.b32 	%r5059, %r5058;
	or.b32  	%r5060, %r5049, %r5059;
	xor.b32  	%r5061, %r5057, %r5060;
	add.s32 	%r5062, %r8, %r4307;
	add.s32 	%r5063, %r5062, %r5041;
	add.s32 	%r5064, %r5063, %r5061;
	shf.l.wrap.b32 	%r5065, %r5064, %r5064, 5;
	add.s32 	%r5066, %r5065, %r5050;
	shf.l.wrap.b32 	%r5067, %r5049, %r5049, 10;
	not.b32 	%r5068, %r5067;
	or.b32  	%r5069, %r5057, %r5068;
	xor.b32  	%r5070, %r5066, %r5069;
	add.s32 	%r5071, %r5050, %r8;
	add.s32 	%r5072, %r5071, %r5070;
	shf.l.wrap.b32 	%r5073, %r5072, %r5072, 7;
	add.s32 	%r5074, %r5073, %r5058;
	shf.l.wrap.b32 	%r5075, %r5057, %r5057, 10;
	not.b32 	%r5076, %r5075;
	or.b32  	%r5077, %r5066, %r5076;
	xor.b32  	%r5078, %r5074, %r5077;
	add.s32 	%r5079, %r5058, %r8;
	add.s32 	%r5080, %r5079, %r5078;
	shf.l.wrap.b32 	%r5081, %r5080, %r5080, 7;
	add.s32 	%r5082, %r5081, %r5067;
	shf.l.wrap.b32 	%r5083, %r5066, %r5066, 10;
	not.b32 	%r5084, %r5083;
	or.b32  	%r5085, %r5074, %r5084;
	xor.b32  	%r5086, %r5082, %r5085;
	add.s32 	%r5087, %r5067, %r8;
	add.s32 	%r5088, %r5087, %r5086;
	shf.l.wrap.b32 	%r5089, %r5088, %r5088, 8;
	add.s32 	%r5090, %r5089, %r5075;
	shf.l.wrap.b32 	%r5091, %r5074, %r5074, 10;
	not.b32 	%r5092, %r5091;
	or.b32  	%r5093, %r5082, %r5092;
	xor.b32  	%r5094, %r5090, %r5093;
	add.s32 	%r5095, %r5075, %r8;
	add.s32 	%r5096, %r5095, %r5094;
	shf.l.wrap.b32 	%r5097, %r5096, %r5096, 11;
	add.s32 	%r5098, %r5097, %r5083;
	shf.l.wrap.b32 	%r5099, %r5082, %r5082, 10;
	not.b32 	%r5100, %r5099;
	or.b32  	%r5101, %r5090, %r5100;
	xor.b32  	%r5102, %r5098, %r5101;
	add.s32 	%r5103, %r8, %r4310;
	add.s32 	%r5104, %r5103, %r5083;
	add.s32 	%r5105, %r5104, %r5102;
	shf.l.wrap.b32 	%r5106, %r5105, %r5105, 14;
	add.s32 	%r5107, %r5106, %r5091;
	shf.l.wrap.b32 	%r5108, %r5090, %r5090, 10;
	not.b32 	%r5109, %r5108;
	or.b32  	%r5110, %r5098, %r5109;
	xor.b32  	%r5111, %r5107, %r5110;
	add.s32 	%r5112, %r5091, %r8;
	add.s32 	%r5113, %r5112, %r5111;
	shf.l.wrap.b32 	%r5114, %r5113, %r5113, 14;
	add.s32 	%r5115, %r5114, %r5099;
	shf.l.wrap.b32 	%r5116, %r5098, %r5098, 10;
	not.b32 	%r5117, %r5116;
	or.b32  	%r5118, %r5107, %r5117;
	xor.b32  	%r5119, %r5115, %r5118;
	add.s32 	%r5120, %r8, %r4308;
	add.s32 	%r5121, %r5120, %r5099;
	add.s32 	%r5122, %r5121, %r5119;
	shf.l.wrap.b32 	%r5123, %r5122, %r5122, 12;
	add.s32 	%r5124, %r5123, %r5108;
	shf.l.wrap.b32 	%r5125, %r5107, %r5107, 10;
	not.b32 	%r5126, %r5125;
	or.b32  	%r5127, %r5115, %r5126;
	xor.b32  	%r5128, %r5124, %r5127;
	add.s32 	%r5129, %r5108, %r8;
	add.s32 	%r5130, %r5129, %r5128;
	shf.l.wrap.b32 	%r5131, %r5130, %r5130, 6;
	add.s32 	%r5132, %r5131, %r5116;
	shf.l.wrap.b32 	%r5133, %r5115, %r5115, 10;
	and.b32  	%r5134, %r5132, %r5133;
	not.b32 	%r5135, %r5133;
	and.b32  	%r5136, %r5124, %r5135;
	or.b32  	%r5137, %r5134, %r5136;
	add.s32 	%r5138, %r5116, %r9;
	add.s32 	%r5139, %r5138, %r5137;
	shf.l.wrap.b32 	%r5140, %r5139, %r5139, 9;
	add.s32 	%r5141, %r5140, %r5125;
	shf.l.wrap.b32 	%r5142, %r5124, %r5124, 10;
	and.b32  	%r5143, %r5141, %r5142;
	not.b32 	%r5144, %r5142;
	and.b32  	%r5145, %r5132, %r5144;
	or.b32  	%r5146, %r5143, %r5145;
	add.s32 	%r5147, %r5125, %r9;
	add.s32 	%r5148, %r5147, %r5146;
	shf.l.wrap.b32 	%r5149, %r5148, %r5148, 13;
	add.s32 	%r5150, %r5149, %r5133;
	shf.l.wrap.b32 	%r5151, %r5132, %r5132, 10;
	and.b32  	%r5152, %r5150, %r5151;
	not.b32 	%r5153, %r5151;
	and.b32  	%r5154, %r5141, %r5153;
	or.b32  	%r5155, %r5152, %r5154;
	add.s32 	%r5156, %r9, %r4308;
	add.s32 	%r5157, %r5156, %r5133;
	add.s32 	%r5158, %r5157, %r5155;
	shf.l.wrap.b32 	%r5159, %r5158, %r5158, 15;
	add.s32 	%r5160, %r5159, %r5142;
	shf.l.wrap.b32 	%r5161, %r5141, %r5141, 10;
	and.b32  	%r5162, %r5160, %r5161;
	not.b32 	%r5163, %r5161;
	and.b32  	%r5164, %r5150, %r5163;
	or.b32  	%r5165, %r5162, %r5164;
	add.s32 	%r5166, %r5142, %r9;
	add.s32 	%r5167, %r5166, %r5165;
	shf.l.wrap.b32 	%r5168, %r5167, %r5167, 7;
	add.s32 	%r5169, %r5168, %r5151;
	shf.l.wrap.b32 	%r5170, %r5150, %r5150, 10;
	and.b32  	%r5171, %r5169, %r5170;
	not.b32 	%r5172, %r5170;
	and.b32  	%r5173, %r5160, %r5172;
	or.b32  	%r5174, %r5171, %r5173;
	add.s32 	%r5175, %r9, %r4311;
	add.s32 	%r5176, %r5175, %r5151;
	add.s32 	%r5177, %r5176, %r5174;
	shf.l.wrap.b32 	%r5178, %r5177, %r5177, 12;
	add.s32 	%r5179, %r5178, %r5161;
	shf.l.wrap.b32 	%r5180, %r5160, %r5160, 10;
	and.b32  	%r5181, %r5179, %r5180;
	not.b32 	%r5182, %r5180;
	and.b32  	%r5183, %r5169, %r5182;
	or.b32  	%r5184, %r5181, %r5183;
	add.s32 	%r5185, %r5161, %r9;
	add.s32 	%r5186, %r5185, %r5184;
	shf.l.wrap.b32 	%r5187, %r5186, %r5186, 8;
	add.s32 	%r5188, %r5187, %r5170;
	shf.l.wrap.b32 	%r5189, %r5169, %r5169, 10;
	and.b32  	%r5190, %r5188, %r5189;
	not.b32 	%r5191, %r5189;
	and.b32  	%r5192, %r5179, %r5191;
	or.b32  	%r5193, %r5190, %r5192;
	add.s32 	%r5194, %r9, %r4306;
	add.s32 	%r5195, %r5194, %r5170;
	add.s32 	%r5196, %r5195, %r5193;
	shf.l.wrap.b32 	%r5197, %r5196, %r5196, 9;
	add.s32 	%r5198, %r5197, %r5180;
	shf.l.wrap.b32 	%r5199, %r5179, %r5179, 10;
	and.b32  	%r5200, %r5198, %r5199;
	not.b32 	%r5201, %r5199;
	and.b32  	%r5202, %r5188, %r5201;
	or.b32  	%r5203, %r5200, %r5202;
	add.s32 	%r5204, %r5180, %r9;
	add.s32 	%r5205, %r5204, %r5203;
	shf.l.wrap.b32 	%r5206, %r5205, %r5205, 11;
	add.s32 	%r5207, %r5206, %r5189;
	shf.l.wrap.b32 	%r5208, %r5188, %r5188, 10;
	and.b32  	%r5209, %r5207, %r5208;
	not.b32 	%r5210, %r5208;
	and.b32  	%r5211, %r5198, %r5210;
	or.b32  	%r5212, %r5209, %r5211;
	add.s32 	%r5213, %r9, %r4305;
	add.s32 	%r5214, %r5213, %r5189;
	add.s32 	%r5215, %r5214, %r5212;
	shf.l.wrap.b32 	%r5216, %r5215, %r5215, 7;
	add.s32 	%r5217, %r5216, %r5199;
	shf.l.wrap.b32 	%r5218, %r5198, %r5198, 10;
	and.b32  	%r5219, %r5217, %r5218;
	not.b32 	%r5220, %r5218;
	and.b32  	%r5221, %r5207, %r5220;
	or.b32  	%r5222, %r5219, %r5221;
	add.s32 	%r5223, %r5199, %r9;
	add.s32 	%r5224, %r5223, %r5222;
	shf.l.wrap.b32 	%r5225, %r5224, %r5224, 7;
	add.s32 	%r5226, %r5225, %r5208;
	shf.l.wrap.b32 	%r5227, %r5207, %r5207, 10;
	and.b32  	%r5228, %r5226, %r5227;
	not.b32 	%r5229, %r5227;
	and.b32  	%r5230, %r5217, %r5229;
	or.b32  	%r5231, %r5228, %r5230;
	add.s32 	%r5232, %r5208, %r9;
	add.s32 	%r5233, %r5232, %r5231;
	shf.l.wrap.b32 	%r5234, %r5233, %r5233, 12;
	add.s32 	%r5235, %r5234, %r5218;
	shf.l.wrap.b32 	%r5236, %r5217, %r5217, 10;
	and.b32  	%r5237, %r5235, %r5236;
	not.b32 	%r5238, %r5236;
	and.b32  	%r5239, %r5226, %r5238;
	or.b32  	%r5240, %r5237, %r5239;
	add.s32 	%r5241, %r5218, %r9;
	add.s32 	%r5242, %r5241, %r5240;
	shf.l.wrap.b32 	%r5243, %r5242, %r5242, 7;
	add.s32 	%r5244, %r5243, %r5227;
	shf.l.wrap.b32 	%r5245, %r5226, %r5226, 10;
	and.b32  	%r5246, %r5244, %r5245;
	not.b32 	%r5247, %r5245;
	and.b32  	%r5248, %r5235, %r5247;
	or.b32  	%r5249, %r5246, %r5248;
	add.s32 	%r5250, %r9, %r4307;
	add.s32 	%r5251, %r5250, %r5227;
	add.s32 	%r5252, %r5251, %r5249;
	shf.l.wrap.b32 	%r5253, %r5252, %r5252, 6;
	add.s32 	%r5254, %r5253, %r5236;
	shf.l.wrap.b32 	%r5255, %r5235, %r5235, 10;
	and.b32  	%r5256, %r5254, %r5255;
	not.b32 	%r5257, %r5255;
	and.b32  	%r5258, %r5244, %r5257;
	or.b32  	%r5259, %r5256, %r5258;
	add.s32 	%r5260, %r5236, %r9;
	add.s32 	%r5261, %r5260, %r5259;
	shf.l.wrap.b32 	%r5262, %r5261, %r5261, 15;
	add.s32 	%r5263, %r5262, %r5245;
	shf.l.wrap.b32 	%r5264, %r5244, %r5244, 10;
	and.b32  	%r5265, %r5263, %r5264;
	not.b32 	%r5266, %r5264;
	and.b32  	%r5267, %r5254, %r5266;
	or.b32  	%r5268, %r5265, %r5267;
	add.s32 	%r5269, %r9, %r4310;
	add.s32 	%r5270, %r5269, %r5245;
	add.s32 	%r5271, %r5270, %r5268;
	shf.l.wrap.b32 	%r5272, %r5271, %r5271, 13;
	add.s32 	%r5273, %r5272, %r5255;
	shf.l.wrap.b32 	%r5274, %r5254, %r5254, 10;
	and.b32  	%r5275, %r5273, %r5274;
	not.b32 	%r5276, %r5274;
	and.b32  	%r5277, %r5263, %r5276;
	or.b32  	%r5278, %r5275, %r5277;
	add.s32 	%r5279, %r9, %r4309;
	add.s32 	%r5280, %r5279, %r5255;
	add.s32 	%r5281, %r5280, %r5278;
	shf.l.wrap.b32 	%r5282, %r5281, %r5281, 11;
	add.s32 	%r5283, %r5282, %r5264;
	shf.l.wrap.b32 	%r5284, %r5263, %r5263, 10;
	not.b32 	%r5285, %r5273;
	or.b32  	%r5286, %r5283, %r5285;
	xor.b32  	%r5287, %r5286, %r5284;
	add.s32 	%r5288, %r5264, %r10;
	add.s32 	%r5289, %r5288, %r5287;
	shf.l.wrap.b32 	%r5290, %r5289, %r5289, 9;
	add.s32 	%r5291, %r5290, %r5274;
	shf.l.wrap.b32 	%r5292, %r5273, %r5273, 10;
	not.b32 	%r5293, %r5283;
	or.b32  	%r5294, %r5291, %r5293;
	xor.b32  	%r5295, %r5294, %r5292;
	add.s32 	%r5296, %r10, %r4306;
	add.s32 	%r5297, %r5296, %r5274;
	add.s32 	%r5298, %r5297, %r5295;
	shf.l.wrap.b32 	%r5299, %r5298, %r5298, 7;
	add.s32 	%r5300, %r5299, %r5284;
	shf.l.wrap.b32 	%r5301, %r5283, %r5283, 10;
	not.b32 	%r5302, %r5291;
	or.b32  	%r5303, %r5300, %r5302;
	xor.b32  	%r5304, %r5303, %r5301;
	add.s32 	%r5305, %r10, %r4310;
	add.s32 	%r5306, %r5305, %r5284;
	add.s32 	%r5307, %r5306, %r5304;
	shf.l.wrap.b32 	%r5308, %r5307, %r5307, 15;
	add.s32 	%r5309, %r5308, %r5292;
	shf.l.wrap.b32 	%r5310, %r5291, %r5291, 10;
	not.b32 	%r5311, %r5300;
	or.b32  	%r5312, %r5309, %r5311;
	xor.b32  	%r5313, %r5312, %r5310;
	add.s32 	%r5314, %r10, %r4308;
	add.s32 	%r5315, %r5314, %r5292;
	add.s32 	%r5316, %r5315, %r5313;
	shf.l.wrap.b32 	%r5317, %r5316, %r5316, 11;
	add.s32 	%r5318, %r5317, %r5301;
	shf.l.wrap.b32 	%r5319, %r5300, %r5300, 10;
	not.b32 	%r5320, %r5309;
	or.b32  	%r5321, %r5318, %r5320;
	xor.b32  	%r5322, %r5321, %r5319;
	add.s32 	%r5323, %r5301, %r10;
	add.s32 	%r5324, %r5323, %r5322;
	shf.l.wrap.b32 	%r5325, %r5324, %r5324, 8;
	add.s32 	%r5326, %r5325, %r5310;
	shf.l.wrap.b32 	%r5327, %r5309, %r5309, 10;
	not.b32 	%r5328, %r5318;
	or.b32  	%r5329, %r5326, %r5328;
	xor.b32  	%r5330, %r5329, %r5327;
	add.s32 	%r5331, %r10, %r4305;
	add.s32 	%r5332, %r5331, %r5310;
	add.s32 	%r5333, %r5332, %r5330;
	shf.l.wrap.b32 	%r5334, %r5333, %r5333, 6;
	add.s32 	%r5335, %r5334, %r5319;
	shf.l.wrap.b32 	%r5336, %r5318, %r5318, 10;
	not.b32 	%r5337, %r5326;
	or.b32  	%r5338, %r5335, %r5337;
	xor.b32  	%r5339, %r5338, %r5336;
	add.s32 	%r5340, %r5319, %r10;
	add.s32 	%r5341, %r5340, %r5339;
	shf.l.wrap.b32 	%r5342, %r5341, %r5341, 6;
	add.s32 	%r5343, %r5342, %r5327;
	shf.l.wrap.b32 	%r5344, %r5326, %r5326, 10;
	not.b32 	%r5345, %r5335;
	or.b32  	%r5346, %r5343, %r5345;
	xor.b32  	%r5347, %r5346, %r5344;
	add.s32 	%r5348, %r5327, %r10;
	add.s32 	%r5349, %r5348, %r5347;
	shf.l.wrap.b32 	%r5350, %r5349, %r5349, 14;
	add.s32 	%r5351, %r5350, %r5336;
	shf.l.wrap.b32 	%r5352, %r5335, %r5335, 10;
	not.b32 	%r5353, %r5343;
	or.b32  	%r5354, %r5351, %r5353;
	xor.b32  	%r5355, %r5354, %r5352;
	add.s32 	%r5356, %r5336, %r10;
	add.s32 	%r5357, %r5356, %r5355;
	shf.l.wrap.b32 	%r5358, %r5357, %r5357, 12;
	add.s32 	%r5359, %r5358, %r5344;
	shf.l.wrap.b32 	%r5360, %r5343, %r5343, 10;
	not.b32 	%r5361, %r5351;
	or.b32  	%r5362, %r5359, %r5361;
	xor.b32  	%r5363, %r5362, %r5360;
	add.s32 	%r5364, %r5344, %r10;
	add.s32 	%r5365, %r5364, %r5363;
	shf.l.wrap.b32 	%r5366, %r5365, %r5365, 13;
	add.s32 	%r5367, %r5366, %r5352;
	shf.l.wrap.b32 	%r5368, %r5351, %r5351, 10;
	not.b32 	%r5369, %r5359;
	or.b32  	%r5370, %r5367, %r5369;
	xor.b32  	%r5371, %r5370, %r5368;
	add.s32 	%r5372, %r5352, %r10;
	add.s32 	%r5373, %r5372, %r5371;
	shf.l.wrap.b32 	%r5374, %r5373, %r5373, 5;
	add.s32 	%r5375, %r5374, %r5360;
	shf.l.wrap.b32 	%r5376, %r5359, %r5359, 10;
	not.b32 	%r5377, %r5367;
	or.b32  	%r5378, %r5375, %r5377;
	xor.b32  	%r5379, %r5378, %r5376;
	add.s32 	%r5380, %r10, %r4309;
	add.s32 	%r5381, %r5380, %r5360;
	add.s32 	%r5382, %r5381, %r5379;
	shf.l.wrap.b32 	%r5383, %r5382, %r5382, 14;
	add.s32 	%r5384, %r5383, %r5368;
	shf.l.wrap.b32 	%r5385, %r5367, %r5367, 10;
	not.b32 	%r5386, %r5375;
	or.b32  	%r5387, %r5384, %r5386;
	xor.b32  	%r5388, %r5387, %r5385;
	add.s32 	%r5389, %r5368, %r10;
	add.s32 	%r5390, %r5389, %r5388;
	shf.l.wrap.b32 	%r5391, %r5390, %r5390, 13;
	add.s32 	%r5392, %r5391, %r5376;
	shf.l.wrap.b32 	%r5393, %r5375, %r5375, 10;
	not.b32 	%r5394, %r5384;
	or.b32  	%r5395, %r5392, %r5394;
	xor.b32  	%r5396, %r5395, %r5393;
	add.s32 	%r5397, %r10, %r4311;
	add.s32 	%r5398, %r5397, %r5376;
	add.s32 	%r5399, %r5398, %r5396;
	shf.l.wrap.b32 	%r5400, %r5399, %r5399, 13;
	add.s32 	%r5401, %r5400, %r5385;
	shf.l.wrap.b32 	%r5402, %r5384, %r5384, 10;
	not.b32 	%r5403, %r5392;
	or.b32  	%r5404, %r5401, %r5403;
	xor.b32  	%r5405, %r5404, %r5402;
	add.s32 	%r5406, %r10, %r4307;
	add.s32 	%r5407, %r5406, %r5385;
	add.s32 	%r5408, %r5407, %r5405;
	shf.l.wrap.b32 	%r5409, %r5408, %r5408, 7;
	add.s32 	%r5410, %r5409, %r5393;
	shf.l.wrap.b32 	%r5411, %r5392, %r5392, 10;
	not.b32 	%r5412, %r5401;
	or.b32  	%r5413, %r5410, %r5412;
	xor.b32  	%r5414, %r5413, %r5411;
	add.s32 	%r5415, %r5393, %r10;
	add.s32 	%r5416, %r5415, %r5414;
	shf.l.wrap.b32 	%r5417, %r5416, %r5416, 5;
	add.s32 	%r5418, %r5417, %r5402;
	shf.l.wrap.b32 	%r5419, %r5401, %r5401, 10;
	and.b32  	%r5420, %r5418, %r5410;
	not.b32 	%r5421, %r5418;
	and.b32  	%r5422, %r5419, %r5421;
	or.b32  	%r5423, %r5420, %r5422;
	add.s32 	%r5424, %r5402, %r11;
	add.s32 	%r5425, %r5424, %r5423;
	shf.l.wrap.b32 	%r5426, %r5425, %r5425, 15;
	add.s32 	%r5427, %r5426, %r5411;
	shf.l.wrap.b32 	%r5428, %r5410, %r5410, 10;
	and.b32  	%r5429, %r5427, %r5418;
	not.b32 	%r5430, %r5427;
	and.b32  	%r5431, %r5428, %r5430;
	or.b32  	%r5432, %r5429, %r5431;
	add.s32 	%r5433, %r5411, %r11;
	add.s32 	%r5434, %r5433, %r5432;
	shf.l.wrap.b32 	%r5435, %r5434, %r5434, 5;
	add.s32 	%r5436, %r5435, %r5419;
	shf.l.wrap.b32 	%r5437, %r5418, %r5418, 10;
	and.b32  	%r5438, %r5436, %r5427;
	not.b32 	%r5439, %r5436;
	and.b32  	%r5440, %r5437, %r5439;
	or.b32  	%r5441, %r5438, %r5440;
	add.s32 	%r5442, %r11, %r4307;
	add.s32 	%r5443, %r5442, %r5419;
	add.s32 	%r5444, %r5443, %r5441;
	shf.l.wrap.b32 	%r5445, %r5444, %r5444, 8;
	add.s32 	%r5446, %r5445, %r5428;
	shf.l.wrap.b32 	%r5447, %r5427, %r5427, 10;
	and.b32  	%r5448, %r5446, %r5436;
	not.b32 	%r5449, %r5446;
	and.b32  	%r5450, %r5447, %r5449;
	or.b32  	%r5451, %r5448, %r5450;
	add.s32 	%r5452, %r11, %r4310;
	add.s32 	%r5453, %r5452, %r5428;
	add.s32 	%r5454, %r5453, %r5451;
	shf.l.wrap.b32 	%r5455, %r5454, %r5454, 11;
	add.s32 	%r5456, %r5455, %r5437;
	shf.l.wrap.b32 	%r5457, %r5436, %r5436, 10;
	and.b32  	%r5458, %r5456, %r5446;
	not.b32 	%r5459, %r5456;
	and.b32  	%r5460, %r5457, %r5459;
	or.b32  	%r5461, %r5458, %r5460;
	add.s32 	%r5462, %r11, %r4308;
	add.s32 	%r5463, %r5462, %r5437;
	add.s32 	%r5464, %r5463, %r5461;
	shf.l.wrap.b32 	%r5465, %r5464, %r5464, 14;
	add.s32 	%r5466, %r5465, %r5447;
	shf.l.wrap.b32 	%r5467, %r5446, %r5446, 10;
	and.b32  	%r5468, %r5466, %r5456;
	not.b32 	%r5469, %r5466;
	and.b32  	%r5470, %r5467, %r5469;
	or.b32  	%r5471, %r5468, %r5470;
	add.s32 	%r5472, %r5447, %r11;
	add.s32 	%r5473, %r5472, %r5471;
	shf.l.wrap.b32 	%r5474, %r5473, %r5473, 14;
	add.s32 	%r5475, %r5474, %r5457;
	shf.l.wrap.b32 	%r5476, %r5456, %r5456, 10;
	and.b32  	%r5477, %r5475, %r5466;
	not.b32 	%r5478, %r5475;
	and.b32  	%r5479, %r5476, %r5478;
	or.b32  	%r5480, %r5477, %r5479;
	add.s32 	%r5481, %r5457, %r11;
	add.s32 	%r5482, %r5481, %r5480;
	shf.l.wrap.b32 	%r5483, %r5482, %r5482, 6;
	add.s32 	%r5484, %r5483, %r5467;
	shf.l.wrap.b32 	%r5485, %r5466, %r5466, 10;
	and.b32  	%r5486, %r5484, %r5475;
	not.b32 	%r5487, %r5484;
	and.b32  	%r5488, %r5485, %r5487;
	or.b32  	%r5489, %r5486, %r5488;
	add.s32 	%r5490, %r11, %r4311;
	add.s32 	%r5491, %r5490, %r5467;
	add.s32 	%r5492, %r5491, %r5489;
	shf.l.wrap.b32 	%r5493, %r5492, %r5492, 14;
	add.s32 	%r5494, %r5493, %r5476;
	shf.l.wrap.b32 	%r5495, %r5475, %r5475, 10;
	and.b32  	%r5496, %r5494, %r5484;
	not.b32 	%r5497, %r5494;
	and.b32  	%r5498, %r5495, %r5497;
	or.b32  	%r5499, %r5496, %r5498;
	add.s32 	%r5500, %r11, %r4306;
	add.s32 	%r5501, %r5500, %r5476;
	add.s32 	%r5502, %r5501, %r5499;
	shf.l.wrap.b32 	%r5503, %r5502, %r5502, 6;
	add.s32 	%r5504, %r5503, %r5485;
	shf.l.wrap.b32 	%r5505, %r5484, %r5484, 10;
	and.b32  	%r5506, %r5504, %r5494;
	not.b32 	%r5507, %r5504;
	and.b32  	%r5508, %r5505, %r5507;
	or.b32  	%r5509, %r5506, %r5508;
	add.s32 	%r5510, %r5485, %r11;
	add.s32 	%r5511, %r5510, %r5509;
	shf.l.wrap.b32 	%r5512, %r5511, %r5511, 9;
	add.s32 	%r5513, %r5512, %r5495;
	shf.l.wrap.b32 	%r5514, %r5494, %r5494, 10;
	and.b32  	%r5515, %r5513, %r5504;
	not.b32 	%r5516, %r5513;
	and.b32  	%r5517, %r5514, %r5516;
	or.b32  	%r5518, %r5515, %r5517;
	add.s32 	%r5519, %r11, %r4309;
	add.s32 	%r5520, %r5519, %r5495;
	add.s32 	%r5521, %r5520, %r5518;
	shf.l.wrap.b32 	%r5522, %r5521, %r5521, 12;
	add.s32 	%r5523, %r5522, %r5505;
	shf.l.wrap.b32 	%r5524, %r5504, %r5504, 10;
	and.b32  	%r5525, %r5523, %r5513;
	not.b32 	%r5526, %r5523;
	and.b32  	%r5527, %r5524, %r5526;
	or.b32  	%r5528, %r5525, %r5527;
	add.s32 	%r5529, %r5505, %r11;
	add.s32 	%r5530, %r5529, %r5528;
	shf.l.wrap.b32 	%r5531, %r5530, %r5530, 9;
	add.s32 	%r5532, %r5531, %r5514;
	shf.l.wrap.b32 	%r5533, %r5513, %r5513, 10;
	and.b32  	%r5534, %r5532, %r5523;
	not.b32 	%r5535, %r5532;
	and.b32  	%r5536, %r5533, %r5535;
	or.b32  	%r5537, %r5534, %r5536;
	add.s32 	%r5538, %r5514, %r11;
	add.s32 	%r5539, %r5538, %r5537;
	shf.l.wrap.b32 	%r5540, %r5539, %r5539, 12;
	add.s32 	%r5541, %r5540, %r5524;
	shf.l.wrap.b32 	%r5542, %r5523, %r5523, 10;
	and.b32  	%r5543, %r5541, %r5532;
	not.b32 	%r5544, %r5541;
	and.b32  	%r5545, %r5542, %r5544;
	or.b32  	%r5546, %r5543, %r5545;
	add.s32 	%r5547, %r5524, %r11;
	add.s32 	%r5548, %r5547, %r5546;
	shf.l.wrap.b32 	%r5549, %r5548, %r5548, 5;
	add.s32 	%r5550, %r5549, %r5533;
	shf.l.wrap.b32 	%r5551, %r5532, %r5532, 10;
	and.b32  	%r5552, %r5550, %r5541;
	not.b32 	%r5553, %r5550;
	and.b32  	%r5554, %r5551, %r5553;
	or.b32  	%r5555, %r5552, %r5554;
	add.s32 	%r5556, %r5533, %r11;
	add.s32 	%r5557, %r5556, %r5555;
	shf.l.wrap.b32 	%r5558, %r5557, %r5557, 15;
	add.s32 	%r5559, %r5558, %r5542;
	shf.l.wrap.b32 	%r5560, %r5541, %r5541, 10;
	and.b32  	%r5561, %r5559, %r5550;
	not.b32 	%r5562, %r5559;
	and.b32  	%r5563, %r5560, %r5562;
	or.b32  	%r5564, %r5561, %r5563;
	add.s32 	%r5565, %r11, %r4305;
	add.s32 	%r5566, %r5565, %r5542;
	add.s32 	%r5567, %r5566, %r5564;
	shf.l.wrap.b32 	%r5568, %r5567, %r5567, 8;
	add.s32 	%r5569, %r5568, %r5551;
	shf.l.wrap.b32 	%r5570, %r5550, %r5550, 10;
	xor.b32  	%r5571, %r5559, %r5570;
	xor.b32  	%r5572, %r5571, %r5569;
	add.s32 	%r5573, %r5551, %r12;
	add.s32 	%r5574, %r5573, %r5572;
	shf.l.wrap.b32 	%r5575, %r5574, %r5574, 8;
	add.s32 	%r5576, %r5575, %r5560;
	shf.l.wrap.b32 	%r5577, %r5559, %r5559, 10;
	xor.b32  	%r5578, %r5569, %r5577;
	xor.b32  	%r5579, %r5578, %r5576;
	add.s32 	%r5580, %r5560, %r12;
	add.s32 	%r5581, %r5580, %r5579;
	shf.l.wrap.b32 	%r5582, %r5581, %r5581, 5;
	add.s32 	%r5583, %r5582, %r5570;
	shf.l.wrap.b32 	%r5584, %r5569, %r5569, 10;
	xor.b32  	%r5585, %r5576, %r5584;
	xor.b32  	%r5586, %r5585, %r5583;
	add.s32 	%r5587, %r5570, %r12;
	add.s32 	%r5588, %r5587, %r5586;
	shf.l.wrap.b32 	%r5589, %r5588, %r5588, 12;
	add.s32 	%r5590, %r5589, %r5577;
	shf.l.wrap.b32 	%r5591, %r5576, %r5576, 10;
	xor.b32  	%r5592, %r5583, %r5591;
	xor.b32  	%r5593, %r5592, %r5590;
	add.s32 	%r5594, %r12, %r4307;
	add.s32 	%r5595, %r5594, %r5577;
	add.s32 	%r5596, %r5595, %r5593;
	shf.l.wrap.b32 	%r5597, %r5596, %r5596, 9;
	add.s32 	%r5598, %r5597, %r5584;
	shf.l.wrap.b32 	%r5599, %r5583, %r5583, 10;
	xor.b32  	%r5600, %r5590, %r5599;
	xor.b32  	%r5601, %r5600, %r5598;
	add.s32 	%r5602, %r12, %r4310;
	add.s32 	%r5603, %r5602, %r5584;
	add.s32 	%r5604, %r5603, %r5601;
	shf.l.wrap.b32 	%r5605, %r5604, %r5604, 12;
	add.s32 	%r5606, %r5605, %r5591;
	shf.l.wrap.b32 	%r5607, %r5590, %r5590, 10;
	xor.b32  	%r5608, %r5598, %r5607;
	xor.b32  	%r5609, %r5608, %r5606;
	add.s32 	%r5610, %r12, %r4306;
	add.s32 	%r5611, %r5610, %r5591;
	add.s32 	%r5612, %r5611, %r5609;
	shf.l.wrap.b32 	%r5613, %r5612, %r5612, 5;
	add.s32 	%r5614, %r5613, %r5599;
	shf.l.wrap.b32 	%r5615, %r5598, %r5598, 10;
	xor.b32  	%r5616, %r5606, %r5615;
	xor.b32  	%r5617, %r5616, %r5614;
	add.s32 	%r5618, %r5599, %r12;
	add.s32 	%r5619, %r5618, %r5617;
	shf.l.wrap.b32 	%r5620, %r5619, %r5619, 14;
	add.s32 	%r5621, %r5620, %r5607;
	shf.l.wrap.b32 	%r5622, %r5606, %r5606, 10;
	xor.b32  	%r5623, %r5614, %r5622;
	xor.b32  	%r5624, %r5623, %r5621;
	add.s32 	%r5625, %r5607, %r12;
	add.s32 	%r5626, %r5625, %r5624;
	shf.l.wrap.b32 	%r5627, %r5626, %r5626, 6;
	add.s32 	%r5628, %r5627, %r5615;
	shf.l.wrap.b32 	%r5629, %r5614, %r5614, 10;
	xor.b32  	%r5630, %r5621, %r5629;
	xor.b32  	%r5631, %r5630, %r5628;
	add.s32 	%r5632, %r5615, %r12;
	add.s32 	%r5633, %r5632, %r5631;
	shf.l.wrap.b32 	%r5634, %r5633, %r5633, 8;
	add.s32 	%r5635, %r5634, %r5622;
	shf.l.wrap.b32 	%r5636, %r5621, %r5621, 10;
	xor.b32  	%r5637, %r5628, %r5636;
	xor.b32  	%r5638, %r5637, %r5635;
	add.s32 	%r5639, %r12, %r4309;
	add.s32 	%r5640, %r5639, %r5622;
	add.s32 	%r5641, %r5640, %r5638;
	shf.l.wrap.b32 	%r5642, %r5641, %r5641, 13;
	add.s32 	%r5643, %r5642, %r5629;
	shf.l.wrap.b32 	%r5644, %r5628, %r5628, 10;
	xor.b32  	%r5645, %r5635, %r5644;
	xor.b32  	%r5646, %r5645, %r5643;
	add.s32 	%r5647, %r5629, %r12;
	add.s32 	%r5648, %r5647, %r5646;
	shf.l.wrap.b32 	%r5649, %r5648, %r5648, 6;
	add.s32 	%r5650, %r5649, %r5636;
	shf.l.wrap.b32 	%r5651, %r5635, %r5635, 10;
	xor.b32  	%r5652, %r5643, %r5651;
	xor.b32  	%r5653, %r5652, %r5650;
	add.s32 	%r5654, %r12, %r4305;
	add.s32 	%r5655, %r5654, %r5636;
	add.s32 	%r5656, %r5655, %r5653;
	shf.l.wrap.b32 	%r5657, %r5656, %r5656, 5;
	add.s32 	%r5658, %r5657, %r5644;
	shf.l.wrap.b32 	%r5659, %r5643, %r5643, 10;
	xor.b32  	%r5660, %r5650, %r5659;
	xor.b32  	%r5661, %r5660, %r5658;
	add.s32 	%r5662, %r12, %r4311;
	add.s32 	%r5663, %r5662, %r5644;
	add.s32 	%r5664, %r5663, %r5661;
	shf.l.wrap.b32 	%r5665, %r5664, %r5664, 15;
	add.s32 	%r5666, %r5665, %r5651;
	shf.l.wrap.b32 	%r5667, %r5650, %r5650, 10;
	xor.b32  	%r5668, %r5658, %r5667;
	xor.b32  	%r5669, %r5668, %r5666;
	add.s32 	%r5670, %r12, %r4308;
	add.s32 	%r5671, %r5670, %r5651;
	add.s32 	%r5672, %r5671, %r5669;
	shf.l.wrap.b32 	%r5673, %r5672, %r5672, 13;
	add.s32 	%r5674, %r5673, %r5659;
	shf.l.wrap.b32 	%r5675, %r5658, %r5658, 10;
	xor.b32  	%r5676, %r5666, %r5675;
	xor.b32  	%r5677, %r5676, %r5674;
	add.s32 	%r5678, %r5659, %r12;
	add.s32 	%r5679, %r5678, %r5677;
	shf.l.wrap.b32 	%r5680, %r5679, %r5679, 11;
	add.s32 	%r5681, %r5680, %r5667;
	shf.l.wrap.b32 	%r5682, %r5666, %r5666, 10;
	xor.b32  	%r5683, %r5674, %r5682;
	xor.b32  	%r5684, %r5683, %r5681;
	add.s32 	%r5685, %r5667, %r12;
	add.s32 	%r5686, %r5685, %r5684;
	shf.l.wrap.b32 	%r5687, %r5686, %r5686, 11;
	shf.l.wrap.b32 	%r5688, %r5674, %r5674, 10;
	add.s32 	%r5689, %r4992, %r4303;
	add.s32 	%r5745, %r5689, %r5688;
	add.s32 	%r5690, %r5000, %r4302;
	add.s32 	%r5744, %r5690, %r5682;
	add.s32 	%r5691, %r4993, %r4301;
	add.s32 	%r5743, %r5691, %r5675;
	add.s32 	%r5692, %r4985, %r4300;
	add.s32 	%r5693, %r5692, %r5675;
	add.s32 	%r5742, %r5693, %r5687;
	add.s32 	%r5694, %r4985, %r4304;
	add.s32 	%r5695, %r5694, %r4999;
	add.s32 	%r5741, %r5695, %r5681;
	add.s32 	%r5746, %r5746, 1;
	setp.ne.s32 	%p14, %r5746, %r77;
	@%p14 bra 	$L__BB0_19;
	st.global.u32 	[%rd4+60], %r5745;
	st.global.u32 	[%rd4+64], %r5744;
	st.global.u32 	[%rd4+68], %r5743;
	st.global.u32 	[%rd4+72], %r5742;
	st.global.u32 	[%rd4+76], %r5741;
$L__BB0_21:
	add.s32 	%r5720, %r5720, %r2;
	setp.lt.u32 	%p15, %r5720, %r76;
	@%p15 bra 	$L__BB0_8;
$L__BB0_22:
	ret;

}
	// .globl	_Z28ripemd160_kernel_grid_stridePKhPKjPKmjPh
.visible .entry _Z28ripemd160_kernel_grid_stridePKhPKjPKmjPh(
	.param .u64 .ptr .align 1 _Z28ripemd160_kernel_grid_stridePKhPKjPKmjPh_param_0,
	.param .u64 .ptr .align 1 _Z28ripemd160_kernel_grid_stridePKhPKjPKmjPh_param_1,
	.param .u64 .ptr .align 1 _Z28ripemd160_kernel_grid_stridePKhPKjPKmjPh_param_2,
	.param .u32 _Z28ripemd160_kernel_grid_stridePKhPKjPKmjPh_param_3,
	.param .u64 .ptr .align 1 _Z28ripemd160_kernel_grid_stridePKhPKjPKmjPh_param_4
)
{
	.local .align 16 .b8 	__local_depot1[64];
	.reg .b64 	%SP;
	.reg .b64 	%SPL;
	.reg .pred 	%p<12>;
	.reg .b16 	%rs<5>;
	.reg .b32 	%r<5910>;
	.reg .b64 	%rd<62>;

	mov.u64 	%SPL, __local_depot1;
	ld.param.u32 	%r45, [_Z28ripemd160_kernel_grid_stridePKhPKjPKmjPh_param_3];
	add.u64 	%rd1, %SPL, 0;
	mov.u32 	%r46, %ctaid.x;
	mov.u32 	%r47, %ntid.x;
	mov.u32 	%r48, %tid.x;
	mad.lo.s32 	%r5894, %r46, %r47, %r48;
	setp.ge.u32 	%p1, %r5894, %r45;
	@%p1 bra 	$L__BB1_17;
	ld.const.u32 	%r2, [d_KL];
	ld.const.u32 	%r3, [d_KL+4];
	ld.const.u32 	%r4, [d_KL+8];
	ld.const.u32 	%r5, [d_KL+12];
	ld.const.u32 	%r6, [d_KL+16];
	ld.const.u32 	%r7, [d_KR];
	ld.const.u32 	%r8, [d_KR+4];
	ld.const.u32 	%r9, [d_KR+8];
	ld.const.u32 	%r10, [d_KR+12];
	ld.const.u32 	%r11, [d_KR+16];
$L__BB1_2:
	ld.param.u64 	%rd56, [_Z28ripemd160_kernel_grid_stridePKhPKjPKmjPh_param_2];
	ld.param.u64 	%rd55, [_Z28ripemd160_kernel_grid_stridePKhPKjPKmjPh_param_1];
	cvta.to.global.u64 	%rd24, %rd55;
	mul.wide.s32 	%rd25, %r5894, 4;
	add.s64 	%rd26, %rd24, %rd25;
	ld.global.u32 	%r13, [%rd26];
	cvta.to.global.u64 	%rd27, %rd56;
	mul.wide.s32 	%rd28, %r5894, 8;
	add.s64 	%rd29, %rd27, %rd28;
	ld.global.u64 	%rd2, [%rd29];
	setp.lt.u64 	%p2, %rd2, 64;
	mov.b32 	%r5904, -1009589776;
	mov.b32 	%r5903, 271733878;
	mov.b32 	%r5902, -1732584194;
	mov.b32 	%r5901, -271733879;
	mov.b32 	%r5900, 1732584193;
	@%p2 bra 	$L__BB1_5;
	ld.param.u64 	%rd53, [_Z28ripemd160_kernel_grid_stridePKhPKjPKmjPh_param_0];
	cvt.u64.u32 	%rd30, %r13;
	cvta.to.global.u64 	%rd31, %rd53;
	add.s64 	%rd32, %rd31, %rd30;
	add.s64 	%rd58, %rd32, 32;
	shr.u64 	%rd59, %rd2, 6;
	mov.b32 	%r5904, -1009589776;
	mov.b32 	%r5903, 271733878;
	mov.b32 	%r5902, -1732584194;
	mov.b32 	%r5901, -271733879;
	mov.b32 	%r5895, 1732584193;
$L__BB1_4:
	ld.global.u32 	%r59, [%rd58+-32];
	ld.global.u32 	%r60, [%rd58+-28];
	ld.global.u32 	%r61, [%rd58+-24];
	ld.global.u32 	%r62, [%rd58+-20];
	ld.global.u32 	%r63, [%rd58+-16];
	ld.global.u32 	%r64, [%rd58+-12];
	ld.global.u32 	%r65, [%rd58+-8];
	ld.global.u32 	%r66, [%rd58+-4];
	ld.global.u32 	%r67, [%rd58];
	ld.global.u32 	%r68, [%rd58+4];
	ld.global.u32 	%r69, [%rd58+8];
	ld.global.u32 	%r70, [%rd58+12];
	ld.global.u32 	%r71, [%rd58+16];
	ld.global.u32 	%r72, [%rd58+20];
	ld.global.u32 	%r73, [%rd58+24];
	ld.global.u32 	%r74, [%rd58+28];
	xor.b32  	%r75, %r5902, %r5901;
	xor.b32  	%r76, %r75, %r5903;
	add.s32 	%r77, %r76, %r5895;
	add.s32 	%r78, %r77, %r59;
	add.s32 	%r79, %r78, %r2;
	shf.l.wrap.b32 	%r80, %r79, %r79, 11;
	add.s32 	%r81, %r80, %r5904;
	shf.l.wrap.b32 	%r82, %r5902, %r5902, 10;
	xor.b32  	%r83, %r82, %r5901;
	xor.b32  	%r84, %r83, %r81;
	add.s32 	%r85, %r60, %r5904;
	add.s32 	%r86, %r85, %r2;
	add.s32 	%r87, %r86, %r84;
	shf.l.wrap.b32 	%r88, %r87, %r87, 14;
	add.s32 	%r89, %r88, %r5903;
	shf.l.wrap.b32 	%r90, %r5901, %r5901, 10;
	xor.b32  	%r91, %r81, %r90;
	xor.b32  	%r92, %r91, %r89;
	add.s32 	%r93, %r61, %r5903;
	add.s32 	%r94, %r93, %r2;
	add.s32 	%r95, %r94, %r92;
	shf.l.wrap.b32 	%r96, %r95, %r95, 15;
	add.s32 	%r97, %r96, %r82;
	shf.l.wrap.b32 	%r98, %r81, %r81, 10;
	xor.b32  	%r99, %r89, %r98;
	xor.b32  	%r100, %r99, %r97;
	add.s32 	%r101, %r62, %r82;
	add.s32 	%r102, %r101, %r2;
	add.s32 	%r103, %r102, %r100;
	shf.l.wrap.b32 	%r104, %r103, %r103, 12;
	add.s32 	%r105, %r104, %r90;
	shf.l.wrap.b32 	%r106, %r89, %r89, 10;
	xor.b32  	%r107, %r97, %r106;
	xor.b32  	%r108, %r107, %r105;
	add.s32 	%r109, %r63, %r90;
	add.s32 	%r110, %r109, %r2;
	add.s32 	%r111, %r110, %r108;
	shf.l.wrap.b32 	%r112, %r111, %r111, 5;
	add.s32 	%r113, %r112, %r98;
	shf.l.wrap.b32 	%r114, %r97, %r97, 10;
	xor.b32  	%r115, %r105, %r114;
	xor.b32  	%r116, %r115, %r113;
	add.s32 	%r117, %r64, %r98;
	add.s32 	%r118, %r117, %r2;
	add.s32 	%r119, %r118, %r116;
	shf.l.wrap.b32 	%r120, %r119, %r119, 8;
	add.s32 	%r121, %r120, %r106;
	shf.l.wrap.b32 	%r122, %r105, %r105, 10;
	xor.b32  	%r123, %r113, %r122;
	xor.b32  	%r124, %r123, %r121;
	add.s32 	%r125, %r2, %r65;
	add.s32 	%r126, %r125, %r106;
	add.s32 	%r127, %r126, %r124;
	shf.l.wrap.b32 	%r128, %r127, %r127, 7;
	add.s32 	%r129, %r128, %r114;
	shf.l.wrap.b32 	%r130, %r113, %r113, 10;
	xor.b32  	%r131, %r121, %r130;
	xor.b32  	%r132, %r131, %r129;
	add.s32 	%r133, %r2, %r66;
	add.s32 	%r134, %r133, %r114;
	add.s32 	%r135, %r134, %r132;
	shf.l.wrap.b32 	%r136, %r135, %r135, 9;
	add.s32 	%r137, %r136, %r122;
	shf.l.wrap.b32 	%r138, %r121, %r121, 10;
	xor.b32  	%r139, %r129, %r138;
	xor.b32  	%r140, %r139, %r137;
	add.s32 	%r141, %r2, %r67;
	add.s32 	%r142, %r141, %r122;
	add.s32 	%r143, %r142, %r140;
	shf.l.wrap.b32 	%r144, %r143, %r143, 11;
	add.s32 	%r145, %r144, %r130;
	shf.l.wrap.b32 	%r146, %r129, %r129, 10;
	xor.b32  	%r147, %r137, %r146;
	xor.b32  	%r148, %r147, %r145;
	add.s32 	%r149, %r2, %r68;
	add.s32 	%r150, %r149, %r130;
	add.s32 	%r151, %r150, %r148;
	shf.l.wrap.b32 	%r152, %r151, %r151, 13;
	add.s32 	%r153, %r152, %r138;
	shf.l.wrap.b32 	%r154, %r137, %r137, 10;
	xor.b32  	%r155, %r145, %r154;
	xor.b32  	%r156, %r155, %r153;
	add.s32 	%r157, %r2, %r69;
	add.s32 	%r158, %r157, %r138;
	add.s32 	%r159, %r158, %r156;
	shf.l.wrap.b32 	%r160, %r159, %r159, 14;
	add.s32 	%r161, %r160, %r146;
	shf.l.wrap.b32 	%r162, %r145, %r145, 10;
	xor.b32  	%r163, %r153, %r162;
	xor.b32  	%r164, %r163, %r161;
	add.s32 	%r165, %r2, %r70;
	add.s32 	%r166, %r165, %r146;
	add.s32 	%r167, %r166, %r164;
	shf.l.wrap.b32 	%r168, %r167, %r167, 15;
	add.s32 	%r169, %r168, %r154;
	shf.l.wrap.b32 	%r170, %r153, %r153, 10;
	xor.b32  	%r171, %r161, %r170;
	xor.b32  	%r172, %r171, %r169;
	add.s32 	%r173, %r2, %r71;
	add.s32 	%r174, %r173, %r154;
	add.s32 	%r175, %r174, %r172;
	shf.l.wrap.b32 	%r176, %r175, %r175, 6;
	add.s32 	%r177, %r176, %r162;
	shf.l.wrap.b32 	%r178, %r161, %r161, 10;
	xor.b32  	%r179, %r169, %r178;
	xor.b32  	%r180, %r179, %r177;
	add.s32 	%r181, %r2, %r72;
	add.s32 	%r182, %r181, %r162;
	add.s32 	%r183, %r182, %r180;
	shf.l.wrap.b32 	%r184, %r183, %r183, 7;
	add.s32 	%r185, %r184, %r170;
	shf.l.wrap.b32 	%r186, %r169, %r169, 10;
	xor.b32  	%r187, %r177, %r186;
	xor.b32  	%r188, %r187, %r185;
	add.s32 	%r189, %r2, %r73;
	add.s32 	%r190, %r189, %r170;
	add.s32 	%r191, %r190, %r188;
	shf.l.wrap.b32 	%r192, %r191, %r191, 9;
	add.s32 	%r193, %r192, %r178;
	shf.l.wrap.b32 	%r194, %r177, %r177, 10;
	xor.b32  	%r195, %r185, %r194;
	xor.b32  	%r196, %r195, %r193;
	add.s32 	%r197, %r2, %r74;
	add.s32 	%r198, %r197, %r178;
	add.s32 	%r199, %r198, %r196;
	shf.l.wrap.b32 	%r200, %r199, %r199, 8;
	add.s32 	%r201, %r200, %r186;
	shf.l.wrap.b32 	%r202, %r185, %r185, 10;
	and.b32  	%r203, %r201, %r193;
	not.b32 	%r204, %r201;
	and.b32  	%r205, %r202, %r204;
	or.b32  	%r206, %r203, %r205;
	add.s32 	%r207, %r3, %r66;
	add.s32 	%r208, %r207, %r186;
	add.s32 	%r209, %r208, %r206;
	shf.l.wrap.b32 	%r210, %r209, %r209, 7;
	add.s32 	%r211, %r210, %r194;
	shf.l.wrap.b32 	%r212, %r193, %r193, 10;
	and.b32  	%r213, %r211, %r201;
	not.b32 	%r214, %r211;
	and.b32  	%r215, %r212, %r214;
	or.b32  	%r216, %r213, %r215;
	add.s32 	%r217, %r3, %r63;
	add.s32 	%r218, %r217, %r194;
	add.s32 	%r219, %r218, %r216;
	shf.l.wrap.b32 	%r220, %r219, %r219, 6;
	add.s32 	%r221, %r220, %r202;
	shf.l.wrap.b32 	%r222, %r201, %r201, 10;
	and.b32  	%r223, %r221, %r211;
	not.b32 	%r224, %r221;
	and.b32  	%r225, %r222, %r224;
	or.b32  	%r226, %r223, %r225;
	add.s32 	%r227, %r3, %r72;
	add.s32 	%r228, %r227, %r202;
	add.s32 	%r229, %r228, %r226;
	shf.l.wrap.b32 	%r230, %r229, %r229, 8;
	add.s32 	%r231, %r230, %r212;
	shf.l.wrap.b32 	%r232, %r211, %r211, 10;
	and.b32  	%r233, %r231, %r221;
	not.b32 	%r234, %r231;
	and.b32  	%r235, %r232, %r234;
	or.b32  	%r236, %r233, %r235;
	add.s32 	%r237, %r3, %r60;
	add.s32 	%r238, %r237, %r212;
	add.s32 	%r239, %r238, %r236;
	shf.l.wrap.b32 	%r240, %r239, %r239, 13;
	add.s32 	%r241, %r240, %r222;
	shf.l.wrap.b32 	%r242, %r221, %r221, 10;
	and.b32  	%r243, %r241, %r231;
	not.b32 	%r244, %r241;
	and.b32  	%r245, %r242, %r244;
	or.b32  	%r246, %r243, %r245;
	add.s32 	%r247, %r3, %r69;
	add.s32 	%r248, %r247, %r222;
	add.s32 	%r249, %r248, %r246;
	shf.l.wrap.b32 	%r250, %r249, %r249, 11;
	add.s32 	%r251, %r250, %r232;
	shf.l.wrap.b32 	%r252, %r231, %r231, 10;
	and.b32  	%r253, %r251, %r241;
	not.b32 	%r254, %r251;
	and.b32  	%r255, %r252, %r254;
	or.b32  	%r256, %r253, %r255;
	add.s32 	%r257, %r3, %r65;
	add.s32 	%r258, %r257, %r232;
	add.s32 	%r259, %r258, %r256;
	shf.l.wrap.b32 	%r260, %r259, %r259, 9;
	add.s32 	%r261, %r260, %r242;
	shf.l.wrap.b32 	%r262, %r241, %r241, 10;
	and.b32  	%r263, %r261, %r251;
	not.b32 	%r264, %r261;
	and.b32  	%r265, %r262, %r264;
	or.b32  	%r266, %r263, %r265;
	add.s32 	%r267, %r3, %r74;
	add.s32 	%r268, %r267, %r242;
	add.s32 	%r269, %r268, %r266;
	shf.l.wrap.b32 	%r270, %r269, %r269, 7;
	add.s32 	%r271, %r270, %r252;
	shf.l.wrap.b32 	%r272, %r251, %r251, 10;
	and.b32  	%r273, %r271, %r261;
	not.b32 	%r274, %r271;
	and.b32  	%r275, %r272, %r274;
	or.b32  	%r276, %r273, %r275;
	add.s32 	%r277, %r3, %r62;
	add.s32 	%r278, %r277, %r252;
	add.s32 	%r279, %r278, %r276;
	shf.l.wrap.b32 	%r280, %r279, %r279, 15;
	add.s32 	%r281, %r280, %r262;
	shf.l.wrap.b32 	%r282, %r261, %r261, 10;
	and.b32  	%r283, %r281, %r271;
	not.b32 	%r284, %r281;
	and.b32  	%r285, %r282, %r284;
	or.b32  	%r286, %r283, %r285;
	add.s32 	%r287, %r3, %r71;
	add.s32 	%r288, %r287, %r262;
	add.s32 	%r289, %r288, %r286;
	shf.l.wrap.b32 	%r290, %r289, %r289, 7;
	add.s32 	%r291, %r290, %r272;
	shf.l.wrap.b32 	%r292, %r271, %r271, 10;
	and.b32  	%r293, %r291, %r281;
	not.b32 	%r294, %r291;
	and.b32  	%r295, %r292, %r294;
	or.b32  	%r296, %r293, %r295;
	add.s32 	%r297, %r3, %r59;
	add.s32 	%r298, %r297, %r272;
	add.s32 	%r299, %r298, %r296;
	shf.l.wrap.b32 	%r300, %r299, %r299, 12;
	add.s32 	%r301, %r300, %r282;
	shf.l.wrap.b32 	%r302, %r281, %r281, 10;
	and.b32  	%r303, %r301, %r291;
	not.b32 	%r304, %r301;
	and.b32  	%r305, %r302, %r304;
	or.b32  	%r306, %r303, %r305;
	add.s32 	%r307, %r3, %r68;
	add.s32 	%r308, %r307, %r282;
	add.s32 	%r309, %r308, %r306;
	shf.l.wrap.b32 	%r310, %r309, %r309, 15;
	add.s32 	%r311, %r310, %r292;
	shf.l.wrap.b32 	%r312, %r291, %r291, 10;
	and.b32  	%r313, %r311, %r301;
	not.b32 	%r314, %r311;
	and.b32  	%r315, %r312, %r314;
	or.b32  	%r316, %r313, %r315;
	add.s32 	%r317, %r3, %r64;
	add.s32 	%r318, %r317, %r292;
	add.s32 	%r319, %r318, %r316;
	shf.l.wrap.b32 	%r320, %r319, %r319, 9;
	add.s32 	%r321, %r320, %r302;
	shf.l.wrap.b32 	%r322, %r301, %r301, 10;
	and.b32  	%r323, %r321, %r311;
	not.b32 	%r324, %r321;
	and.b32  	%r325, %r322, %r324;
	or.b32  	%r326, %r323, %r325;
	add.s32 	%r327, %r3, %r61;
	add.s32 	%r328, %r327, %r302;
	add.s32 	%r329, %r328, %r326;
	shf.l.wrap.b32 	%r330, %r329, %r329, 11;
	add.s32 	%r331, %r330, %r312;
	shf.l.wrap.b32 	%r332, %r311, %r311, 10;
	and.b32  	%r333, %r331, %r321;
	not.b32 	%r334, %r331;
	and.b32  	%r335, %r332, %r334;
	or.b32  	%r336, %r333, %r335;
	add.s32 	%r337, %r3, %r73;
	add.s32 	%r338, %r337, %r312;
	add.s32 	%r339, %r338, %r336;
	shf.l.wrap.b32 	%r340, %r339, %r339, 7;
	add.s32 	%r341, %r340, %r322;
	shf.l.wrap.b32 	%r342, %r321, %r321, 10;
	and.b32  	%r343, %r341, %r331;
	not.b32 	%r344, %r341;
	and.b32  	%r345, %r342, %r344;
	or.b32  	%r346, %r343, %r345;
	add.s32 	%r347, %r3, %r70;
	add.s32 	%r348, %r347, %r322;
	add.s32 	%r349, %r348, %r346;
	shf.l.wrap.b32 	%r350, %r349, %r349, 13;
	add.s32 	%r351, %r350, %r332;
	shf.l.wrap.b32 	%r352, %r331, %r331, 10;
	and.b32  	%r353, %r351, %r341;
	not.b32 	%r354, %r351;
	and.b32  	%r355, %r352, %r354;
	or.b32  	%r356, %r353, %r355;
	add.s32 	%r357, %r3, %r67;
	add.s32 	%r358, %r357, %r332;
	add.s32 	%r359, %r358, %r356;
	shf.l.wrap.b32 	%r360, %r359, %r359, 12;
	add.s32 	%r361, %r360, %r342;
	shf.l.wrap.b32 	%r362, %r341, %r341, 10;
	or.b32  	%r363, %r361, %r354;
	xor.b32  	%r364, %r363, %r362;
	add.s32 	%r365, %r4, %r62;
	add.s32 	%r366, %r365, %r342;
	add.s32 	%r367, %r366, %r364;
	shf.l.wrap.b32 	%r368, %r367, %r367, 11;
	add.s32 	%r369, %r368, %r352;
	shf.l.wrap.b32 	%r370, %r351, %r351, 10;
	not.b32 	%r371, %r361;
	or.b32  	%r372, %r369, %r371;
	xor.b32  	%r373, %r372, %r370;
	add.s32 	%r374, %r4, %r69;
	add.s32 	%r375, %r374, %r352;
	add.s32 	%r376, %r375, %r373;
	shf.l.wrap.b32 	%r377, %r376, %r376, 13;
	add.s32 	%r378, %r377, %r362;
	shf.l.wrap.b32 	%r379, %r361, %r361, 10;
	not.b32 	%r380, %r369;
	or.b32  	%r381, %r378, %r380;
	xor.b32  	%r382, %r381, %r379;
	add.s32 	%r383, %r4, %r73;
	add.s32 	%r384, %r383, %r362;
	add.s32 	%r385, %r384, %r382;
	shf.l.wrap.b32 	%r386, %r385, %r385, 6;
	add.s32 	%r387, %r386, %r370;
	shf.l.wrap.b32 	%r388, %r369, %r369, 10;
	not.b32 	%r389, %r378;
	or.b32  	%r390, %r387, %r389;
	xor.b32  	%r391, %r390, %r388;
	add.s32 	%r392, %r4, %r63;
	add.s32 	%r393, %r392, %r370;
	add.s32 	%r394, %r393, %r391;
	shf.l.wrap.b32 	%r395, %r394, %r394, 7;
	add.s32 	%r396, %r395, %r379;
	shf.l.wrap.b32 	%r397, %r378, %r378, 10;
	not.b32 	%r398, %r387;
	or.b32  	%r399, %r396, %r398;
	xor.b32  	%r400, %r399, %r397;
	add.s32 	%r401, %r4, %r68;
	add.s32 	%r402, %r401, %r379;
	add.s32 	%r403, %r402, %r400;
	shf.l.wrap.b32 	%r404, %r403, %r403, 14;
	add.s32 	%r405, %r404, %r388;
	shf.l.wrap.b32 	%r406, %r387, %r387, 10;
	not.b32 	%r407, %r396;
	or.b32  	%r408, %r405, %r407;
	xor.b32  	%r409, %r408, %r406;
	add.s32 	%r410, %r4, %r74;
	add.s32 	%r411, %r410, %r388;
	add.s32 	%r412, %r411, %r409;
	shf.l.wrap.b32 	%r413, %r412, %r412, 9;
	add.s32 	%r414, %r413, %r397;
	shf.l.wrap.b32 	%r415, %r396, %r396, 10;
	not.b32 	%r416, %r405;
	or.b32  	%r417, %r414, %r416;
	xor.b32  	%r418, %r417, %r415;
	add.s32 	%r419, %r4, %r67;
	add.s32 	%r420, %r419, %r397;
	add.s32 	%r421, %r420, %r418;
	shf.l.wrap.b32 	%r422, %r421, %r421, 13;
	add.s32 	%r423, %r422, %r406;
	shf.l.wrap.b32 	%r424, %r405, %r405, 10;
	not.b32 	%r425, %r414;
	or.b32  	%r426, %r423, %r425;
	xor.b32  	%r427, %r426, %r424;
	add.s32 	%r428, %r4, %r60;
	add.s32 	%r429, %r428, %r406;
	add.s32 	%r430, %r429, %r427;
	shf.l.wrap.b32 	%r431, %r430, %r430, 15;
	add.s32 	%r432, %r431, %r415;
	shf.l.wrap.b32 	%r433, %r414, %r414, 10;
	not.b32 	%r434, %r423;
	or.b32  	%r435, %r432, %r434;
	xor.b32  	%r436, %r435, %r433;
	add.s32 	%r437, %r4, %r61;
	add.s32 	%r438, %r437, %r415;
	add.s32 	%r439, %r438, %r436;
	shf.l.wrap.b32 	%r440, %r439, %r439, 14;
	add.s32 	%r441, %r440, %r424;
	shf.l.wrap.b32 	%r442, %r423, %r423, 10;
	not.b32 	%r443, %r432;
	or.b32  	%r444, %r441, %r443;
	xor.b32  	%r445, %r444, %r442;
	add.s32 	%r446, %r4, %r66;
	add.s32 	%r447, %r446, %r424;
	add.s32 	%r448, %r447, %r445;
	shf.l.wrap.b32 	%r449, %r448, %r448, 8;
	add.s32 	%r450, %r449, %r433;
	shf.l.wrap.b32 	%r451, %r432, %r432, 10;
	not.b32 	%r452, %r441;
	or.b32  	%r453, %r450, %r452;
	xor.b32  	%r454, %r453, %r451;
	add.s32 	%r455, %r4, %r59;
	add.s32 	%r456, %r455, %r433;
	add.s32 	%r457, %r456, %r454;
	shf.l.wrap.b32 	%r458, %r457, %r457, 13;
	add.s32 	%r459, %r458, %r442;
	shf.l.wrap.b32 	%r460, %r441, %r441, 10;
	not.b32 	%r461, %r450;
	or.b32  	%r462, %r459, %r461;
	xor.b32  	%r463, %r462, %r460;
	add.s32 	%r464, %r4, %r65;
	add.s32 	%r465, %r464, %r442;
	add.s32 	%r466, %r465, %r463;
	shf.l.wrap.b32 	%r467, %r466, %r466, 6;
	add.s32 	%r468, %r467, %r451;
	shf.l.wrap.b32 	%r469, %r450, %r450, 10;
	not.b32 	%r470, %r459;
	or.b32  	%r471, %r468, %r470;
	xor.b32  	%r472, %r471, %r469;
	add.s32 	%r473, %r4, %r72;
	add.s32 	%r474, %r473, %r451;
	add.s32 	%r475, %r474, %r472;
	shf.l.wrap.b32 	%r476, %r475, %r475, 5;
	add.s32 	%r477, %r476, %r460;
	shf.l.wrap.b32 	%r478, %r459, %r459, 10;
	not.b32 	%r479, %r468;
	or.b32  	%r480, %r477, %r479;
	xor.b32  	%r481, %r480, %r478;
	add.s32 	%r482, %r4, %r70;
	add.s32 	%r483, %r482, %r460;
	add.s32 	%r484, %r483, %r481;
	shf.l.wrap.b32 	%r485, %r484, %r484, 12;
	add.s32 	%r486, %r485, %r469;
	shf.l.wrap.b32 	%r487, %r468, %r468, 10;
	not.b32 	%r488, %r477;
	or.b32  	%r489, %r486, %r488;
	xor.b32  	%r490, %r489, %r487;
	add.s32 	%r491, %r4, %r64;
	add.s32 	%r492, %r491, %r469;
	add.s32 	%r493, %r492, %r490;
	shf.l.wrap.b32 	%r494, %r493, %r493, 7;
	add.s32 	%r495, %r494, %r478;
	shf.l.wrap.b32 	%r496, %r477, %r477, 10;
	not.b32 	%r497, %r486;
	or.b32  	%r498, %r495, %r497;
	xor.b32  	%r499, %r498, %r496;
	add.s32 	%r500, %r4, %r71;
	add.s32 	%r501, %r500, %r478;
	add.s32 	%r502, %r501, %r499;
	shf.l.wrap.b32 	%r503, %r502, %r502, 5;
	add.s32 	%r504, %r503, %r487;
	shf.l.wrap.b32 	%r505, %r486, %r486, 10;
	and.b32  	%r506, %r504, %r505;
	not.b32 	%r507, %r505;
	and.b32  	%r508, %r495, %r507;
	or.b32  	%r509, %r506, %r508;
	add.s32 	%r510, %r5, %r60;
	add.s32 	%r511, %r510, %r487;
	add.s32 	%r512, %r511, %r509;
	shf.l.wrap.b32 	%r513, %r512, %r512, 11;
	add.s32 	%r514, %r513, %r496;
	shf.l.wrap.b32 	%r515, %r495, %r495, 10;
	and.b32  	%r516, %r514, %r515;
	not.b32 	%r517, %r515;
	and.b32  	%r518, %r504, %r517;
	or.b32  	%r519, %r516, %r518;
	add.s32 	%r520, %r5, %r68;
	add.s32 	%r521, %r520, %r496;
	add.s32 	%r522, %r521, %r519;
	shf.l.wrap.b32 	%r523, %r522, %r522, 12;
	add.s32 	%r524, %r523, %r505;
	shf.l.wrap.b32 	%r525, %r504, %r504, 10;
	and.b32  	%r526, %r524, %r525;
	not.b32 	%r527, %r525;
	and.b32  	%r528, %r514, %r527;
	or.b32  	%r529, %r526, %r528;
	add.s32 	%r530, %r5, %r70;
	add.s32 	%r531, %r530, %r505;
	add.s32 	%r532, %r531, %r529;
	shf.l.wrap.b32 	%r533, %r532, %r532, 14;
	add.s32 	%r534, %r533, %r515;
	shf.l.wrap.b32 	%r535, %r514, %r514, 10;
	and.b32  	%r536, %r534, %r535;
	not.b32 	%r537, %r535;
	and.b32  	%r538, %r524, %r537;
	or.b32  	%r539, %r536, %r538;
	add.s32 	%r540, %r5, %r69;
	add.s32 	%r541, %r540, %r515;
	add.s32 	%r542, %r541, %r539;
	shf.l.wrap.b32 	%r543, %r542, %r542, 15;
	add.s32 	%r544, %r543, %r525;
	shf.l.wrap.b32 	%r545, %r524, %r524, 10;
	and.b32  	%r546, %r544, %r545;
	not.b32 	%r547, %r545;
	and.b32  	%r548, %r534, %r547;
	or.b32  	%r549, %r546, %r548;
	add.s32 	%r550, %r5, %r59;
	add.s32 	%r551, %r550, %r525;
	add.s32 	%r552, %r551, %r549;
	shf.l.wrap.b32 	%r553, %r552, %r552, 14;
	add.s32 	%r554, %r553, %r535;
	shf.l.wrap.b32 	%r555, %r534, %r534, 10;
	and.b32  	%r556, %r554, %r555;
	not.b32 	%r557, %r555;
	and.b32  	%r558, %r544, %r557;
	or.b32  	%r559, %r556, %r558;
	add.s32 	%r560, %r5, %r67;
	add.s32 	%r561, %r560, %r535;
	add.s32 	%r562, %r561, %r559;
	shf.l.wrap.b32 	%r563, %r562, %r562, 15;
	add.s32 	%r564, %r563, %r545;
	shf.l.wrap.b32 	%r565, %r544, %r544, 10;
	and.b32  	%r566, %r564, %r565;
	not.b32 	%r567, %r565;
	and.b32  	%r568, %r554, %r567;
	or.b32  	%r569, %r566, %r568;
	add.s32 	%r570, %r5, %r71;
	add.s32 	%r571, %r570, %r545;
	add.s32 	%r572, %r571, %r569;
	shf.l.wrap.b32 	%r573, %r572, %r572, 9;
	add.s32 	%r574, %r573, %r555;
	shf.l.wrap.b32 	%r575, %r554, %r554, 10;
	and.b32  	%r576, %r574, %r575;
	not.b32 	%r577, %r575;
	and.b32  	%r578, %r564, %r577;
	or.b32  	%r579, %r576, %r578;
	add.s32 	%r580, %r5, %r63;
	add.s32 	%r581, %r580, %r555;
	add.s32 	%r582, %r581, %r579;
	shf.l.wrap.b32 	%r583, %r582, %r582, 8;
	add.s32 	%r584, %r583, %r565;
	shf.l.wrap.b32 	%r585, %r564, %r564, 10;
	and.b32  	%r586, %r584, %r585;
	not.b32 	%r587, %r585;
	and.b32  	%r588, %r574, %r587;
	or.b32  	%r589, %r586, %r588;
	add.s32 	%r590, %r5, %r72;
	add.s32 	%r591, %r590, %r565;
	add.s32 	%r592, %r591, %r589;
	shf.l.wrap.b32 	%r593, %r592, %r592, 9;
	add.s32 	%r594, %r593, %r575;
	shf.l.wrap.b32 	%r595, %r574, %r574, 10;
	and.b32  	%r596, %r594, %r595;
	not.b32 	%r597, %r595;
	and.b32  	%r598, %r584, %r597;
	or.b32  	%r599, %r596, %r598;
	add.s32 	%r600, %r5, %r62;
	add.s32 	%r601, %r600, %r575;
	add.s32 	%r602, %r601, %r599;
	shf.l.wrap.b32 	%r603, %r602, %r602, 14;
	add.s32 	%r604, %r603, %r585;
	shf.l.wrap.b32 	%r605, %r584, %r584, 10;
	and.b32  	%r606, %r604, %r605;
	not.b32 	%r607, %r605;
	and.b32  	%r608, %r594, %r607;
	or.b32  	%r609, %r606, %r608;
	add.s32 	%r610, %r5, %r66;
	add.s32 	%r611, %r610, %r585;
	add.s32 	%r612, %r611, %r609;
	shf.l.wrap.b32 	%r613, %r612, %r612, 5;
	add.s32 	%r614, %r613, %r595;
	shf.l.wrap.b32 	%r615, %r594, %r594, 10;
	and.b32  	%r616, %r614, %r615;
	not.b32 	%r617, %r615;
	and.b32  	%r618, %r604, %r617;
	or.b32  	%r619, %r616, %r618;
	add.s32 	%r620, %r5, %r74;
	add.s32 	%r621, %r620, %r595;
	add.s32 	%r622, %r621, %r619;
	shf.l.wrap.b32 	%r623, %r622, %r622, 6;
	add.s32 	%r624, %r623, %r605;
	shf.l.wrap.b32 	%r625, %r604, %r604, 10;
	and.b32  	%r626, %r624, %r625;
	not.b32 	%r627, %r625;
	and.b32  	%r628, %r614, %r627;
	or.b32  	%r629, %r626, %r628;
	add.s32 	%r630, %r5, %r73;
	add.s32 	%r631, %r630, %r605;
	add.s32 	%r632, %r631, %r629;
	shf.l.wrap.b32 	%r633, %r632, %r632, 8;
	add.s32 	%r634, %r633, %r615;
	shf.l.wrap.b32 	%r635, %r614, %r614, 10;
	and.b32  	%r636, %r634, %r635;
	not.b32 	%r637, %r635;
	and.b32  	%r638, %r624, %r637;
	or.b32  	%r639, %r636, %r638;
	add.s32 	%r640, %r5, %r64;
	add.s32 	%r641, %r640, %r615;
	add.s32 	%r642, %r641, %r639;
	shf.l.wrap.b32 	%r643, %r642, %r642, 6;
	add.s32 	%r644, %r643, %r625;
	shf.l.wrap.b32 	%r645, %r624, %r624, 10;
	and.b32  	%r646, %r644, %r645;
	not.b32 	%r647, %r645;
	and.b32  	%r648, %r634, %r647;
	or.b32  	%r649, %r646, %r648;
	add.s32 	%r650, %r5, %r65;
	add.s32 	%r651, %r650, %r625;
	add.s32 	%r652, %r651, %r649;
	shf.l.wrap.b32 	%r653, %r652, %r652, 5;
	add.s32 	%r654, %r653, %r635;
	shf.l.wrap.b32 	%r655, %r634, %r634, 10;
	and.b32  	%r656, %r654, %r655;
	not.b32 	%r657, %r655;
	and.b32  	%r658, %r644, %r657;
	or.b32  	%r659, %r656, %r658;
	add.s32 	%r660, %r5, %r61;
	add.s32 	%r661, %r660, %r635;
	add.s32 	%r662, %r661, %r659;
	shf.l.wrap.b32 	%r663, %r662, %r662, 12;
	add.s32 	%r664, %r663, %r645;
	shf.l.wrap.b32 	%r665, %r644, %r644, 10;
	not.b32 	%r666, %r665;
	or.b32  	%r667, %r654, %r666;
	xor.b32  	%r668, %r664, %r667;
	add.s32 	%r669, %r6, %r63;
	add.s32 	%r670, %r669, %r645;
	add.s32 	%r671, %r670, %r668;
	shf.l.wrap.b32 	%r672, %r671, %r671, 9;
	add.s32 	%r673, %r672, %r655;
	shf.l.wrap.b32 	%r674, %r654, %r654, 10;
	not.b32 	%r675, %r674;
	or.b32  	%r676, %r664, %r675;
	xor.b32  	%r677, %r673, %r676;
	add.s32 	%r678, %r6, %r59;
	add.s32 	%r679, %r678, %r655;
	add.s32 	%r680, %r679, %r677;
	shf.l.wrap.b32 	%r681, %r680, %r680, 15;
	add.s32 	%r682, %r681, %r665;
	shf.l.wrap.b32 	%r683, %r664, %r664, 10;
	not.b32 	%r684, %r683;
	or.b32  	%r685, %r673, %r684;
	xor.b32  	%r686, %r682, %r685;
	add.s32 	%r687, %r6, %r64;
	add.s32 	%r688, %r687, %r665;
	add.s32 	%r689, %r688, %r686;
	shf.l.wrap.b32 	%r690, %r689, %r689, 5;
	add.s32 	%r691, %r690, %r674;
	shf.l.wrap.b32 	%r692, %r673, %r673, 10;
	not.b32 	%r693, %r692;
	or.b32  	%r694, %r682, %r693;
	xor.b32  	%r695, %r691, %r694;
	add.s32 	%r696, %r6, %r68;
	add.s32 	%r697, %r696, %r674;
	add.s32 	%r698, %r697, %r695;
	shf.l.wrap.b32 	%r699, %r698, %r698, 11;
	add.s32 	%r700, %r699, %r683;
	shf.l.wrap.b32 	%r701, %r682, %r682, 10;
	not.b32 	%r702, %r701;
	or.b32  	%r703, %r691, %r702;
	xor.b32  	%r704, %r700, %r703;
	add.s32 	%r705, %r6, %r66;
	add.s32 	%r706, %r705, %r683;
	add.s32 	%r707, %r706, %r704;
	shf.l.wrap.b32 	%r708, %r707, %r707, 6;
	add.s32 	%r709, %r708, %r692;
	shf.l.wrap.b32 	%r710, %r691, %r691, 10;
	not.b32 	%r711, %r710;
	or.b32  	%r712, %r700, %r711;
	xor.b32  	%r713, %r709, %r712;
	add.s32 	%r714, %r6, %r71;
	add.s32 	%r715, %r714, %r692;
	add.s32 	%r716, %r715, %r713;
	shf.l.wrap.b32 	%r717, %r716, %r716, 8;
	add.s32 	%r718, %r717, %r701;
	shf.l.wrap.b32 	%r719, %r700, %r700, 10;
	not.b32 	%r720, %r719;
	or.b32  	%r721, %r709, %r720;
	xor.b32  	%r722, %r718, %r721;
	add.s32 	%r723, %r6, %r61;
	add.s32 	%r724, %r723, %r701;
	add.s32 	%r725, %r724, %r722;
	shf.l.wrap.b32 	%r726, %r725, %r725, 13;
	add.s32 	%r727, %r726, %r710;
	shf.l.wrap.b32 	%r728, %r709, %r709, 10;
	not.b32 	%r729, %r728;
	or.b32  	%r730, %r718, %r729;
	xor.b32  	%r731, %r727, %r730;
	add.s32 	%r732, %r6, %r69;
	add.s32 	%r733, %r732, %r710;
	add.s32 	%r734, %r733, %r731;
	shf.l.wrap.b32 	%r735, %r734, %r734, 12;
	add.s32 	%r736, %r735, %r719;
	shf.l.wrap.b32 	%r737, %r718, %r718, 10;
	not.b32 	%r738, %r737;
	or.b32  	%r739, %r727, %r738;
	xor.b32  	%r740, %r736, %r739;
	add.s32 	%r741, %r6, %r73;
	add.s32 	%r742, %r741, %r719;
	add.s32 	%r743, %r742, %r740;
	shf.l.wrap.b32 	%r744, %r743, %r743, 5;
	add.s32 	%r745, %r744, %r728;
	shf.l.wrap.b32 	%r746, %r727, %r727, 10;
	not.b32 	%r747, %r746;
	or.b32  	%r748, %r736, %r747;
	xor.b32  	%r749, %r745, %r748;
	add.s32 	%r750, %r6, %r60;
	add.s32 	%r751, %r750, %r728;
	add.s32 	%r752, %r751, %r749;
	shf.l.wrap.b32 	%r753, %r752, %r752, 12;
	add.s32 	%r754, %r753, %r737;
	shf.l.wrap.b32 	%r755, %r736, %r736, 10;
	not.b32 	%r756, %r755;
	or.b32  	%r757, %r745, %r756;
	xor.b32  	%r758, %r754, %r757;
	add.s32 	%r759, %r6, %r62;
	add.s32 	%r760, %r759, %r737;
	add.s32 	%r761, %r760, %r758;
	shf.l.wrap.b32 	%r762, %r761, %r761, 13;
	add.s32 	%r763, %r762, %r746;
	shf.l.wrap.b32 	%r764, %r745, %r745, 10;
	not.b32 	%r765, %r764;
	or.b32  	%r766, %r754, %r765;
	xor.b32  	%r767, %r763, %r766;
	add.s32 	%r768, %r6, %r67;
	add.s32 	%r769, %r768, %r746;
	add.s32 	%r770, %r769, %r767;
	shf.l.wrap.b32 	%r771, %r770, %r770, 14;
	add.s32 	%r772, %r771, %r755;
	shf.l.wrap.b32 	%r773, %r754, %r754, 10;
	not.b32 	%r774, %r773;
	or.b32  	%r775, %r763, %r774;
	xor.b32  	%r776, %r772, %r775;
	add.s32 	%r777, %r6, %r70;
	add.s32 	%r778, %r777, %r755;
	add.s32 	%r779, %r778, %r776;
	shf.l.wrap.b32 	%r780, %r779, %r779, 11;
	add.s32 	%r781, %r780, %r764;
	shf.l.wrap.b32 	%r782, %r763, %r763, 10;
	not.b32 	%r783, %r782;
	or.b32  	%r784, %r772, %r783;
	xor.b32  	%r785, %r781, %r784;
	add.s32 	%r786, %r6, %r65;
	add.s32 	%r787, %r786, %r764;
	add.s32 	%r788, %r787, %r785;
	shf.l.wrap.b32 	%r789, %r788, %r788, 8;
	add.s32 	%r790, %r789, %r773;
	shf.l.wrap.b32 	%r791, %r772, %r772, 10;
	not.b32 	%r792, %r791;
	or.b32  	%r793, %r781, %r792;
	xor.b32  	%r794, %r790, %r793;
	add.s32 	%r795, %r6, %r74;
	add.s32 	%r796, %r795, %r773;
	add.s32 	%r797, %r796, %r794;
	shf.l.wrap.b32 	%r798, %r797, %r797, 5;
	add.s32 	%r799, %r798, %r782;
	shf.l.wrap.b32 	%r800, %r781, %r781, 10;
	not.b32 	%r801, %r800;
	or.b32  	%r802, %r790, %r801;
	xor.b32  	%r803, %r799, %r802;
	add.s32 	%r804, %r6, %r72;
	add.s32 	%r805, %r804, %r782;
	add.s32 	%r806, %r805, %r803;
	shf.l.wrap.b32 	%r807, %r806, %r806, 6;
	shf.l.wrap.b32 	%r808, %r790, %r790, 10;
	not.b32 	%r809, %r5903;
	or.b32  	%r810, %r5902, %r809;
	xor.b32  	%r811, %r810, %r5901;
	add.s32 	%r812, %r811, %r5895;
	add.s32 	%r813, %r812, %r64;
	add.s32 	%r814, %r813, %r7;
	shf.l.wrap.b32 	%r815, %r814, %r814, 8;
	add.s32 	%r816, %r815, %r5904;
	not.b32 	%r817, %r82;
	or.b32  	%r818, %r5901, %r817;
	xor.b32  	%r819, %r816, %r818;
	add.s32 	%r820, %r73, %r5904;
	add.s32 	%r821, %r820, %r7;
	add.s32 	%r822, %r821, %r819;
	shf.l.wrap.b32 	%r823, %r822, %r822, 9;
	add.s32 	%r824, %r823, %r5903;
	not.b32 	%r825, %r90;
	or.b32  	%r826, %r816, %r825;
	xor.b32  	%r827, %r824, %r826;
	add.s32 	%r828, %r66, %r5903;
	add.s32 	%r829, %r828, %r7;
	add.s32 	%r830, %r829, %r827;
	shf.l.wrap.b32 	%r831, %r830, %r830, 9;
	add.s32 	%r832, %r831, %r82;
	shf.l.wrap.b32 	%r833, %r816, %r816, 10;
	not.b32 	%r834, %r833;
	or.b32  	%r835, %r824, %r834;
	xor.b32  	%r836, %r832, %r835;
	add.s32 	%r837, %r59, %r82;
	add.s32 	%r838, %r837, %r7;
	add.s32 	%r839, %r838, %r836;
	shf.l.wrap.b32 	%r840, %r839, %r839, 11;
	add.s32 	%r841, %r840, %r90;
	shf.l.wrap.b32 	%r842, %r824, %r824, 10;
	not.b32 	%r843, %r842;
	or.b32  	%r844, %r832, %r843;
	xor.b32  	%r845, %r841, %r844;
	add.s32 	%r846, %r68, %r90;
	add.s32 	%r847, %r846, %r7;
	add.s32 	%r848, %r847, %r845;
	shf.l.wrap.b32 	%r849, %r848, %r848, 13;
	add.s32 	%r850, %r849, %r833;
	shf.l.wrap.b32 	%r851, %r832, %r832, 10;
	not.b32 	%r852, %r851;
	or.b32  	%r853, %r841, %r852;
	xor.b32  	%r854, %r850, %r853;
	add.s32 	%r855, %r61, %r833;
	add.s32 	%r856, %r855, %r7;
	add.s32 	%r857, %r856, %r854;
	shf.l.wrap.b32 	%r858, %r857, %r857, 15;
	add.s32 	%r859, %r858, %r842;
	shf.l.wrap.b32 	%r860, %r841, %r841, 10;
	not.b32 	%r861, %r860;
	or.b32  	%r862, %r850, %r861;
	xor.b32  	%r863, %r859, %r862;
	add.s32 	%r864, %r842, %r70;
	add.s32 	%r865, %r864, %r7;
	add.s32 	%r866, %r865, %r863;
	shf.l.wrap.b32 	%r867, %r866, %r866, 15;
	add.s32 	%r868, %r867, %r851;
	shf.l.wrap.b32 	%r869, %r850, %r850, 10;
	not.b32 	%r870, %r869;
	or.b32  	%r871, %r859, %r870;
	xor.b32  	%r872, %r868, %r871;
	add.s32 	%r873, %r7, %r63;
	add.s32 	%r874, %r873, %r851;
	add.s32 	%r875, %r874, %r872;
	shf.l.wrap.b32 	%r876, %r875, %r875, 5;
	add.s32 	%r877, %r876, %r860;
	shf.l.wrap.b32 	%r878, %r859, %r859, 10;
	not.b32 	%r879, %r878;
	or.b32  	%r880, %r868, %r879;
	xor.b32  	%r881, %r877, %r880;
	add.s32 	%r882, %r7, %r72;
	add.s32 	%r883, %r882, %r860;
	add.s32 	%r884, %r883, %r881;
	shf.l.wrap.b32 	%r885, %r884, %r884, 7;
	add.s32 	%r886, %r885, %r869;
	shf.l.wrap.b32 	%r887, %r868, %r868, 10;
	not.b32 	%r888, %r887;
	or.b32  	%r889, %r877, %r888;
	xor.b32  	%r890, %r886, %r889;
	add.s32 	%r891, %r7, %r65;
	add.s32 	%r892, %r891, %r869;
	add.s32 	%r893, %r892, %r890;
	shf.l.wrap.b32 	%r894, %r893, %r893, 7;
	add.s32 	%r895, %r894, %r878;
	shf.l.wrap.b32 	%r896, %r877, %r877, 10;
	not.b32 	%r897, %r896;
	or.b32  	%r898, %r886, %r897;
	xor.b32  	%r899, %r895, %r898;
	add.s32 	%r900, %r7, %r74;
	add.s32 	%r901, %r900, %r878;
	add.s32 	%r902, %r901, %r899;
	shf.l.wrap.b32 	%r903, %r902, %r902, 8;
	add.s32 	%r904, %r903, %r887;
	shf.l.wrap.b32 	%r905, %r886, %r886, 10;
	not.b32 	%r906, %r905;
	or.b32  	%r907, %r895, %r906;
	xor.b32  	%r908, %r904, %r907;
	add.s32 	%r909, %r7, %r67;
	add.s32 	%r910, %r909, %r887;
	add.s32 	%r911, %r910, %r908;
	shf.l.wrap.b32 	%r912, %r911, %r911, 11;
	add.s32 	%r913, %r912, %r896;
	shf.l.wrap.b32 	%r914, %r895, %r895, 10;
	not.b32 	%r915, %r914;
	or.b32  	%r916, %r904, %r915;
	xor.b32  	%r917, %r913, %r916;
	add.s32 	%r918, %r7, %r60;
	add.s32 	%r919, %r918, %r896;
	add.s32 	%r920, %r919, %r917;
	shf.l.wrap.b32 	%r921, %r920, %r920, 14;
	add.s32 	%r922, %r921, %r905;
	shf.l.wrap.b32 	%r923, %r904, %r904, 10;
	not.b32 	%r924, %r923;
	or.b32  	%r925, %r913, %r924;
	xor.b32  	%r926, %r922, %r925;
	add.s32 	%r927, %r7, %r69;
	add.s32 	%r928, %r927, %r905;
	add.s32 	%r929, %r928, %r926;
	shf.l.wrap.b32 	%r930, %r929, %r929, 14;
	add.s32 	%r931, %r930, %r914;
	shf.l.wrap.b32 	%r932, %r913, %r913, 10;
	not.b32 	%r933, %r932;
	or.b32  	%r934, %r922, %r933;
	xor.b32  	%r935, %r931, %r934;
	add.s32 	%r936, %r7, %r62;
	add.s32 	%r937, %r936, %r914;
	add.s32 	%r938, %r937, %r935;
	shf.l.wrap.b32 	%r939, %r938, %r938, 12;
	add.s32 	%r940, %r939, %r923;
	shf.l.wrap.b32 	%r941, %r922, %r922, 10;
	not.b32 	%r942, %r941;
	or.b32  	%r943, %r931, %r942;
	xor.b32  	%r944, %r940, %r943;
	add.s32 	%r945, %r7, %r71;
	add.s32 	%r946, %r945, %r923;
	add.s32 	%r947, %r946, %r944;
	shf.l.wrap.b32 	%r948, %r947, %r947, 6;
	add.s32 	%r949, %r948, %r932;
	shf.l.wrap.b32 	%r950, %r931, %r931, 10;
	and.b32  	%r951, %r949, %r950;
	not.b32 	%r952, %r950;
	and.b32  	%r953, %r940, %r952;
	or.b32  	%r954, %r951, %r953;
	add.s32 	%r955, %r8, %r65;
	add.s32 	%r956, %r955, %r932;
	add.s32 	%r957, %r956, %r954;
	shf.l.wrap.b32 	%r958, %r957, %r957, 9;
	add.s32 	%r959, %r958, %r941;
	shf.l.wrap.b32 	%r960, %r940, %r940, 10;
	and.b32  	%r961, %r959, %r960;
	not.b32 	%r962, %r960;
	and.b32  	%r963, %r949, %r962;
	or.b32  	%r964, %r961, %r963;
	add.s32 	%r965, %r8, %r70;
	add.s32 	%r966, %r965, %r941;
	add.s32 	%r967, %r966, %r964;
	shf.l.wrap.b32 	%r968, %r967, %r967, 13;
	add.s32 	%r969, %r968, %r950;
	shf.l.wrap.b32 	%r970, %r949, %r949, 10;
	and.b32  	%r971, %r969, %r970;
	not.b32 	%r972, %r970;
	and.b32  	%r973, %r959, %r972;
	or.b32  	%r974, %r971, %r973;
	add.s32 	%r975, %r8, %r62;
	add.s32 	%r976, %r975, %r950;
	add.s32 	%r977, %r976, %r974;
	shf.l.wrap.b32 	%r978, %r977, %r977, 15;
	add.s32 	%r979, %r978, %r960;
	shf.l.wrap.b32 	%r980, %r959, %r959, 10;
	and.b32  	%r981, %r979, %r980;
	not.b32 	%r982, %r980;
	and.b32  	%r983, %r969, %r982;
	or.b32  	%r984, %r981, %r983;
	add.s32 	%r985, %r8, %r66;
	add.s32 	%r986, %r985, %r960;
	add.s32 	%r987, %r986, %r984;
	shf.l.wrap.b32 	%r988, %r987, %r987, 7;
	add.s32 	%r989, %r988, %r970;
	shf.l.wrap.b32 	%r990, %r969, %r969, 10;
	and.b32  	%r991, %r989, %r990;
	not.b32 	%r992, %r990;
	and.b32  	%r993, %r979, %r992;
	or.b32  	%r994, %r991, %r993;
	add.s32 	%r995, %r8, %r59;
	add.s32 	%r996, %r995, %r970;
	add.s32 	%r997, %r996, %r994;
	shf.l.wrap.b32 	%r998, %r997, %r997, 12;
	add.s32 	%r999, %r998, %r980;
	shf.l.wrap.b32 	%r1000, %r979, %r979, 10;
	and.b32  	%r1001, %r999, %r1000;
	not.b32 	%r1002, %r1000;
	and.b32  	%r1003, %r989, %r1002;
	or.b32  	%r1004, %r1001, %r1003;
	add.s32 	%r1005, %r8, %r72;
	add.s32 	%r1006, %r1005, %r980;
	add.s32 	%r1007, %r1006, %r1004;
	shf.l.wrap.b32 	%r1008, %r1007, %r1007, 8;
	add.s32 	%r1009, %r1008, %r990;
	shf.l.wrap.b32 	%r1010, %r989, %r989, 10;
	and.b32  	%r1011, %r1009, %r1010;
	not.b32 	%r1012, %r1010;
	and.b32  	%r1013, %r999, %r1012;
	or.b32  	%r1014, %r1011, %r1013;
	add.s32 	%r1015, %r8, %r64;
	add.s32 	%r1016, %r1015, %r990;
	add.s32 	%r1017, %r1016, %r1014;
	shf.l.wrap.b32 	%r1018, %r1017, %r1017, 9;
	add.s32 	%r1019, %r1018, %r1000;
	shf.l.wrap.b32 	%r1020, %r999, %r999, 10;
	and.b32  	%r1021, %r1019, %r1020;
	not.b32 	%r1022, %r1020;
	and.b32  	%r1023, %r1009, %r1022;
	or.b32  	%r1024, %r1021, %r1023;
	add.s32 	%r1025, %r8, %r69;
	add.s32 	%r1026, %r1025, %r1000;
	add.s32 	%r1027, %r1026, %r1024;
	shf.l.wrap.b32 	%r1028, %r1027, %r1027, 11;
	add.s32 	%r1029, %r1028, %r1010;
	shf.l.wrap.b32 	%r1030, %r1009, %r1009, 10;
	and.b32  	%r1031, %r1029, %r1030;
	not.b32 	%r1032, %r1030;
	and.b32  	%r1033, %r1019, %r1032;
	or.b32  	%r1034, %r1031, %r1033;
	add.s32 	%r1035, %r8, %r73;
	add.s32 	%r1036, %r1035, %r1010;
	add.s32 	%r1037, %r1036, %r1034;
	shf.l.wrap.b32 	%r1038, %r1037, %r1037, 7;
	add.s32 	%r1039, %r1038, %r1020;
	shf.l.wrap.b32 	%r1040, %r1019, %r1019, 10;
	and.b32  	%r1041, %r1039, %r1040;
	not.b32 	%r1042, %r1040;
	and.b32  	%r1043, %r1029, %r1042;
	or.b32  	%r1044, %r1041, %r1043;
	add.s32 	%r1045, %r8, %r74;
	add.s32 	%r1046, %r1045, %r1020;
	add.s32 	%r1047, %r1046, %r1044;
	shf.l.wrap.b32 	%r1048, %r1047, %r1047, 7;
	add.s32 	%r1049, %r1048, %r1030;
	shf.l.wrap.b32 	%r1050, %r1029, %r1029, 10;
	and.b32  	%r1051, %r1049, %r1050;
	not.b32 	%r1052, %r1050;
	and.b32  	%r1053, %r1039, %r1052;
	or.b32  	%r1054, %r1051, %r1053;
	add.s32 	%r1055, %r8, %r67;
	add.s32 	%r1056, %r1055, %r1030;
	add.s32 	%r1057, %r1056, %r1054;
	shf.l.wrap.b32 	%r1058, %r1057, %r1057, 12;
	add.s32 	%r1059, %r1058, %r1040;
	shf.l.wrap.b32 	%r1060, %r1039, %r1039, 10;
	and.b32  	%r1061, %r1059, %r1060;
	not.b32 	%r1062, %r1060;
	and.b32  	%r1063, %r1049, %r1062;
	or.b32  	%r1064, %r1061, %r1063;
	add.s32 	%r1065, %r8, %r71;
	add.s32 	%r1066, %r1065, %r1040;
	add.s32 	%r1067, %r1066, %r1064;
	shf.l.wrap.b32 	%r1068, %r1067, %r1067, 7;
	add.s32 	%r1069, %r1068, %r1050;
	shf.l.wrap.b32 	%r1070, %r1049, %r1049, 10;
	and.b32  	%r1071, %r1069, %r1070;
	not.b32 	%r1072, %r1070;
	and.b32  	%r1073, %r1059, %r1072;
	or.b32  	%r1074, %r1071, %r1073;
	add.s32 	%r1075, %r8, %r63;
	add.s32 	%r1076, %r1075, %r1050;
	add.s32 	%r1077, %r1076, %r1074;
	shf.l.wrap.b32 	%r1078, %r1077, %r1077, 6;
	add.s32 	%r1079, %r1078, %r1060;
	shf.l.wrap.b32 	%r1080, %r1059, %r1059, 10;
	and.b32  	%r1081, %r1079, %r1080;
	not.b32 	%r1082, %r1080;
	and.b32  	%r1083, %r1069, %r1082;
	or.b32  	%r1084, %r1081, %r1083;
	add.s32 	%r1085, %r8, %r68;
	add.s32 	%r1086, %r1085, %r1060;
	add.s32 	%r1087, %r1086, %r1084;
	shf.l.wrap.b32 	%r1088, %r1087, %r1087, 15;
	add.s32 	%r1089, %r1088, %r1070;
	shf.l.wrap.b32 	%r1090, %r1069, %r1069, 10;
	and.b32  	%r1091, %r1089, %r1090;
	not.b32 	%r1092, %r1090;
	and.b32  	%r1093, %r1079, %r1092;
	or.b32  	%r1094, %r1091, %r1093;
	add.s32 	%r1095, %r8, %r60;
	add.s32 	%r1096, %r1095, %r1070;
	add.s32 	%r1097, %r1096, %r1094;
	shf.l.wrap.b32 	%r1098, %r1097, %r1097, 13;
	add.s32 	%r1099, %r1098, %r1080;
	shf.l.wrap.b32 	%r1100, %r1079, %r1079, 10;
	and.b32  	%r1101, %r1099, %r1100;
	not.b32 	%r1102, %r1100;
	and.b32  	%r1103, %r1089, %r1102;
	or.b32  	%r1104, %r1101, %r1103;
	add.s32 	%r1105, %r8, %r61;
	add.s32 	%r1106, %r1105, %r1080;
	add.s32 	%r1107, %r1106, %r1104;
	shf.l.wrap.b32 	%r1108, %r1107, %r1107, 11;
	add.s32 	%r1109, %r1108, %r1090;
	shf.l.wrap.b32 	%r1110, %r1089, %r1089, 10;
	not.b32 	%r1111, %r1099;
	or.b32  	%r1112, %r1109, %r1111;
	xor.b32  	%r1113, %r1112, %r1110;
	add.s32 	%r1114, %r9, %r74;
	add.s32 	%r1115, %r1114, %r1090;
	add.s32 	%r1116, %r1115, %r1113;
	shf.l.wrap.b32 	%r1117, %r1116, %r1116, 9;
	add.s32 	%r1118, %r1117, %r1100;
	shf.l.wrap.b32 	%r1119, %r1099, %r1099, 10;
	not.b32 	%r1120, %r1109;
	or.b32  	%r1121, %r1118, %r1120;
	xor.b32  	%r1122, %r1121, %r1119;
	add.s32 	%r1123, %r9, %r64;
	add.s32 	%r1124, %r1123, %r1100;
	add.s32 	%r1125, %r1124, %r1122;
	shf.l.wrap.b32 	%r1126, %r1125, %r1125, 7;
	add.s32 	%r1127, %r1126, %r1110;
	shf.l.wrap.b32 	%r1128, %r1109, %r1109, 10;
	not.b32 	%r1129, %r1118;
	or.b32  	%r1130, %r1127, %r1129;
	xor.b32  	%r1131, %r1130, %r1128;
	add.s32 	%r1132, %r9, %r60;
	add.s32 	%r1133, %r1132, %r1110;
	add.s32 	%r1134, %r1133, %r1131;
	shf.l.wrap.b32 	%r1135, %r1134, %r1134, 15;
	add.s32 	%r1136, %r1135, %r1119;
	shf.l.wrap.b32 	%r1137, %r1118, %r1118, 10;
	not.b32 	%r1138, %r1127;
	or.b32  	%r1139, %r1136, %r1138;
	xor.b32  	%r1140, %r1139, %r1137;
	add.s32 	%r1141, %r9, %r62;
	add.s32 	%r1142, %r1141, %r1119;
	add.s32 	%r1143, %r1142, %r1140;
	shf.l.wrap.b32 	%r1144, %r1143, %r1143, 11;
	add.s32 	%r1145, %r1144, %r1128;
	shf.l.wrap.b32 	%r1146, %r1127, %r1127, 10;
	not.b32 	%r1147, %r1136;
	or.b32  	%r1148, %r1145, %r1147;
	xor.b32  	%r1149, %r1148, %r1146;
	add.s32 	%r1150, %r9, %r66;
	add.s32 	%r1151, %r1150, %r1128;
	add.s32 	%r1152, %r1151, %r1149;
	shf.l.wrap.b32 	%r1153, %r1152, %r1152, 8;
	add.s32 	%r1154, %r1153, %r1137;
	shf.l.wrap.b32 	%r1155, %r1136, %r1136, 10;
	not.b32 	%r1156, %r1145;
	or.b32  	%r1157, %r1154, %r1156;
	xor.b32  	%r1158, %r1157, %r1155;
	add.s32 	%r1159, %r9, %r73;
	add.s32 	%r1160, %r1159, %r1137;
	add.s32 	%r1161, %r1160, %r1158;
	shf.l.wrap.b32 	%r1162, %r1161, %r1161, 6;
	add.s32 	%r1163, %r1162, %r1146;
	shf.l.wrap.b32 	%r1164, %r1145, %r1145, 10;
	not.b32 	%r1165, %r1154;
	or.b32  	%r1166, %r1163, %r1165;
	xor.b32  	%r1167, %r1166, %r1164;
	add.s32 	%r1168, %r9, %r65;
	add.s32 	%r1169, %r1168, %r1146;
	add.s32 	%r1170, %r1169, %r1167;
	shf.l.wrap.b32 	%r1171, %r1170, %r1170, 6;
	add.s32 	%r1172, %r1171, %r1155;
	shf.l.wrap.b32 	%r1173, %r1154, %r1154, 10;
	not.b32 	%r1174, %r1163;
	or.b32  	%r1175, %r1172, %r1174;
	xor.b32  	%r1176, %r1175, %r1173;
	add.s32 	%r1177, %r9, %r68;
	add.s32 	%r1178, %r1177, %r1155;
	add.s32 	%r1179, %r1178, %r1176;
	shf.l.wrap.b32 	%r1180, %r1179, %r1179, 14;
	add.s32 	%r1181, %r1180, %r1164;
	shf.l.wrap.b32 	%r1182, %r1163, %r1163, 10;
	not.b32 	%r1183, %r1172;
	or.b32  	%r1184, %r1181, %r1183;
	xor.b32  	%r1185, %r1184, %r1182;
	add.s32 	%r1186, %r9, %r70;
	add.s32 	%r1187, %r1186, %r1164;
	add.s32 	%r1188, %r1187, %r1185;
	shf.l.wrap.b32 	%r1189, %r1188, %r1188, 12;
	add.s32 	%r1190, %r1189, %r1173;
	shf.l.wrap.b32 	%r1191, %r1172, %r1172, 10;
	not.b32 	%r1192, %r1181;
	or.b32  	%r1193, %r1190, %r1192;
	xor.b32  	%r1194, %r1193, %r1191;
	add.s32 	%r1195, %r9, %r67;
	add.s32 	%r1196, %r1195, %r1173;
	add.s32 	%r1197, %r1196, %r1194;
	shf.l.wrap.b32 	%r1198, %r1197, %r1197, 13;
	add.s32 	%r1199, %r1198, %r1182;
	shf.l.wrap.b32 	%r1200, %r1181, %r1181, 10;
	not.b32 	%r1201, %r1190;
	or.b32  	%r1202, %r1199, %r1201;
	xor.b32  	%r1203, %r1202, %r1200;
	add.s32 	%r1204, %r9, %r71;
	add.s32 	%r1205, %r1204, %r1182;
	add.s32 	%r1206, %r1205, %r1203;
	shf.l.wrap.b32 	%r1207, %r1206, %r1206, 5;
	add.s32 	%r1208, %r1207, %r1191;
	shf.l.wrap.b32 	%r1209, %r1190, %r1190, 10;
	not.b32 	%r1210, %r1199;
	or.b32  	%r1211, %r1208, %r1210;
	xor.b32  	%r1212, %r1211, %r1209;
	add.s32 	%r1213, %r9, %r61;
	add.s32 	%r1214, %r1213, %r1191;
	add.s32 	%r1215, %r1214, %r1212;
	shf.l.wrap.b32 	%r1216, %r1215, %r1215, 14;
	add.s32 	%r1217, %r1216, %r1200;
	shf.l.wrap.b32 	%r1218, %r1199, %r1199, 10;
	not.b32 	%r1219, %r1208;
	or.b32  	%r1220, %r1217, %r1219;
	xor.b32  	%r1221, %r1220, %r1218;
	add.s32 	%r1222, %r9, %r69;
	add.s32 	%r1223, %r1222, %r1200;
	add.s32 	%r1224, %r1223, %r1221;
	shf.l.wrap.b32 	%r1225, %r1224, %r1224, 13;
	add.s32 	%r1226, %r1225, %r1209;
	shf.l.wrap.b32 	%r1227, %r1208, %r1208, 10;
	not.b32 	%r1228, %r1217;
	or.b32  	%r1229, %r1226, %r1228;
	xor.b32  	%r1230, %r1229, %r1227;
	add.s32 	%r1231, %r9, %r59;
	add.s32 	%r1232, %r1231, %r1209;
	add.s32 	%r1233, %r1232, %r1230;
	shf.l.wrap.b32 	%r1234, %r1233, %r1233, 13;
	add.s32 	%r1235, %r1234, %r1218;
	shf.l.wrap.b32 	%r1236, %r1217, %r1217, 10;
	not.b32 	%r1237, %r1226;
	or.b32  	%r1238, %r1235, %r1237;
	xor.b32  	%r1239, %r1238, %r1236;
	add.s32 	%r1240, %r9, %r63;
	add.s32 	%r1241, %r1240, %r1218;
	add.s32 	%r1242, %r1241, %r1239;
	shf.l.wrap.b32 	%r1243, %r1242, %r1242, 7;
	add.s32 	%r1244, %r1243, %r1227;
	shf.l.wrap.b32 	%r1245, %r1226, %r1226, 10;
	not.b32 	%r1246, %r1235;
	or.b32  	%r1247, %r1244, %r1246;
	xor.b32  	%r1248, %r1247, %r1245;
	add.s32 	%r1249, %r9, %r72;
	add.s32 	%r1250, %r1249, %r1227;
	add.s32 	%r1251, %r1250, %r1248;
	shf.l.wrap.b32 	%r1252, %r1251, %r1251, 5;
	add.s32 	%r1253, %r1252, %r1236;
	shf.l.wrap.b32 	%r1254, %r1235, %r1235, 10;
	and.b32  	%r1255, %r1253, %r1244;
	not.b32 	%r1256, %r1253;
	and.b32  	%r1257, %r1254, %r1256;
	or.b32  	%r1258, %r1255, %r1257;
	add.s32 	%r1259, %r10, %r67;
	add.s32 	%r1260, %r1259, %r1236;
	add.s32 	%r1261, %r1260, %r1258;
	shf.l.wrap.b32 	%r1262, %r1261, %r1261, 15;
	add.s32 	%r1263, %r1262, %r1245;
	shf.l.wrap.b32 	%r1264, %r1244, %r1244, 10;
	and.b32  	%r1265, %r1263, %r1253;
	not.b32 	%r1266, %r1263;
	and.b32  	%r1267, %r1264, %r1266;
	or.b32  	%r1268, %r1265, %r1267;
	add.s32 	%r1269, %r10, %r65;
	add.s32 	%r1270, %r1269, %r1245;
	add.s32 	%r1271, %r1270, %r1268;
	shf.l.wrap.b32 	%r1272, %r1271, %r1271, 5;
	add.s32 	%r1273, %r1272, %r1254;
	shf.l.wrap.b32 	%r1274, %r1253, %r1253, 10;
	and.b32  	%r1275, %r1273, %r1263;
	not.b32 	%r1276, %r1273;
	and.b32  	%r1277, %r1274, %r1276;
	or.b32  	%r1278, %r1275, %r1277;
	add.s32 	%r1279, %r10, %r63;
	add.s32 	%r1280, %r1279, %r1254;
	add.s32 	%r1281, %r1280, %r1278;
	shf.l.wrap.b32 	%r1282, %r1281, %r1281, 8;
	add.s32 	%r1283, %r1282, %r1264;
	shf.l.wrap.b32 	%r1284, %r1263, %r1263, 10;
	and.b32  	%r1285, %r1283, %r1273;
	not.b32 	%r1286, %r1283;
	and.b32  	%r1287, %r1284, %r1286;
	or.b32  	%r1288, %r1285, %r1287;
	add.s32 	%r1289, %r10, %r60;
	add.s32 	%r1290, %r1289, %r1264;
	add.s32 	%r1291, %r1290, %r1288;
	shf.l.wrap.b32 	%r1292, %r1291, %r1291, 11;
	add.s32 	%r1293, %r1292, %r1274;
	shf.l.wrap.b32 	%r1294, %r1273, %r1273, 10;
	and.b32  	%r1295, %r1293, %r1283;
	not.b32 	%r1296, %r1293;
	and.b32  	%r1297, %r1294, %r1296;
	or.b32  	%r1298, %r1295, %r1297;
	add.s32 	%r1299, %r10, %r62;
	add.s32 	%r1300, %r1299, %r1274;
	add.s32 	%r1301, %r1300, %r1298;
	shf.l.wrap.b32 	%r1302, %r1301, %r1301, 14;
	add.s32 	%r1303, %r1302, %r1284;
	shf.l.wrap.b32 	%r1304, %r1283, %r1283, 10;
	and.b32  	%r1305, %r1303, %r1293;
	not.b32 	%r1306, %r1303;
	and.b32  	%r1307, %r1304, %r1306;
	or.b32  	%r1308, %r1305, %r1307;
	add.s32 	%r1309, %r10, %r70;
	add.s32 	%r1310, %r1309, %r1284;
	add.s32 	%r1311, %r1310, %r1308;
	shf.l.wrap.b32 	%r1312, %r1311, %r1311, 14;
	add.s32 	%r1313, %r1312, %r1294;
	shf.l.wrap.b32 	%r1314, %r1293, %r1293, 10;
	and.b32  	%r1315, %r1313, %r1303;
	not.b32 	%r1316, %r1313;
	and.b32  	%r1317, %r1314, %r1316;
	or.b32  	%r1318, %r1315, %r1317;
	add.s32 	%r1319, %r10, %r74;
	add.s32 	%r1320, %r1319, %r1294;
	add.s32 	%r1321, %r1320, %r1318;
	shf.l.wrap.b32 	%r1322, %r1321, %r1321, 6;
	add.s32 	%r1323, %r1322, %r1304;
	shf.l.wrap.b32 	%r1324, %r1303, %r1303, 10;
	and.b32  	%r1325, %r1323, %r1313;
	not.b32 	%r1326, %r1323;
	and.b32  	%r1327, %r1324, %r1326;
	or.b32  	%r1328, %r1325, %r1327;
	add.s32 	%r1329, %r10, %r59;
	add.s32 	%r1330, %r1329, %r1304;
	add.s32 	%r1331, %r1330, %r1328;
	shf.l.wrap.b32 	%r1332, %r1331, %r1331, 14;
	add.s32 	%r1333, %r1332, %r1314;
	shf.l.wrap.b32 	%r1334, %r1313, %r1313, 10;
	and.b32  	%r1335, %r1333, %r1323;
	not.b32 	%r1336, %r1333;
	and.b32  	%r1337, %r1334, %r1336;
	or.b32  	%r1338, %r1335, %r1337;
	add.s32 	%r1339, %r10, %r64;
	add.s32 	%r1340, %r1339, %r1314;
	add.s32 	%r1341, %r1340, %r1338;
	shf.l.wrap.b32 	%r1342, %r1341, %r1341, 6;
	add.s32 	%r1343, %r1342, %r1324;
	shf.l.wrap.b32 	%r1344, %r1323, %r1323, 10;
	and.b32  	%r1345, %r1343, %r1333;
	not.b32 	%r1346, %r1343;
	and.b32  	%r1347, %r1344, %r1346;
	or.b32  	%r1348, %r1345, %r1347;
	add.s32 	%r1349, %r10, %r71;
	add.s32 	%r1350, %r1349, %r1324;
	add.s32 	%r1351, %r1350, %r1348;
	shf.l.wrap.b32 	%r1352, %r1351, %r1351, 9;
	add.s32 	%r1353, %r1352, %r1334;
	shf.l.wrap.b32 	%r1354, %r1333, %r1333, 10;
	and.b32  	%r1355, %r1353, %r1343;
	not.b32 	%r1356, %r1353;
	and.b32  	%r1357, %r1354, %r1356;
	or.b32  	%r1358, %r1355, %r1357;
	add.s32 	%r1359, %r10, %r61;
	add.s32 	%r1360, %r1359, %r1334;
	add.s32 	%r1361, %r1360, %r1358;
	shf.l.wrap.b32 	%r1362, %r1361, %r1361, 12;
	add.s32 	%r1363, %r1362, %r1344;
	shf.l.wrap.b32 	%r1364, %r1343, %r1343, 10;
	and.b32  	%r1365, %r1363, %r1353;
	not.b32 	%r1366, %r1363;
	and.b32  	%r1367, %r1364, %r1366;
	or.b32  	%r1368, %r1365, %r1367;
	add.s32 	%r1369, %r10, %r72;
	add.s32 	%r1370, %r1369, %r1344;
	add.s32 	%r1371, %r1370, %r1368;
	shf.l.wrap.b32 	%r1372, %r1371, %r1371, 9;
	add.s32 	%r1373, %r1372, %r1354;
	shf.l.wrap.b32 	%r1374, %r1353, %r1353, 10;
	and.b32  	%r1375, %r1373, %r1363;
	not.b32 	%r1376, %r1373;
	and.b32  	%r1377, %r1374, %r1376;
	or.b32  	%r1378, %r1375, %r1377;
	add.s32 	%r1379, %r10, %r68;
	add.s32 	%r1380, %r1379, %r1354;
	add.s32 	%r1381, %r1380, %r1378;
	shf.l.wrap.b32 	%r1382, %r1381, %r1381, 12;
	add.s32 	%r1383, %r1382, %r1364;
	shf.l.wrap.b32 	%r1384, %r1363, %r1363, 10;
	and.b32  	%r1385, %r1383, %r1373;
	not.b32 	%r1386, %r1383;
	and.b32  	%r1387, %r1384, %r1386;
	or.b32  	%r1388, %r1385, %r1387;
	add.s32 	%r1389, %r10, %r66;
	add.s32 	%r1390, %r1389, %r1364;
	add.s32 	%r1391, %r1390, %r1388;
	shf.l.wrap.b32 	%r1392, %r1391, %r1391, 5;
	add.s32 	%r1393, %r1392, %r1374;
	shf.l.wrap.b32 	%r1394, %r1373, %r1373, 10;
	and.b32  	%r1395, %r1393, %r1383;
	not.b32 	%r1396, %r1393;
	and.b32  	%r1397, %r1394, %r1396;
	or.b32  	%r1398, %r1395, %r1397;
	add.s32 	%r1399, %r10, %r69;
	add.s32 	%r1400, %r1399, %r1374;
	add.s32 	%r1401, %r1400, %r1398;
	shf.l.wrap.b32 	%r1402, %r1401, %r1401, 15;
	add.s32 	%r1403, %r1402, %r1384;
	shf.l.wrap.b32 	%r1404, %r1383, %r1383, 10;
	and.b32  	%r1405, %r1403, %r1393;
	not.b32 	%r1406, %r1403;
	and.b32  	%r1407, %r1404, %r1406;
	or.b32  	%r1408, %r1405, %r1407;
	add.s32 	%r1409, %r10, %r73;
	add.s32 	%r1410, %r1409, %r1384;
	add.s32 	%r1411, %r1410, %r1408;
	shf.l.wrap.b32 	%r1412, %r1411, %r1411, 8;
	add.s32 	%r1413, %r1412, %r1394;
	shf.l.wrap.b32 	%r1414, %r1393, %r1393, 10;
	xor.b32  	%r1415, %r1403, %r1414;
	xor.b32  	%r1416, %r1415, %r1413;
	add.s32 	%r1417, %r11, %r71;
	add.s32 	%r1418, %r1417, %r1394;
	add.s32 	%r1419, %r1418, %r1416;
	shf.l.wrap.b32 	%r1420, %r1419, %r1419, 8;
	add.s32 	%r1421, %r1420, %r1404;
	shf.l.wrap.b32 	%r1422, %r1403, %r1403, 10;
	xor.b32  	%r1423, %r1413, %r1422;
	xor.b32  	%r1424, %r1423, %r1421;
	add.s32 	%r1425, %r11, %r74;
	add.s32 	%r1426, %r1425, %r1404;
	add.s32 	%r1427, %r1426, %r1424;
	shf.l.wrap.b32 	%r1428, %r1427, %r1427, 5;
	add.s32 	%r1429, %r1428, %r1414;
	shf.l.wrap.b32 	%r1430, %r1413, %r1413, 10;
	xor.b32  	%r1431, %r1421, %r1430;
	xor.b32  	%r1432, %r1431, %r1429;
	add.s32 	%r1433, %r11, %r69;
	add.s32 	%r1434, %r1433, %r1414;
	add.s32 	%r1435, %r1434, %r1432;
	shf.l.wrap.b32 	%r1436, %r1435, %r1435, 12;
	add.s32 	%r1437, %r1436, %r1422;
	shf.l.wrap.b32 	%r1438, %r1421, %r1421, 10;
	xor.b32  	%r1439, %r1429, %r1438;
	xor.b32  	%r1440, %r1439, %r1437;
	add.s32 	%r1441, %r11, %r63;
	add.s32 	%r1442, %r1441, %r1422;
	add.s32 	%r1443, %r1442, %r1440;
	shf.l.wrap.b32 	%r1444, %r1443, %r1443, 9;
	add.s32 	%r1445, %r1444, %r1430;
	shf.l.wrap.b32 	%r1446, %r1429, %r1429, 10;
	xor.b32  	%r1447, %r1437, %r1446;
	xor.b32  	%r1448, %r1447, %r1445;
	add.s32 	%r1449, %r11, %r60;
	add.s32 	%r1450, %r1449, %r1430;
	add.s32 	%r1451, %r1450, %r1448;
	shf.l.wrap.b32 	%r1452, %r1451, %r1451, 12;
	add.s32 	%r1453, %r1452, %r1438;
	shf.l.wrap.b32 	%r1454, %r1437, %r1437, 10;
	xor.b32  	%r1455, %r1445, %r1454;
	xor.b32  	%r1456, %r1455, %r1453;
	add.s32 	%r1457, %r11, %r64;
	add.s32 	%r1458, %r1457, %r1438;
	add.s32 	%r1459, %r1458, %r1456;
	shf.l.wrap.b32 	%r1460, %r1459, %r1459, 5;
	add.s32 	%r1461, %r1460, %r1446;
	shf.l.wrap.b32 	%r1462, %r1445, %r1445, 10;
	xor.b32  	%r1463, %r1453, %r1462;
	xor.b32  	%r1464, %r1463, %r1461;
	add.s32 	%r1465, %r11, %r67;
	add.s32 	%r1466, %r1465, %r1446;
	add.s32 	%r1467, %r1466, %r1464;
	shf.l.wrap.b32 	%r1468, %r1467, %r1467, 14;
	add.s32 	%r1469, %r1468, %r1454;
	shf.l.wrap.b32 	%r1470, %r1453, %r1453, 10;
	xor.b32  	%r1471, %r1461, %r1470;
	xor.b32  	%r1472, %r1471, %r1469;
	add.s32 	%r1473, %r11, %r66;
	add.s32 	%r1474, %r1473, %r1454;
	add.s32 	%r1475, %r1474, %r1472;
	shf.l.wrap.b32 	%r1476, %r1475, %r1475, 6;
	add.s32 	%r1477, %r1476, %r1462;
	shf.l.wrap.b32 	%r1478, %r1461, %r1461, 10;
	xor.b32  	%r1479, %r1469, %r1478;
	xor.b32  	%r1480, %r1479, %r1477;
	add.s32 	%r1481, %r11, %r65;
	add.s32 	%r1482, %r1481, %r1462;
	add.s32 	%r1483, %r1482, %r1480;
	shf.l.wrap.b32 	%r1484, %r1483, %r1483, 8;
	add.s32 	%r1485, %r1484, %r1470;
	shf.l.wrap.b32 	%r1486, %r1469, %r1469, 10;
	xor.b32  	%r1487, %r1477, %r1486;
	xor.b32  	%r1488, %r1487, %r1485;
	add.s32 	%r1489, %r11, %r61;
	add.s32 	%r1490, %r1489, %r1470;
	add.s32 	%r1491, %r1490, %r1488;
	shf.l.wrap.b32 	%r1492, %r1491, %r1491, 13;
	add.s32 	%r1493, %r1492, %r1478;
	shf.l.wrap.b32 	%r1494, %r1477, %r1477, 10;
	xor.b32  	%r1495, %r1485, %r1494;
	xor.b32  	%r1496, %r1495, %r1493;
	add.s32 	%r1497, %r11, %r72;
	add.s32 	%r1498, %r1497, %r1478;
	add.s32 	%r1499, %r1498, %r1496;
	shf.l.wrap.b32 	%r1500, %r1499, %r1499, 6;
	add.s32 	%r1501, %r1500, %r1486;
	shf.l.wrap.b32 	%r1502, %r1485, %r1485, 10;
	xor.b32  	%r1503, %r1493, %r1502;
	xor.b32  	%r1504, %r1503, %r1501;
	add.s32 	%r1505, %r11, %r73;
	add.s32 	%r1506, %r1505, %r1486;
	add.s32 	%r1507, %r1506, %r1504;
	shf.l.wrap.b32 	%r1508, %r1507, %r1507, 5;
	add.s32 	%r1509, %r1508, %r1494;
	shf.l.wrap.b32 	%r1510, %r1493, %r1493, 10;
	xor.b32  	%r1511, %r1501, %r1510;
	xor.b32  	%r1512, %r1511, %r1509;
	add.s32 	%r1513, %r11, %r59;
	add.s32 	%r1514, %r1513, %r1494;
	add.s32 	%r1515, %r1514, %r1512;
	shf.l.wrap.b32 	%r1516, %r1515, %r1515, 15;
	add.s32 	%r1517, %r1516, %r1502;
	shf.l.wrap.b32 	%r1518, %r1501, %r1501, 10;
	xor.b32  	%r1519, %r1509, %r1518;
	xor.b32  	%r1520, %r1519, %r1517;
	add.s32 	%r1521, %r11, %r62;
	add.s32 	%r1522, %r1521, %r1502;
	add.s32 	%r1523, %r1522, %r1520;
	shf.l.wrap.b32 	%r1524, %r1523, %r1523, 13;
	add.s32 	%r1525, %r1524, %r1510;
	shf.l.wrap.b32 	%r1526, %r1509, %r1509, 10;
	xor.b32  	%r1527, %r1517, %r1526;
	xor.b32  	%r1528, %r1527, %r1525;
	add.s32 	%r1529, %r11, %r68;
	add.s32 	%r1530, %r1529, %r1510;
	add.s32 	%r1531, %r1530, %r1528;
	shf.l.wrap.b32 	%r1532, %r1531, %r1531, 11;
	add.s32 	%r1533, %r1532, %r1518;
	shf.l.wrap.b32 	%r1534, %r1517, %r1517, 10;
	xor.b32  	%r1535, %r1525, %r1534;
	xor.b32  	%r1536, %r1535, %r1533;
	add.s32 	%r1537, %r11, %r70;
	add.s32 	%r1538, %r1537, %r1518;
	add.s32 	%r1539, %r1538, %r1536;
	shf.l.wrap.b32 	%r1540, %r1539, %r1539, 11;
	shf.l.wrap.b32 	%r1541, %r1525, %r1525, 10;
	add.s32 	%r1542, %r799, %r5901;
	add.s32 	%r5900, %r1542, %r1541;
	add.s32 	%r1543, %r808, %r5902;
	add.s32 	%r5901, %r1543, %r1534;
	add.s32 	%r1544, %r800, %r5903;
	add.s32 	%r5902, %r1544, %r1526;
	add.s32 	%r1545, %r791, %r5904;
	add.s32 	%r1546, %r1545, %r1526;
	add.s32 	%r5903, %r1546, %r1540;
	add.s32 	%r1547, %r791, %r5895;
	add.s32 	%r1548, %r1547, %r807;
	add.s32 	%r5904, %r1548, %r1533;
	add.s64 	%rd59, %rd59, -1;
	add.s64 	%rd58, %rd58, 64;
	setp.ne.s64 	%p3, %rd59, 0;
	mov.u32 	%r5895, %r5900;
	@%p3 bra 	$L__BB1_4;
$L__BB1_5:
	mov.b32 	%r1549, 0;
	st.local.v4.b32 	[%rd1], {%r1549, %r1549, %r1549, %r1549};
	st.local.v4.b32 	[%rd1+16], {%r1549, %r1549, %r1549, %r1549};
	st.local.v4.b32 	[%rd1+32], {%r1549, %r1549, %r1549, %r1549};
	st.local.v4.b32 	[%rd1+48], {%r1549, %r1549, %r1549, %r1549};
	and.b64  	%rd9, %rd2, 63;
	setp.eq.s64 	%p4, %rd9, 0;
	@%p4 bra 	$L__BB1_13;
	ld.param.u64 	%rd54, [_Z28ripemd160_kernel_grid_stridePKhPKjPKmjPh_param_0];
	cvt.u64.u32 	%rd34, %r13;
	cvta.to.global.u64 	%rd35, %rd54;
	add.s64 	%rd10, %rd35, %rd34;
	and.b64  	%rd11, %rd2, 3;
	setp.lt.u64 	%p5, %rd9, 4;
	mov.b64 	%rd61, 0;
	@%p5 bra 	$L__BB1_9;
	mov.b64 	%rd60, 0;
$L__BB1_8:
	and.b64  	%rd37, %rd2, -64;
	add.s64 	%rd38, %rd60, %rd37;
	add.s64 	%rd39, %rd10, %rd38;
	add.s64 	%rd40, %rd1, %rd60;
	ld.global.u8 	%r1550, [%rd39+3];
	ld.global.u8 	%r1551, [%rd39+2];
	prmt.b32 	%r1552, %r1551, %r1550, 0x3340U;
	ld.global.u8 	%r1553, [%rd39+1];
	ld.global.u8 	%r1554, [%rd39];
	prmt.b32 	%r1555, %r1554, %r1553, 0x3340U;
	prmt.b32 	%r1556, %r1555, %r1552, 0x5410U;
	st.local.u32 	[%rd40], %r1556;
	add.s64 	%rd60, %rd60, 4;
	and.b64  	%rd61, %rd2, 60;
	setp.ne.s64 	%p6, %rd60, %rd61;
	@%p6 bra 	$L__BB1_8;
$L__BB1_9:
	setp.eq.s64 	%p7, %rd11, 0;
	@%p7 bra 	$L__BB1_13;
	and.b64  	%rd41, %rd2, -64;
	or.b64  	%rd42, %rd61, %rd41;
	add.s64 	%rd16, %rd10, %rd42;
	ld.global.u8 	%rs1, [%rd16];
	add.s64 	%rd17, %rd1, %rd61;
	st.local.u8 	[%rd17], %rs1;
	setp.eq.s64 	%p8, %rd11, 1;
	@%p8 bra 	$L__BB1_13;
	ld.global.u8 	%rs2, [%rd16+1];
	st.local.u8 	[%rd17+1], %rs2;
	setp.eq.s64 	%p9, %rd11, 2;
	@%p9 bra 	$L__BB1_13;
	ld.global.u8 	%rs3, [%rd16+2];
	st.local.u8 	[%rd17+2], %rs3;
$L__BB1_13:
	add.s64 	%rd43, %rd1, %rd9;
	mov.b16 	%rs4, 128;
	st.local.u8 	[%rd43], %rs4;
	shl.b64 	%rd18, %rd2, 3;
	setp.gt.u64 	%p10, %rd9, 55;
	@%p10 bra 	$L__BB1_15;
	st.local.u64 	[%rd1+56], %rd18;
	ld.local.v4.u32 	{%r4401, %r4402, %r4403, %r4404}, [%rd1];
	ld.local.v4.u32 	{%r4405, %r4406, %r4407, %r4408}, [%rd1+16];
	ld.local.v4.u32 	{%r4409, %r4410, %r4411, %r4412}, [%rd1+32];
	ld.local.v4.u32 	{%r4413, %r4414, %r4415, %r4416}, [%rd1+48];
	xor.b32  	%r4417, %r5902, %r5901;
	xor.b32  	%r4418, %r4417, %r5903;
	add.s32 	%r4419, %r4418, %r5900;
	add.s32 	%r4420, %r4419, %r4401;
	add.s32 	%r4421, %r4420, %r2;
	shf.l.wrap.b32 	%r4422, %r4421, %r4421, 11;
	add.s32 	%r4423, %r4422, %r5904;
	shf.l.wrap.b32 	%r4424, %r5902, %r5902, 10;
	xor.b32  	%r4425, %r4424, %r5901;
	xor.b32  	%r4426, %r4425, %r4423;
	add.s32 	%r4427, %r4402, %r5904;
	add.s32 	%r4428, %r4427, %r2;
	add.s32 	%r4429, %r4428, %r4426;
	shf.l.wrap.b32 	%r4430, %r4429, %r4429, 14;
	add.s32 	%r4431, %r4430, %r5903;
	shf.l.wrap.b32 	%r4432, %r5901, %r5901, 10;
	xor.b32  	%r4433, %r4423, %r4432;
	xor.b32  	%r4434, %r4433, %r4431;
	add.s32 	%r4435, %r4403, %r5903;
	add.s32 	%r4436, %r4435, %r2;
	add.s32 	%r4437, %r4436, %r4434;
	shf.l.wrap.b32 	%r4438, %r4437, %r4437, 15;
	add.s32 	%r4439, %r4438, %r4424;
	shf.l.wrap.b32 	%r4440, %r4423, %r4423, 10;
	xor.b32  	%r4441, %r4431, %r4440;
	xor.b32  	%r4442, %r4441, %r4439;
	add.s32 	%r4443, %r4404, %r4424;
	add.s32 	%r4444, %r4443, %r2;
	add.s32 	%r4445, %r4444, %r4442;
	shf.l.wrap.b32 	%r4446, %r4445, %r4445, 12;
	add.s32 	%r4447, %r4446, %r4432;
	shf.l.wrap.b32 	%r4448, %r4431, %r4431, 10;
	xor.b32  	%r4449, %r4439, %r4448;
	xor.b32  	%r4450, %r4449, %r4447;
	add.s32 	%r4451, %r4405, %r4432;
	add.s32 	%r4452, %r4451, %r2;
	add.s32 	%r4453, %r4452, %r4450;
	shf.l.wrap.b32 	%r4454, %r4453, %r4453, 5;
	add.s32 	%r4455, %r4454, %r4440;
	shf.l.wrap.b32 	%r4456, %r4439, %r4439, 10;
	xor.b32  	%r4457, %r4447, %r4456;
	xor.b32  	%r4458, %r4457, %r4455;
	add.s32 	%r4459, %r4406, %r4440;
	add.s32 	%r4460, %r4459, %r2;
	add.s32 	%r4461, %r4460, %r4458;
	shf.l.wrap.b32 	%r4462, %r4461, %r4461, 8;
	add.s32 	%r4463, %r4462, %r4448;
	shf.l.wrap.b32 	%r4464, %r4447, %r4447, 10;
	xor.b32  	%r4465, %r4455, %r4464;
	xor.b32  	%r4466, %r4465, %r4463;
	add.s32 	%r4467, %r2, %r4407;
	add.s32 	%r4468, %r4467, %r4448;
	add.s32 	%r4469, %r4468, %r4466;
	shf.l.wrap.b32 	%r4470, %r4469, %r4469, 7;
	add.s32 	%r4471, %r4470, %r4456;
	shf.l.wrap.b32 	%r4472, %r4455, %r4455, 10;
	xor.b32  	%r4473, %r4463, %r4472;
	xor.b32  	%r4474, %r4473, %r4471;
	add.s32 	%r4475, %r2, %r4408;
	add.s32 	%r4476, %r4475, %r4456;
	add.s32 	%r4477, %r4476, %r4474;
	shf.l.wrap.b32 	%r4478, %r4477, %r4477, 9;
	add.s32 	%r4479, %r4478, %r4464;
	shf.l.wrap.b32 	%r4480, %r4463, %r4463, 10;
	xor.b32  	%r4481, %r4471, %r4480;
	xor.b32  	%r4482, %r4481, %r4479;
	add.s32 	%r4483, %r2, %r4409;
	add.s32 	%r4484, %r4483, %r4464;
	add.s32 	%r4485, %r4484, %r4482;
	shf.l.wrap.b32 	%r4486, %r4485, %r4485, 11;
	add.s32 	%r4487, %r4486, %r4472;
	shf.l.wrap.b32 	%r4488, %r4471, %r4471, 10;
	xor.b32  	%r4489, %r4479, %r4488;
	xor.b32  	%r4490, %r4489, %r4487;
	add.s32 	%r4491, %r2, %r4410;
	add.s32 	%r4492, %r4491, %r4472;
	add.s32 	%r4493, %r4492, %r4490;
	shf.l.wrap.b32 	%r4494, %r4493, %r4493, 13;
	add.s32 	%r4495, %r4494, %r4480;
	shf.l.wrap.b32 	%r4496, %r4479, %r4479, 10;
	xor.b32  	%r4497, %r4487, %r4496;
	xor.b32  	%r4498, %r4497, %r4495;
	add.s32 	%r4499, %r2, %r4411;
	add.s32 	%r4500, %r4499, %r4480;
	add.s32 	%r4501, %r4500, %r4498;
	shf.l.wrap.b32 	%r4502, %r4501, %r4501, 14;
	add.s32 	%r4503, %r4502, %r4488;
	shf.l.wrap.b32 	%r4504, %r4487, %r4487, 10;
	xor.b32  	%r4505, %r4495, %r4504;
	xor.b32  	%r4506, %r4505, %r4503;
	add.s32 	%r4507, %r2, %r4412;
	add.s32 	%r4508, %r4507, %r4488;
	add.s32 	%r4509, %r4508, %r4506;
	shf.l.wrap.b32 	%r4510, %r4509, %r4509, 15;
	add.s32 	%r4511, %r4510, %r4496;
	shf.l.wrap.b32 	%r4512, %r4495, %r4495, 10;
	xor.b32  	%r4513, %r4503, %r4512;
	xor.b32  	%r4514, %r4513, %r4511;
	add.s32 	%r4515, %r2, %r4413;
	add.s32 	%r4516, %r4515, %r4496;
	add.s32 	%r4517, %r4516, %r4514;
	shf.l.wrap.b32 	%r4518, %r4517, %r4517, 6;
	add.s32 	%r4519, %r4518, %r4504;
	shf.l.wrap.b32 	%r4520, %r4503, %r4503, 10;
	xor.b32  	%r4521, %r4511, %r4520;
	xor.b32  	%r4522, %r4521, %r4519;
	add.s32 	%r4523, %r2, %r4414;
	add.s32 	%r4524, %r4523, %r4504;
	add.s32 	%r4525, %r4524, %r4522;
	shf.l.wrap.b32 	%r4526, %r4525, %r4525, 7;
	add.s32 	%r4527, %r4526, %r4512;
	shf.l.wrap.b32 	%r4528, %r4511, %r4511, 10;
	xor.b32  	%r4529, %r4519, %r4528;
	xor.b32  	%r4530, %r4529, %r4527;
	add.s32 	%r4531, %r2, %r4415;
	add.s32 	%r4532, %r4531, %r4512;
	add.s32 	%r4533, %r4532, %r4530;
	shf.l.wrap.b32 	%r4534, %r4533, %r4533, 9;
	add.s32 	%r4535, %r4534, %r4520;
	shf.l.wrap.b32 	%r4536, %r4519, %r4519, 10;
	xor.b32  	%r4537, %r4527, %r4536;
	xor.b32  	%r4538, %r4537, %r4535;
	add.s32 	%r4539, %r2, %r4416;
	add.s32 	%r4540, %r4539, %r4520;
	add.s32 	%r4541, %r4540, %r4538;
	shf.l.wrap.b32 	%r4542, %r4541, %r4541, 8;
	add.s32 	%r4543, %r4542, %r4528;
	shf.l.wrap.b32 	%r4544, %r4527, %r4527, 10;
	and.b32  	%r4545, %r4543, %r4535;
	not.b32 	%r4546, %r4543;
	and.b32  	%r4547, %r4544, %r4546;
	or.b32  	%r4548, %r4545, %r4547;
	add.s32 	%r4549, %r3, %r4408;
	add.s32 	%r4550, %r4549, %r4528;
	add.s32 	%r4551, %r4550, %r4548;
	shf.l.wrap.b32 	%r4552, %r4551, %r4551, 7;
	add.s32 	%r4553, %r4552, %r4536;
	shf.l.wrap.b32 	%r4554, %r4535, %r4535, 10;
	and.b32  	%r4555, %r4553, %r4543;
	not.b32 	%r4556, %r4553;
	and.b32  	%r4557, %r4554, %r4556;
	or.b32  	%r4558, %r4555, %r4557;
	add.s32 	%r4559, %r3, %r4405;
	add.s32 	%r4560, %r4559, %r4536;
	add.s32 	%r4561, %r4560, %r4558;
	shf.l.wrap.b32 	%r4562, %r4561, %r4561, 6;
	add.s32 	%r4563, %r4562, %r4544;
	shf.l.wrap.b32 	%r4564, %r4543, %r4543, 10;
	and.b32  	%r4565, %r4563, %r4553;
	not.b32 	%r4566, %r4563;
	and.b32  	%r4567, %r4564, %r4566;
	or.b32  	%r4568, %r4565, %r4567;
	add.s32 	%r4569, %r3, %r4414;
	add.s32 	%r4570, %r4569, %r4544;
	add.s32 	%r4571, %r4570, %r4568;
	shf.l.wrap.b32 	%r4572, %r4571, %r4571, 8;
	add.s32 	%r4573, %r4572, %r4554;
	shf.l.wrap.b32 	%r4574, %r4553, %r4553, 10;
	and.b32  	%r4575, %r4573, %r4563;
	not.b32 	%r4576, %r4573;
	and.b32  	%r4577, %r4574, %r4576;
	or.b32  	%r4578, %r4575, %r4577;
	add.s32 	%r4579, %r3, %r4402;
	add.s32 	%r4580, %r4579, %r4554;
	add.s32 	%r4581, %r4580, %r4578;
	shf.l.wrap.b32 	%r4582, %r4581, %r4581, 13;
	add.s32 	%r4583, %r4582, %r4564;
	shf.l.wrap.b32 	%r4584, %r4563, %r4563, 10;
	and.b32  	%r4585, %r4583, %r4573;
	not.b32 	%r4586, %r4583;
	and.b32  	%r4587, %r4584, %r4586;
	or.b32  	%r4588, %r4585, %r4587;
	add.s32 	%r4589, %r3, %r4411;
	add.s32 	%r4590, %r4589, %r4564;
	add.s32 	%r4591, %r4590, %r4588;
	shf.l.wrap.b32 	%r4592, %r4591, %r4591, 11;
	add.s32 	%r4593, %r4592, %r4574;
	shf.l.wrap.b32 	%r4594, %r4573, %r4573, 10;
	and.b32  	%r4595, %r4593, %r4583;
	not.b32 	%r4596, %r4593;
	and.b32  	%r4597, %r4594, %r4596;
	or.b32  	%r4598, %r4595, %r4597;
	add.s32 	%r4599, %r3, %r4407;
	add.s32 	%r4600, %r4599, %r4574;
	add.s32 	%r4601, %r4600, %r4598;
	shf.l.wrap.b32 	%r4602, %r4601, %r4601, 9;
	add.s32 	%r4603, %r4602, %r4584;
	shf.l.wrap.b32 	%r4604, %r4583, %r4583, 10;
	and.b32  	%r4605, %r4603, %r4593;
	not.b32 	%r4606, %r4603;
	and.b32  	%r4607, %r4604, %r4606;
	or.b32  	%r4608, %r4605, %r4607;
	add.s32 	%r4609, %r3, %r4416;
	add.s32 	%r4610, %r4609, %r4584;
	add.s32 	%r4611, %r4610, %r4608;
	shf.l.wrap.b32 	%r4612, %r4611, %r4611, 7;
	add.s32 	%r4613, %r4612, %r4594;
	shf.l.wrap.b32 	%r4614, %r4593, %r4593, 10;
	and.b32  	%r4615, %r4613, %r4603;
	not.b32 	%r4616, %r4613;
	and.b32  	%r4617, %r4614, %r4616;
	or.b32  	%r4618, %r4615, %r4617;
	add.s32 	%r4619, %r3, %r4404;
	add.s32 	%r4620, %r4619, %r4594;
	add.s32 	%r4621, %r4620, %r4618;
	shf.l.wrap.b32 	%r4622, %r4621, %r4621, 15;
	add.s32 	%r4623, %r4622, %r4604;
	shf.l.wrap.b32 	%r4624, %r4603, %r4603, 10;
	and.b32  	%r4625, %r4623, %r4613;
	not.b32 	%r4626, %r4623;
	and.b32  	%r4627, %r4624, %r4626;
	or.b32  	%r4628, %r4625, %r4627;
	add.s32 	%r4629, %r3, %r4413;
	add.s32 	%r4630, %r4629, %r4604;
	add.s32 	%r4631, %r4630, %r4628;
	shf.l.wrap.b32 	%r4632, %r4631, %r4631, 7;
	add.s32 	%r4633, %r4632, %r4614;
	shf.l.wrap.b32 	%r4634, %r4613, %r4613, 10;
	and.b32  	%r4635, %r4633, %r4623;
	not.b32 	%r4636, %r4633;
	and.b32  	%r4637, %r4634, %r4636;
	or.b32  	%r4638, %r4635, %r4637;
	add.s32 	%r4639, %r3, %r4401;
	add.s32 	%r4640, %r4639, %r4614;
	add.s32 	%r4641, %r4640, %r4638;
	shf.l.wrap.b32 	%r4642, %r4641, %r4641, 12;
	add.s32 	%r4643, %r4642, %r4624;
	shf.l.wrap.b32 	%r4644, %r4623, %r4623, 10;
	and.b32  	%r4645, %r4643, %r4633;
	not.b32 	%r4646, %r4643;
	and.b32  	%r4647, %r4644, %r4646;
	or.b32  	%r4648, %r4645, %r4647;
	add.s32 	%r4649, %r3, %r4410;
	add.s32 	%r4650, %r4649, %r4624;
	add.s32 	%r4651, %r4650, %r4648;
	shf.l.wrap.b32 	%r4652, %r4651, %r4651, 15;
	add.s32 	%r4653, %r4652, %r4634;
	shf.l.wrap.b32 	%r4654, %r4633, %r4633, 10;
	and.b32  	%r4655, %r4653, %r4643;
	not.b32 	%r4656, %r4653;
	and.b32  	%r4657, %r4654, %r4656;
	or.b32  	%r4658, %r4655, %r4657;
	add.s32 	%r4659, %r3, %r4406;
	add.s32 	%r4660, %r4659, %r4634;
	add.s32 	%r4661, %r4660, %r4658;
	shf.l.wrap.b32 	%r4662, %r4661, %r4661, 9;
	add.s32 	%r4663, %r4662, %r4644;
	shf.l.wrap.b32 	%r4664, %r4643, %r4643, 10;
	and.b32  	%r4665, %r4663, %r4653;
	not.b32 	%r4666, %r4663;
	and.b32  	%r4667, %r4664, %r4666;
	or.b32  	%r4668, %r4665, %r4667;
	add.s32 	%r4669, %r3, %r4403;
	add.s32 	%r4670, %r4669, %r4644;
	add.s32 	%r4671, %r4670, %r4668;
	shf.l.wrap.b32 	%r4672, %r4671, %r4671, 11;
	add.s32 	%r4673, %r4672, %r4654;
	shf.l.wrap.b32 	%r4674, %r4653, %r4653, 10;
	and.b32  	%r4675, %r4673, %r4663;
	not.b32 	%r4676, %r4673;
	and.b32  	%r4677, %r4674, %r4676;
	or.b32  	%r4678, %r4675, %r4677;
	add.s32 	%r4679, %r3, %r4415;
	add.s32 	%r4680, %r4679, %r4654;
	add.s32 	%r4681, %r4680, %r4678;
	shf.l.wrap.b32 	%r4682, %r4681, %r4681, 7;
	add.s32 	%r4683, %r4682, %r4664;
	shf.l.wrap.b32 	%r4684, %r4663, %r4663, 10;
	and.b32  	%r4685, %r4683, %r4673;
	not.b32 	%r4686, %r4683;
	and.b32  	%r4687, %r4684, %r4686;
	or.b32  	%r4688, %r4685, %r4687;
	add.s32 	%r4689, %r3, %r4412;
	add.s32 	%r4690, %r4689, %r4664;
	add.s32 	%r4691, %r4690, %r4688;
	shf.l.wrap.b32 	%r4692, %r4691, %r4691, 13;
	add.s32 	%r4693, %r4692, %r4674;
	shf.l.wrap.b32 	%r4694, %r4673, %r4673, 10;
	and.b32  	%r4695, %r4693, %r4683;
	not.b32 	%r4696, %r4693;
	and.b32  	%r4697, %r4694, %r4696;
	or.b32  	%r4698, %r4695, %r4697;
	add.s32 	%r4699, %r3, %r4409;
	add.s32 	%r4700, %r4699, %r4674;
	add.s32 	%r4701, %r4700, %r4698;
	shf.l.wrap.b32 	%r4702, %r4701, %r4701, 12;
	add.s32 	%r4703, %r4702, %r4684;
	shf.l.wrap.b32 	%r4704, %r4683, %r4683, 10;
	or.b32  	%r4705, %r4703, %r4696;
	xor.b32  	%r4706, %r4705, %r4704;
	add.s32 	%r4707, %r4, %r4404;
	add.s32 	%r4708, %r4707, %r4684;
	add.s32 	%r4709, %r4708, %r4706;
	shf.l.wrap.b32 	%r4710, %r4709, %r4709, 11;
	add.s32 	%r4711, %r4710, %r4694;
	shf.l.wrap.b32 	%r4712, %r4693, %r4693, 10;
	not.b32 	%r4713, %r4703;
	or.b32  	%r4714, %r4711, %r4713;
	xor.b32  	%r4715, %r4714, %r4712;
	add.s32 	%r4716, %r4, %r4411;
	add.s32 	%r4717, %r4716, %r4694;
	add.s32 	%r4718, %r4717, %r4715;
	shf.l.wrap.b32 	%r4719, %r4718, %r4718, 13;
	add.s32 	%r4720, %r4719, %r4704;
	shf.l.wrap.b32 	%r4721, %r4703, %r4703, 10;
	not.b32 	%r4722, %r4711;
	or.b32  	%r4723, %r4720, %r4722;
	xor.b32  	%r4724, %r4723, %r4721;
	add.s32 	%r4725, %r4, %r4415;
	add.s32 	%r4726, %r4725, %r4704;
	add.s32 	%r4727, %r4726, %r4724;
	shf.l.wrap.b32 	%r4728, %r4727, %r4727, 6;
	add.s32 	%r4729, %r4728, %r4712;
	shf.l.wrap.b32 	%r4730, %r4711, %r4711, 10;
	not.b32 	%r4731, %r4720;
	or.b32  	%r4732, %r4729, %r4731;
	xor.b32  	%r4733, %r4732, %r4730;
	add.s32 	%r4734, %r4, %r4405;
	add.s32 	%r4735, %r4734, %r4712;
	add.s32 	%r4736, %r4735, %r4733;
	shf.l.wrap.b32 	%r4737, %r4736, %r4736, 7;
	add.s32 	%r4738, %r4737, %r4721;
	shf.l.wrap.b32 	%r4739, %r4720, %r4720, 10;
	not.b32 	%r4740, %r4729;
	or.b32  	%r4741, %r4738, %r4740;
	xor.b32  	%r4742, %r4741, %r4739;
	add.s32 	%r4743, %r4, %r4410;
	add.s32 	%r4744, %r4743, %r4721;
	add.s32 	%r4745, %r4744, %r4742;
	shf.l.wrap.b32 	%r4746, %r4745, %r4745, 14;
	add.s32 	%r4747, %r4746, %r4730;
	shf.l.wrap.b32 	%r4748, %r4729, %r4729, 10;
	not.b32 	%r4749, %r4738;
	or.b32  	%r4750, %r4747, %r4749;
	xor.b32  	%r4751, %r4750, %r4748;
	add.s32 	%r4752, %r4, %r4416;
	add.s32 	%r4753, %r4752, %r4730;
	add.s32 	%r4754, %r4753, %r4751;
	shf.l.wrap.b32 	%r4755, %r4754, %r4754, 9;
	add.s32 	%r4756, %r4755, %r4739;
	shf.l.wrap.b32 	%r4757, %r4738, %r4738, 10;
	not.b32 	%r4758, %r4747;
	or.b32  	%r4759, %r4756, %r4758;
	xor.b32  	%r4760, %r4759, %r4757;
	add.s32 	%r4761, %r4, %r4409;
	add.s32 	%r4762, %r4761, %r4739;
	add.s32 	%r4763, %r4762, %r4760;
	shf.l.wrap.b32 	%r4764, %r4763, %r4763, 13;
	add.s32 	%r4765, %r4764, %r4748;
	shf.l.wrap.b32 	%r4766, %r4747, %r4747, 10;
	not.b32 	%r4767, %r4756;
	or.b32  	%r4768, %r4765, %r4767;
	xor.b32  	%r4769, %r4768, %r4766;
	add.s32 	%r4770, %r4, %r4402;
	add.s32 	%r4771, %r4770, %r4748;
	add.s32 	%r4772, %r4771, %r4769;
	shf.l.wrap.b32 	%r4773, %r4772, %r4772, 15;
	add.s32 	%r4774, %r4773, %r4757;
	shf.l.wrap.b32 	%r4775, %r4756, %r4756, 10;
	not.b32 	%r4776, %r4765;
	or.b32  	%r4777, %r4774, %r4776;
	xor.b32  	%r4778, %r4777, %r4775;
	add.s32 	%r4779, %r4, %r4403;
	add.s32 	%r4780, %r4779, %r4757;
	add.s32 	%r4781, %r4780, %r4778;
	shf.l.wrap.b32 	%r4782, %r4781, %r4781, 14;
	add.s32 	%r4783, %r4782, %r4766;
	shf.l.wrap.b32 	%r4784, %r4765, %r4765, 10;
	not.b32 	%r4785, %r4774;
	or.b32  	%r4786, %r4783, %r4785;
	xor.b32  	%r4787, %r4786, %r4784;
	add.s32 	%r4788, %r4, %r4408;
	add.s32 	%r4789, %r4788, %r4766;
	add.s32 	%r4790, %r4789, %r4787;
	shf.l.wrap.b32 	%r4791, %r4790, %r4790, 8;
	add.s32 	%r4792, %r4791, %r4775;
	shf.l.wrap.b32 	%r4793, %r4774, %r4774, 10;
	not.b32 	%r4794, %r4783;
	or.b32  	%r4795, %r4792, %r4794;
	xor.b32  	%r4796, %r4795, %r4793;
	add.s32 	%r4797, %r4, %r4401;
	add.s32 	%r4798, %r4797, %r4775;
	add.s32 	%r4799, %r4798, %r4796;
	shf.l.wrap.b32 	%r4800, %r4799, %r4799, 13;
	add.s32 	%r4801, %r4800, %r4784;
	shf.l.wrap.b32 	%r4802, %r4783, %r4783, 10;
	not.b32 	%r4803, %r4792;
	or.b32  	%r4804, %r4801, %r4803;
	xor.b32  	%r4805, %r4804, %r4802;
	add.s32 	%r4806, %r4, %r4407;
	add.s32 	%r4807, %r4806, %r4784;
	add.s32 	%r4808, %r4807, %r4805;
	shf.l.wrap.b32 	%r4809, %r4808, %r4808, 6;
	add.s32 	%r4810, %r4809, %r4793;
	shf.l.wrap.b32 	%r4811, %r4792, %r4792, 10;
	not.b32 	%r4812, %r4801;
	or.b32  	%r4813, %r4810, %r4812;
	xor.b32  	%r4814, %r4813, %r4811;
	add.s32 	%r4815, %r4, %r4414;
	add.s32 	%r4816, %r4815, %r4793;
	add.s32 	%r4817, %r4816, %r4814;
	shf.l.wrap.b32 	%r4818, %r4817, %r4817, 5;
	add.s32 	%r4819, %r4818, %r4802;
	shf.l.wrap.b32 	%r4820, %r4801, %r4801, 10;
	not.b32 	%r4821, %r4810;
	or.b32  	%r4822, %r4819, %r4821;
	xor.b32  	%r4823, %r4822, %r4820;
	add.s32 	%r4824, %r4, %r4412;
	add.s32 	%r4825, %r4824, %r4802;
	add.s32 	%r4826, %r4825, %r4823;
	shf.l.wrap.b32 	%r4827, %r4826, %r4826, 12;
	add.s32 	%r4828, %r4827, %r4811;
	shf.l.wrap.b32 	%r4829, %r4810, %r4810, 10;
	not.b32 	%r4830, %r4819;
	or.b32  	%r4831, %r4828, %r4830;
	xor.b32  	%r4832, %r4831, %r4829;
	add.s32 	%r4833, %r4, %r4406;
	add.s32 	%r4834, %r4833, %r4811;
	add.s32 	%r4835, %r4834, %r4832;
	shf.l.wrap.b32 	%r4836, %r4835, %r4835, 7;
	add.s32 	%r4837, %r4836, %r4820;
	shf.l.wrap.b32 	%r4838, %r4819, %r4819, 10;
	not.b32 	%r4839, %r4828;
	or.b32  	%r4840, %r4837, %r4839;
	xor.b32  	%r4841, %r4840, %r4838;
	add.s32 	%r4842, %r4, %r4413;
	add.s32 	%r4843, %r4842, %r4820;
	add.s32 	%r4844, %r4843, %r4841;
	shf.l.wrap.b32 	%r4845, %r4844, %r4844, 5;
	add.s32 	%r4846, %r4845, %r4829;
	shf.l.wrap.b32 	%r4847, %r4828, %r4828, 10;
	and.b32  	%r4848, %r4846, %r4847;
	not.b32 	%r4849, %r4847;
	and.b32  	%r4850, %r4837, %r4849;
	or.b32  	%r4851, %r4848, %r4850;
	add.s32 	%r4852, %r5, %r4402;
	add.s32 	%r4853, %r4852, %r4829;
	add.s32 	%r4854, %r4853, %r4851;
	shf.l.wrap.b32 	%r4855, %r4854, %r4854, 11;
	add.s32 	%r4856, %r4855, %r4838;
	shf.l.wrap.b32 	%r4857, %r4837, %r4837, 10;
	and.b32  	%r4858, %r4856, %r4857;
	not.b32 	%r4859, %r4857;
	and.b32  	%r4860, %r4846, %r4859;
	or.b32  	%r4861, %r4858, %r4860;
	add.s32 	%r4862, %r5, %r4410;
	add.s32 	%r4863, %r4862, %r4838;
	add.s32 	%r4864, %r4863, %r4861;
	shf.l.wrap.b32 	%r4865, %r4864, %r4864, 12;
	add.s32 	%r4866, %r4865, %r4847;
	shf.l.wrap.b32 	%r4867, %r4846, %r4846, 10;
	and.b32  	%r4868, %r4866, %r4867;
	not.b32 	%r4869, %r4867;
	and.b32  	%r4870, %r4856, %r4869;
	or.b32  	%r4871, %r4868, %r4870;
	add.s32 	%r4872, %r5, %r4412;
	add.s32 	%r4873, %r4872, %r4847;
	add.s32 	%r4874, %r4873, %r4871;
	shf.l.wrap.b32 	%r4875, %r4874, %r4874, 14;
	add.s32 	%r4876, %r4875, %r4857;
	shf.l.wrap.b32 	%r4877, %r4856, %r4856, 10;
	and.b32  	%r4878, %r4876, %r4877;
	not.b32 	%r4879, %r4877;
	and.b32  	%r4880, %r4866, %r4879;
	or.b32  	%r4881, %r4878, %r4880;
	add.s32 	%r4882, %r5, %r4411;
	add.s32 	%r4883, %r4882, %r4857;
	add.s32 	%r4884, %r4883, %r4881;
	shf.l.wrap.b32 	%r4885, %r4884, %r4884, 15;
	add.s32 	%r4886, %r4885, %r4867;
	shf.l.wrap.b32 	%r4887, %r4866, %r4866, 10;
	and.b32  	%r4888, %r4886, %r4887;
	not.b32 	%r4889, %r4887;
	and.b32  	%r4890, %r4876, %r4889;
	or.b32  	%r4891, %r4888, %r4890;
	add.s32 	%r4892, %r5, %r4401;
	add.s32 	%r4893, %r4892, %r4867;
	add.s32 	%r4894, %r4893, %r4891;
	shf.l.wrap.b32 	%r4895, %r4894, %r4894, 14;
	add.s32 	%r4896, %r4895, %r4877;
	shf.l.wrap.b32 	%r4897, %r4876, %r4876, 10;
	and.b32  	%r4898, %r4896, %r4897;
	not.b32 	%r4899, %r4897;
	and.b32  	%r4900, %r4886, %r4899;
	or.b32  	%r4901, %r4898, %r4900;
	add.s32 	%r4902, %r5, %r4409;
	add.s32 	%r4903, %r4902, %r4877;
	add.s32 	%r4904, %r4903, %r4901;
	shf.l.wrap.b32 	%r4905, %r4904, %r4904, 15;
	add.s32 	%r4906, %r4905, %r4887;
	shf.l.wrap.b32 	%r4907, %r4886, %r4886, 10;
	and.b32  	%r4908, %r4906, %r4907;
	not.b32 	%r4909, %r4907;
	and.b32  	%r4910, %r4896, %r4909;
	or.b32  	%r4911, %r4908, %r4910;
	add.s32 	%r4912, %r5, %r4413;
	add.s32 	%r4913, %r4912, %r4887;
	add.s32 	%r4914, %r4913, %r4911;
	shf.l.wrap.b32 	%r4915, %r4914, %r4914, 9;
	add.s32 	%r4916, %r4915, %r4897;
	shf.l.wrap.b32 	%r4917, %r4896, %r4896, 10;
	and.b32  	%r4918, %r4916, %r4917;
	not.b32 	%r4919, %r4917;
	and.b32  	%r4920, %r4906, %r4919;
	or.b32  	%r4921, %r4918, %r4920;
	add.s32 	%r4922, %r5, %r4405;
	add.s32 	%r4923, %r4922, %r4897;
	add.s32 	%r4924, %r4923, %r4921;
	shf.l.wrap.b32 	%r4925, %r4924, %r4924, 8;
	add.s32 	%r4926, %r4925, %r4907;
	shf.l.wrap.b32 	%r4927, %r4906, %r4906, 10;
	and.b32  	%r4928, %r4926, %r4927;
	not.b32 	%r4929, %r4927;
	and.b32  	%r4930, %r4916, %r4929;
	or.b32  	%r4931, %r4928, %r4930;
	add.s32 	%r4932, %r5, %r4414;
	add.s32 	%r4933, %r4932, %r4907;
	add.s32 	%r4934, %r4933, %r4931;
	shf.l.wrap.b32 	%r4935, %r4934, %r4934, 9;
	add.s32 	%r4936, %r4935, %r4917;
	shf.l.wrap.b32 	%r4937, %r4916, %r4916, 10;
	and.b32  	%r4938, %r4936, %r4937;
	not.b32 	%r4939, %r4937;
	and.b32  	%r4940, %r4926, %r4939;
	or.b32  	%r4941, %r4938, %r4940;
	add.s32 	%r4942, %r5, %r4404;
	add.s32 	%r4943, %r4942, %r4917;
	add.s32 	%r4944, %r4943, %r4941;
	shf.l.wrap.b32 	%r4945, %r4944, %r4944, 14;
	add.s32 	%r4946, %r4945, %r4927;
	shf.l.wrap.b32 	%r4947, %r4926, %r4926, 10;
	and.b32  	%r4948, %r4946, %r4947;
	not.b32 	%r4949, %r4947;
	and.b32  	%r4950, %r4936, %r4949;
	or.b32  	%r4951, %r4948, %r4950;
	add.s32 	%r4952, %r5, %r4408;
	add.s32 	%r4953, %r4952, %r4927;
	add.s32 	%r4954, %r4953, %r4951;
	shf.l.wrap.b32 	%r4955, %r4954, %r4954, 5;
	add.s32 	%r4956, %r4955, %r4937;
	shf.l.wrap.b32 	%r4957, %r4936, %r4936, 10;
	and.b32  	%r4958, %r4956, %r4957;
	not.b32 	%r4959, %r4957;
	and.b32  	%r4960, %r4946, %r4959;
	or.b32  	%r4961, %r4958, %r4960;
	add.s32 	%r4962, %r5, %r4416;
	add.s32 	%r4963, %r4962, %r4937;
	add.s32 	%r4964, %r4963, %r4961;
	shf.l.wrap.b32 	%r4965, %r4964, %r4964, 6;
	add.s32 	%r4966, %r4965, %r4947;
	shf.l.wrap.b32 	%r4967, %r4946, %r4946, 10;
	and.b32  	%r4968, %r4966, %r4967;
	not.b32 	%r4969, %r4967;
	and.b32  	%r4970, %r4956, %r4969;
	or.b32  	%r4971, %r4968, %r4970;
	add.s32 	%r4972, %r5, %r4415;
	add.s32 	%r4973, %r4972, %r4947;
	add.s32 	%r4974, %r4973, %r4971;
	shf.l.wrap.b32 	%r4975, %r4974, %r4974, 8;
	add.s32 	%r4976, %r4975, %r4957;
	shf.l.wrap.b32 	%r4977, %r4956, %r4956, 10;
	and.b32  	%r4978, %r4976, %r4977;
	not.b32 	%r4979, %r4977;
	and.b32  	%r4980, %r4966, %r4979;
	or.b32  	%r4981, %r4978, %r4980;
	add.s32 	%r4982, %r5, %r4406;
	add.s32 	%r4983, %r4982, %r4957;
	add.s32 	%r4984, %r4983, %r4981;
	shf.l.wrap.b32 	%r4985, %r4984, %r4984, 6;
	add.s32 	%r4986, %r4985, %r4967;
	shf.l.wrap.b32 	%r4987, %r4966, %r4966, 10;
	and.b32  	%r4988, %r4986, %r4987;
	not.b32 	%r4989, %r4987;
	and.b32  	%r4990, %r4976, %r4989;
	or.b32  	%r4991, %r4988, %r4990;
	add.s32 	%r4992, %r5, %r4407;
	add.s32 	%r4993, %r4992, %r4967;
	add.s32 	%r4994, %r4993, %r4991;
	shf.l.wrap.b32 	%r4995, %r4994, %r4994, 5;
	add.s32 	%r4996, %r4995, %r4977;
	shf.l.wrap.b32 	%r4997, %r4976, %r4976, 10;
	and.b32  	%r4998, %r4996, %r4997;
	not.b32 	%r4999, %r4997;
	and.b32  	%r5000, %r4986, %r4999;
	or.b32  	%r5001, %r4998, %r5000;
	add.s32 	%r5002, %r5, %r4403;
	add.s32 	%r5003, %r5002, %r4977;
	add.s32 	%r5004, %r5003, %r5001;
	shf.l.wrap.b32 	%r5005, %r5004, %r5004, 12;
	add.s32 	%r5006, %r5005, %r4987;
	shf.l.wrap.b32 	%r5007, %r4986, %r4986, 10;
	not.b32 	%r5008, %r5007;
	or.b32  	%r5009, %r4996, %r5008;
	xor.b32  	%r5010, %r5006, %r5009;
	add.s32 	%r5011, %r6, %r4405;
	add.s32 	%r5012, %r5011, %r4987;
	add.s32 	%r5013, %r5012, %r5010;
	shf.l.wrap.b32 	%r5014, %r5013, %r5013, 9;
	add.s32 	%r5015, %r5014, %r4997;
	shf.l.wrap.b32 	%r5016, %r4996, %r4996, 10;
	not.b32 	%r5017, %r5016;
	or.b32  	%r5018, %r5006, %r5017;
	xor.b32  	%r5019, %r5015, %r5018;
	add.s32 	%r5020, %r6, %r4401;
	add.s32 	%r5021, %r5020, %r4997;
	add.s32 	%r5022, %r5021, %r5019;
	shf.l.wrap.b32 	%r5023, %r5022, %r5022, 15;
	add.s32 	%r5024, %r5023, %r5007;
	shf.l.wrap.b32 	%r5025, %r5006, %r5006, 10;
	not.b32 	%r5026, %r5025;
	or.b32  	%r5027, %r5015, %r5026;
	xor.b32  	%r5028, %r5024, %r5027;
	add.s32 	%r5029, %r6, %r4406;
	add.s32 	%r5030, %r5029, %r5007;
	add.s32 	%r5031, %r5030, %r5028;
	shf.l.wrap.b32 	%r5032, %r5031, %r5031, 5;
	add.s32 	%r5033, %r5032, %r5016;
	shf.l.wrap.b32 	%r5034, %r5015, %r5015, 10;
	not.b32 	%r5035, %r5034;
	or.b32  	%r5036, %r5024, %r5035;
	xor.b32  	%r5037, %r5033, %r5036;
	add.s32 	%r5038, %r6, %r4410;
	add.s32 	%r5039, %r5038, %r5016;
	add.s32 	%r5040, %r5039, %r5037;
	shf.l.wrap.b32 	%r5041, %r5040, %r5040, 11;
	add.s32 	%r5042, %r5041, %r5025;
	shf.l.wrap.b32 	%r5043, %r5024, %r5024, 10;
	not.b32 	%r5044, %r5043;
	or.b32  	%r5045, %r5033, %r5044;
	xor.b32  	%r5046, %r5042, %r5045;
	add.s32 	%r5047, %r6, %r4408;
	add.s32 	%r5048, %r5047, %r5025;
	add.s32 	%r5049, %r5048, %r5046;
	shf.l.wrap.b32 	%r5050, %r5049, %r5049, 6;
	add.s32 	%r5051, %r5050, %r5034;
	shf.l.wrap.b32 	%r5052, %r5033, %r5033, 10;
	not.b32 	%r5053, %r5052;
	or.b32  	%r5054, %r5042, %r5053;
	xor.b32  	%r5055, %r5051, %r5054;
	add.s32 	%r5056, %r6, %r4413;
	add.s32 	%r5057, %r5056, %r5034;
	add.s32 	%r5058, %r5057, %r5055;
	shf.l.wrap.b32 	%r5059, %r5058, %r5058, 8;
	add.s32 	%r5060, %r5059, %r5043;
	shf.l.wrap.b32 	%r5061, %r5042, %r5042, 10;
	not.b32 	%r5062, %r5061;
	or.b32  	%r5063, %r5051, %r5062;
	xor.b32  	%r5064, %r5060, %r5063;
	add.s32 	%r5065, %r6, %r4403;
	add.s32 	%r5066, %r5065, %r5043;
	add.s32 	%r5067, %r5066, %r5064;
	shf.l.wrap.b32 	%r5068, %r5067, %r5067, 13;
	add.s32 	%r5069, %r5068, %r5052;
	shf.l.wrap.b32 	%r5070, %r5051, %r5051, 10;
	not.b32 	%r5071, %r5070;
	or.b32  	%r5072, %r5060, %r5071;
	xor.b32  	%r5073, %r5069, %r5072;
	add.s32 	%r5074, %r6, %r4411;
	add.s32 	%r5075, %r5074, %r5052;
	add.s32 	%r5076, %r5075, %r5073;
	shf.l.wrap.b32 	%r5077, %r5076, %r5076, 12;
	add.s32 	%r5078, %r5077, %r5061;
	shf.l.wrap.b32 	%r5079, %r5060, %r5060, 10;
	not.b32 	%r5080, %r5079;
	or.b32  	%r5081, %r5069, %r5080;
	xor.b32  	%r5082, %r5078, %r5081;
	add.s32 	%r5083, %r6, %r4415;
	add.s32 	%r5084, %r5083, %r5061;
	add.s32 	%r5085, %r5084, %r5082;
	shf.l.wrap.b32 	%r5086, %r5085, %r5085, 5;
	add.s32 	%r5087, %r5086, %r5070;
	shf.l.wrap.b32 	%r5088, %r5069, %r5069, 10;
	not.b32 	%r5089, %r5088;
	or.b32  	%r5090, %r5078, %r5089;
	xor.b32  	%r5091, %r5087, %r5090;
	add.s32 	%r5092, %r6, %r4402;
	add.s32 	%r5093, %r5092, %r5070;
	add.s32 	%r5094, %r5093, %r5091;
	shf.l.wrap.b32 	%r5095, %r5094, %r5094, 12;
	add.s32 	%r5096, %r5095, %r5079;
	shf.l.wrap.b32 	%r5097, %r5078, %r5078, 10;
	not.b32 	%r5098, %r5097;
	or.b32  	%r5099, %r5087, %r5098;
	xor.b32  	%r5100, %r5096, %r5099;
	add.s32 	%r5101, %r6, %r4404;
	add.s32 	%r5102, %r5101, %r5079;
	add.s32 	%r5103, %r5102, %r5100;
	shf.l.wrap.b32 	%r5104, %r5103, %r5103, 13;
	add.s32 	%r5105, %r5104, %r5088;
	shf.l.wrap.b32 	%r5106, %r5087, %r5087, 10;
	not.b32 	%r5107, %r5106;
	or.b32  	%r5108, %r5096, %r5107;
	xor.b32  	%r5109, %r5105, %r5108;
	add.s32 	%r5110, %r6, %r4409;
	add.s32 	%r5111, %r5110, %r5088;
	add.s32 	%r5112, %r5111, %r5109;
	shf.l.wrap.b32 	%r5113, %r5112, %r5112, 14;
	add.s32 	%r5114, %r5113, %r5097;
	shf.l.wrap.b32 	%r5115, %r5096, %r5096, 10;
	not.b32 	%r5116, %r5115;
	or.b32  	%r5117, %r5105, %r5116;
	xor.b32  	%r5118, %r5114, %r5117;
	add.s32 	%r5119, %r6, %r4412;
	add.s32 	%r5120, %r5119, %r5097;
	add.s32 	%r5121, %r5120, %r5118;
	shf.l.wrap.b32 	%r5122, %r5121, %r5121, 11;
	add.s32 	%r5123, %r5122, %r5106;
	shf.l.wrap.b32 	%r5124, %r5105, %r5105, 10;
	not.b32 	%r5125, %r5124;
	or.b32  	%r5126, %r5114, %r5125;
	xor.b32  	%r5127, %r5123, %r5126;
	add.s32 	%r5128, %r6, %r4407;
	add.s32 	%r5129, %r5128, %r5106;
	add.s32 	%r5130, %r5129, %r5127;
	shf.l.wrap.b32 	%r5131, %r5130, %r5130, 8;
	add.s32 	%r5132, %r5131, %r5115;
	shf.l.wrap.b32 	%r5133, %r5114, %r5114, 10;
	not.b32 	%r5134, %r5133;
	or.b32  	%r5135, %r5123, %r5134;
	xor.b32  	%r5136, %r5132, %r5135;
	add.s32 	%r5137, %r6, %r4416;
	add.s32 	%r5138, %r5137, %r5115;
	add.s32 	%r5139, %r5138, %r5136;
	shf.l.wrap.b32 	%r5140, %r5139, %r5139, 5;
	add.s32 	%r5141, %r5140, %r5124;
	shf.l.wrap.b32 	%r5142, %r5123, %r5123, 10;
	not.b32 	%r5143, %r5142;
	or.b32  	%r5144, %r5132, %r5143;
	xor.b32  	%r5145, %r5141, %r5144;
	add.s32 	%r5146, %r6, %r4414;
	add.s32 	%r5147, %r5146, %r5124;
	add.s32 	%r5148, %r5147, %r5145;
	shf.l.wrap.b32 	%r5149, %r5148, %r5148, 6;
	shf.l.wrap.b32 	%r5150, %r5132, %r5132, 10;
	not.b32 	%r5151, %r5903;
	or.b32  	%r5152, %r5902, %r5151;
	xor.b32  	%r5153, %r5152, %r5901;
	add.s32 	%r5154, %r5153, %r5900;
	add.s32 	%r5155, %r5154, %r4406;
	add.s32 	%r5156, %r5155, %r7;
	shf.l.wrap.b32 	%r5157, %r5156, %r5156, 8;
	add.s32 	%r5158, %r5157, %r5904;
	not.b32 	%r5159, %r4424;
	or.b32  	%r5160, %r5901, %r5159;
	xor.b32  	%r5161, %r5158, %r5160;
	add.s32 	%r5162, %r4415, %r5904;
	add.s32 	%r5163, %r5162, %r7;
	add.s32 	%r5164, %r5163, %r5161;
	shf.l.wrap.b32 	%r5165, %r5164, %r5164, 9;
	add.s32 	%r5166, %r5165, %r5903;
	not.b32 	%r5167, %r4432;
	or.b32  	%r5168, %r5158, %r5167;
	xor.b32  	%r5169, %r5166, %r5168;
	add.s32 	%r5170, %r4408, %r5903;
	add.s32 	%r5171, %r5170, %r7;
	add.s32 	%r5172, %r5171, %r5169;
	shf.l.wrap.b32 	%r5173, %r5172, %r5172, 9;
	add.s32 	%r5174, %r5173, %r4424;
	shf.l.wrap.b32 	%r5175, %r5158, %r5158, 10;
	not.b32 	%r5176, %r5175;
	or.b32  	%r5177, %r5166, %r5176;
	xor.b32  	%r5178, %r5174, %r5177;
	add.s32 	%r5179, %r4401, %r4424;
	add.s32 	%r5180, %r5179, %r7;
	add.s32 	%r5181, %r5180, %r5178;
	shf.l.wrap.b32 	%r5182, %r5181, %r5181, 11;
	add.s32 	%r5183, %r5182, %r4432;
	shf.l.wrap.b32 	%r5184, %r5166, %r5166, 10;
	not.b32 	%r5185, %r5184;
	or.b32  	%r5186, %r5174, %r5185;
	xor.b32  	%r5187, %r5183, %r5186;
	add.s32 	%r5188, %r4410, %r4432;
	add.s32 	%r5189, %r5188, %r7;
	add.s32 	%r5190, %r5189, %r5187;
	shf.l.wrap.b32 	%r5191, %r5190, %r5190, 13;
	add.s32 	%r5192, %r5191, %r5175;
	shf.l.wrap.b32 	%r5193, %r5174, %r5174, 10;
	not.b32 	%r5194, %r5193;
	or.b32  	%r5195, %r5183, %r5194;
	xor.b32  	%r5196, %r5192, %r5195;
	add.s32 	%r5197, %r4403, %r5175;
	add.s32 	%r5198, %r5197, %r7;
	add.s32 	%r5199, %r5198, %r5196;
	shf.l.wrap.b32 	%r5200, %r5199, %r5199, 15;
	add.s32 	%r5201, %r5200, %r5184;
	shf.l.wrap.b32 	%r5202, %r5183, %r5183, 10;
	not.b32 	%r5203, %r5202;
	or.b32  	%r5204, %r5192, %r5203;
	xor.b32  	%r5205, %r5201, %r5204;
	add.s32 	%r5206, %r5184, %r4412;
	add.s32 	%r5207, %r5206, %r7;
	add.s32 	%r5208, %r5207, %r5205;
	shf.l.wrap.b32 	%r5209, %r5208, %r5208, 15;
	add.s32 	%r5210, %r5209, %r5193;
	shf.l.wrap.b32 	%r5211, %r5192, %r5192, 10;
	not.b32 	%r5212, %r5211;
	or.b32  	%r5213, %r5201, %r5212;
	xor.b32  	%r5214, %r5210, %r5213;
	add.s32 	%r5215, %r7, %r4405;
	add.s32 	%r5216, %r5215, %r5193;
	add.s32 	%r5217, %r5216, %r5214;
	shf.l.wrap.b32 	%r5218, %r5217, %r5217, 5;
	add.s32 	%r5219, %r5218, %r5202;
	shf.l.wrap.b32 	%r5220, %r5201, %r5201, 10;
	not.b32 	%r5221, %r5220;
	or.b32  	%r5222, %r5210, %r5221;
	xor.b32  	%r5223, %r5219, %r5222;
	add.s32 	%r5224, %r7, %r4414;
	add.s32 	%r5225, %r5224, %r5202;
	add.s32 	%r5226, %r5225, %r5223;
	shf.l.wrap.b32 	%r5227, %r5226, %r5226, 7;
	add.s32 	%r5228, %r5227, %r5211;
	shf.l.wrap.b32 	%r5229, %r5210, %r5210, 10;
	not.b32 	%r5230, %r5229;
	or.b32  	%r5231, %r5219, %r5230;
	xor.b32  	%r5232, %r5228, %r5231;
	add.s32 	%r5233, %r7, %r4407;
	add.s32 	%r5234, %r5233, %r5211;
	add.s32 	%r5235, %r5234, %r5232;
	shf.l.wrap.b32 	%r5236, %r5235, %r5235, 7;
	add.s32 	%r5237, %r5236, %r5220;
	shf.l.wrap.b32 	%r5238, %r5219, %r5219, 10;
	not.b32 	%r5239, %r5238;
	or.b32  	%r5240, %r5228, %r5239;
	xor.b32  	%r5241, %r5237, %r5240;
	add.s32 	%r5242, %r7, %r4416;
	add.s32 	%r5243, %r5242, %r5220;
	add.s32 	%r5244, %r5243, %r5241;
	shf.l.wrap.b32 	%r5245, %r5244, %r5244, 8;
	add.s32 	%r5246, %r5245, %r5229;
	shf.l.wrap.b32 	%r5247, %r5228, %r5228, 10;
	not.b32 	%r5248, %r5247;
	or.b32  	%r5249, %r5237, %r5248;
	xor.b32  	%r5250, %r5246, %r5249;
	add.s32 	%r5251, %r7, %r4409;
	add.s32 	%r5252, %r5251, %r5229;
	add.s32 	%r5253, %r5252, %r5250;
	shf.l.wrap.b32 	%r5254, %r5253, %r5253, 11;
	add.s32 	%r5255, %r5254, %r5238;
	shf.l.wrap.b32 	%r5256, %r5237, %r5237, 10;
	not.b32 	%r5257, %r5256;
	or.b32  	%r5258, %r5246, %r5257;
	xor.b32  	%r5259, %r5255, %r5258;
	add.s32 	%r5260, %r7, %r4402;
	add.s32 	%r5261, %r5260, %r5238;
	add.s32 	%r5262, %r5261, %r5259;
	shf.l.wrap.b32 	%r5263, %r5262, %r5262, 14;
	add.s32 	%r5264, %r5263, %r5247;
	shf.l.wrap.b32 	%r5265, %r5246, %r5246, 10;
	not.b32 	%r5266, %r5265;
	or.b32  	%r5267, %r5255, %r5266;
	xor.b32  	%r5268, %r5264, %r5267;
	add.s32 	%r5269, %r7, %r4411;
	add.s32 	%r5270, %r5269, %r5247;
	add.s32 	%r5271, %r5270, %r5268;
	shf.l.wrap.b32 	%r5272, %r5271, %r5271, 14;
	add.s32 	%r5273, %r5272, %r5256;
	shf.l.wrap.b32 	%r5274, %r5255, %r5255, 10;
	not.b32 	%r5275, %r5274;
	or.b32  	%r5276, %r5264, %r5275;
	xor.b32  	%r5277, %r5273, %r5276;
	add.s32 	%r5278, %r7, %r4404;
	add.s32 	%r5279, %r5278, %r5256;
	add.s32 	%r5280, %r5279, %r5277;
	shf.l.wrap.b32 	%r5281, %r5280, %r5280, 12;
	add.s32 	%r5282, %r5281, %r5265;
	shf.l.wrap.b32 	%r5283, %r5264, %r5264, 10;
	not.b32 	%r5284, %r5283;
	or.b32  	%r5285, %r5273, %r5284;
	xor.b32  	%r5286, %r5282, %r5285;
	add.s32 	%r5287, %r7, %r4413;
	add.s32 	%r5288, %r5287, %r5265;
	add.s32 	%r5289, %r5288, %r5286;
	shf.l.wrap.b32 	%r5290, %r5289, %r5289, 6;
	add.s32 	%r5291, %r5290, %r5274;
	shf.l.wrap.b32 	%r5292, %r5273, %r5273, 10;
	and.b32  	%r5293, %r5291, %r5292;
	not.b32 	%r5294, %r5292;
	and.b32  	%r5295, %r5282, %r5294;
	or.b32  	%r5296, %r5293, %r5295;
	add.s32 	%r5297, %r8, %r4407;
	add.s32 	%r5298, %r5297, %r5274;
	add.s32 	%r5299, %r5298, %r5296;
	shf.l.wrap.b32 	%r5300, %r5299, %r5299, 9;
	add.s32 	%r5301, %r5300, %r5283;
	shf.l.wrap.b32 	%r5302, %r5282, %r5282, 10;
	and.b32  	%r5303, %r5301, %r5302;
	not.b32 	%r5304, %r5302;
	and.b32  	%r5305, %r5291, %r5304;
	or.b32  	%r5306, %r5303, %r5305;
	add.s32 	%r5307, %r8, %r4412;
	add.s32 	%r5308, %r5307, %r5283;
	add.s32 	%r5309, %r5308, %r5306;
	shf.l.wrap.b32 	%r5310, %r5309, %r5309, 13;
	add.s32 	%r5311, %r5310, %r5292;
	shf.l.wrap.b32 	%r5312, %r5291, %r5291, 10;
	and.b32  	%r5313, %r5311, %r5312;
	not.b32 	%r5314, %r5312;
	and.b32  	%r5315, %r5301, %r5314;
	or.b32  	%r5316, %r5313, %r5315;
	add.s32 	%r5317, %r8, %r4404;
	add.s32 	%r5318, %r5317, %r5292;
	add.s32 	%r5319, %r5318, %r5316;
	shf.l.wrap.b32 	%r5320, %r5319, %r5319, 15;
	add.s32 	%r5321, %r5320, %r5302;
	shf.l.wrap.b32 	%r5322, %r5301, %r5301, 10;
	and.b32  	%r5323, %r5321, %r5322;
	not.b32 	%r5324, %r5322;
	and.b32  	%r5325, %r5311, %r5324;
	or.b32  	%r5326, %r5323, %r5325;
	add.s32 	%r5327, %r8, %r4408;
	add.s32 	%r5328, %r5327, %r5302;
	add.s32 	%r5329, %r5328, %r5326;
	shf.l.wrap.b32 	%r5330, %r5329, %r5329, 7;
	add.s32 	%r5331, %r5330, %r5312;
	shf.l.wrap.b32 	%r5332, %r5311, %r5311, 10;
	and.b32  	%r5333, %r5331, %r5332;
	not.b32 	%r5334, %r5332;
	and.b32  	%r5335, %r5321, %r5334;
	or.b32  	%r5336, %r5333, %r5335;
	add.s32 	%r5337, %r8, %r4401;
	add.s32 	%r5338, %r5337, %r5312;
	add.s32 	%r5339, %r5338, %r5336;
	shf.l.wrap.b32 	%r5340, %r5339, %r5339, 12;
	add.s32 	%r5341, %r5340, %r5322;
	shf.l.wrap.b32 	%r5342, %r5321, %r5321, 10;
	and.b32  	%r5343, %r5341, %r5342;
	not.b32 	%r5344, %r5342;
	and.b32  	%r5345, %r5331, %r5344;
	or.b32  	%r5346, %r5343, %r5345;
	add.s32 	%r5347, %r8, %r4414;
	add.s32 	%r5348, %r5347, %r5322;
	add.s32 	%r5349, %r5348, %r5346;
	shf.l.wrap.b32 	%r5350, %r5349, %r5349, 8;
	add.s32 	%r5351, %r5350, %r5332;
	shf.l.wrap.b32 	%r5352, %r5331, %r5331, 10;
	and.b32  	%r5353, %r5351, %r5352;
	not.b32 	%r5354, %r5352;
	and.b32  	%r5355, %r5341, %r5354;
	or.b32  	%r5356, %r5353, %r5355;
	add.s32 	%r5357, %r8, %r4406;
	add.s32 	%r5358, %r5357, %r5332;
	add.s32 	%r5359, %r5358, %r5356;
	shf.l.wrap.b32 	%r5360, %r5359, %r5359, 9;
	add.s32 	%r5361, %r5360, %r5342;
	shf.l.wrap.b32 	%r5362, %r5341, %r5341, 10;
	and.b32  	%r5363, %r5361, %r5362;
	not.b32 	%r5364, %r5362;
	and.b32  	%r5365, %r5351, %r5364;
	or.b32  	%r5366, %r5363, %r5365;
	add.s32 	%r5367, %r8, %r4411;
	add.s32 	%r5368, %r5367, %r5342;
	add.s32 	%r5369, %r5368, %r5366;
	shf.l.wrap.b32 	%r5370, %r5369, %r5369, 11;
	add.s32 	%r5371, %r5370, %r5352;
	shf.l.wrap.b32 	%r5372, %r5351, %r5351, 10;
	and.b32  	%r5373, %r5371, %r5372;
	not.b32 	%r5374, %r5372;
	and.b32  	%r5375, %r5361, %r5374;
	or.b32  	%r5376, %r5373, %r5375;
	add.s32 	%r5377, %r8, %r4415;
	add.s32 	%r5378, %r5377, %r5352;
	add.s32 	%r5379, %r5378, %r5376;
	shf.l.wrap.b32 	%r5380, %r5379, %r5379, 7;
	add.s32 	%r5381, %r5380, %r5362;
	shf.l.wrap.b32 	%r5382, %r5361, %r5361, 10;
	and.b32  	%r5383, %r5381, %r5382;
	not.b32 	%r5384, %r5382;
	and.b32  	%r5385, %r5371, %r5384;
	or.b32  	%r5386, %r5383, %r5385;
	add.s32 	%r5387, %r8, %r4416;
	add.s32 	%r5388, %r5387, %r5362;
	add.s32 	%r5389, %r5388, %r5386;
	shf.l.wrap.b32 	%r5390, %r5389, %r5389, 7;
	add.s32 	%r5391, %r5390, %r5372;
	shf.l.wrap.b32 	%r5392, %r5371, %r5371, 10;
	and.b32  	%r5393, %r5391, %r5392;
	not.b32 	%r5394, %r5392;
	and.b32  	%r5395, %r5381, %r5394;
	or.b32  	%r5396, %r5393, %r5395;
	add.s32 	%r5397, %r8, %r4409;
	add.s32 	%r5398, %r5397, %r5372;
	add.s32 	%r5399, %r5398, %r5396;
	shf.l.wrap.b32 	%r5400, %r5399, %r5399, 12;
	add.s32 	%r5401, %r5400, %r5382;
	shf.l.wrap.b32 	%r5402, %r5381, %r5381, 10;
	and.b32  	%r5403, %r5401, %r5402;
	not.b32 	%r5404, %r5402;
	and.b32  	%r5405, %r5391, %r5404;
	or.b32  	%r5406, %r5403, %r5405;
	add.s32 	%r5407, %r8, %r4413;
	add.s32 	%r5408, %r5407, %r5382;
	add.s32 	%r5409, %r5408, %r5406;
	shf.l.wrap.b32 	%r5410, %r5409, %r5409, 7;
	add.s32 	%r5411, %r5410, %r5392;
	shf.l.wrap.b32 	%r5412, %r5391, %r5391, 10;
	and.b32  	%r5413, %r5411, %r5412;
	not.b32 	%r5414, %r5412;
	and.b32  	%r5415, %r5401, %r5414;
	or.b32  	%r5416, %r5413, %r5415;
	add.s32 	%r5417, %r8, %r4405;
	add.s32 	%r5418, %r5417, %r5392;
	add.s32 	%r5419, %r5418, %r5416;
	shf.l.wrap.b32 	%r5420, %r5419, %r5419, 6;
	add.s32 	%r5421, %r5420, %r5402;
	shf.l.wrap.b32 	%r5422, %r5401, %r5401, 10;
	and.b32  	%r5423, %r5421, %r5422;
	not.b32 	%r5424, %r5422;
	and.b32  	%r5425, %r5411, %r5424;
	or.b32  	%r5426, %r5423, %r5425;
	add.s32 	%r5427, %r8, %r4410;
	add.s32 	%r5428, %r5427, %r5402;
	add.s32 	%r5429, %r5428, %r5426;
	shf.l.wrap.b32 	%r5430, %r5429, %r5429, 15;
	add.s32 	%r5431, %r5430, %r5412;
	shf.l.wrap.b32 	%r5432, %r5411, %r5411, 10;
	and.b32  	%r5433, %r5431, %r5432;
	not.b32 	%r5434, %r5432;
	and.b32  	%r5435, %r5421, %r5434;
	or.b32  	%r5436, %r5433, %r5435;
	add.s32 	%r5437, %r8, %r4402;
	add.s32 	%r5438, %r5437, %r5412;
	add.s32 	%r5439, %r5438, %r5436;
	shf.l.wrap.b32 	%r5440, %r5439, %r5439, 13;
	add.s32 	%r5441, %r5440, %r5422;
	shf.l.wrap.b32 	%r5442, %r5421, %r5421, 10;
	and.b32  	%r5443, %r5441, %r5442;
	not.b32 	%r5444, %r5442;
	and.b32  	%r5445, %r5431, %r5444;
	or.b32  	%r5446, %r5443, %r5445;
	add.s32 	%r5447, %r8, %r4403;
	add.s32 	%r5448, %r5447, %r5422;
	add.s32 	%r5449, %r5448, %r5446;
	shf.l.wrap.b32 	%r5450, %r5449, %r5449, 11;
	add.s32 	%r5451, %r5450, %r5432;
	shf.l.wrap.b32 	%r5452, %r5431, %r5431, 10;
	not.b32 	%r5453, %r5441;
	or.b32  	%r5454, %r5451, %r5453;
	xor.b32  	%r5455, %r5454, %r5452;
	add.s32 	%r5456, %r9, %r4416;
	add.s32 	%r5457, %r5456, %r5432;
	add.s32 	%r5458, %r5457, %r5455;
	shf.l.wrap.b32 	%r5459, %r5458, %r5458, 9;
	add.s32 	%r5460, %r5459, %r5442;
	shf.l.wrap.b32 	%r5461, %r5441, %r5441, 10;
	not.b32 	%r5462, %r5451;
	or.b32  	%r5463, %r5460, %r5462;
	xor.b32  	%r5464, %r5463, %r5461;
	add.s32 	%r5465, %r9, %r4406;
	add.s32 	%r5466, %r5465, %r5442;
	add.s32 	%r5467, %r5466, %r5464;
	shf.l.wrap.b32 	%r5468, %r5467, %r5467, 7;
	add.s32 	%r5469, %r5468, %r5452;
	shf.l.wrap.b32 	%r5470, %r5451, %r5451, 10;
	not.b32 	%r5471, %r5460;
	or.b32  	%r5472, %r5469, %r5471;
	xor.b32  	%r5473, %r5472, %r5470;
	add.s32 	%r5474, %r9, %r4402;
	add.s32 	%r5475, %r5474, %r5452;
	add.s32 	%r5476, %r5475, %r5473;
	shf.l.wrap.b32 	%r5477, %r5476, %r5476, 15;
	add.s32 	%r5478, %r5477, %r5461;
	shf.l.wrap.b32 	%r5479, %r5460, %r5460, 10;
	not.b32 	%r5480, %r5469;
	or.b32  	%r5481, %r5478, %r5480;
	xor.b32  	%r5482, %r5481, %r5479;
	add.s32 	%r5483, %r9, %r4404;
	add.s32 	%r5484, %r5483, %r5461;
	add.s32 	%r5485, %r5484, %r5482;
	shf.l.wrap.b32 	%r5486, %r5485, %r5485, 11;
	add.s32 	%r5487, %r5486, %r5470;
	shf.l.wrap.b32 	%r5488, %r5469, %r5469, 10;
	not.b32 	%r5489, %r5478;
	or.b32  	%r5490, %r5487, %r5489;
	xor.b32  	%r5491, %r5490, %r5488;
	add.s32 	%r5492, %r9, %r4408;
	add.s32 	%r5493, %r5492, %r5470;
	add.s32 	%r5494, %r5493, %r5491;
	shf.l.wrap.b32 	%r5495, %r5494, %r5494, 8;
	add.s32 	%r5496, %r5495, %r5479;
	shf.l.wrap.b32 	%r5497, %r5478, %r5478, 10;
	not.b32 	%r5498, %r5487;
	or.b32  	%r5499, %r5496, %r5498;
	xor.b32  	%r5500, %r5499, %r5497;
	add.s32 	%r5501, %r9, %r4415;
	add.s32 	%r5502, %r5501, %r5479;
	add.s32 	%r5503, %r5502, %r5500;
	shf.l.wrap.b32 	%r5504, %r5503, %r5503, 6;
	add.s32 	%r5505, %r5504, %r5488;
	shf.l.wrap.b32 	%r5506, %r5487, %r5487, 10;
	not.b32 	%r5507, %r5496;
	or.b32  	%r5508, %r5505, %r5507;
	xor.b32  	%r5509, %r5508, %r5506;
	add.s32 	%r5510, %r9, %r4407;
	add.s32 	%r5511, %r5510, %r5488;
	add.s32 	%r5512, %r5511, %r5509;
	shf.l.wrap.b32 	%r5513, %r5512, %r5512, 6;
	add.s32 	%r5514, %r5513, %r5497;
	shf.l.wrap.b32 	%r5515, %r5496, %r5496, 10;
	not.b32 	%r5516, %r5505;
	or.b32  	%r5517, %r5514, %r5516;
	xor.b32  	%r5518, %r5517, %r5515;
	add.s32 	%r5519, %r9, %r4410;
	add.s32 	%r5520, %r5519, %r5497;
	add.s32 	%r5521, %r5520, %r5518;
	shf.l.wrap.b32 	%r5522, %r5521, %r5521, 14;
	add.s32 	%r5523, %r5522, %r5506;
	shf.l.wrap.b32 	%r5524, %r5505, %r5505, 10;
	not.b32 	%r5525, %r5514;
	or.b32  	%r5526, %r5523, %r5525;
	xor.b32  	%r5527, %r5526, %r5524;
	add.s32 	%r5528, %r9, %r4412;
	add.s32 	%r5529, %r5528, %r5506;
	add.s32 	%r5530, %r5529, %r5527;
	shf.l.wrap.b32 	%r5531, %r5530, %r5530, 12;
	add.s32 	%r5532, %r5531, %r5515;
	shf.l.wrap.b32 	%r5533, %r5514, %r5514, 10;
	not.b32 	%r5534, %r5523;
	or.b32  	%r5535, %r5532, %r5534;
	xor.b32  	%r5536, %r5535, %r5533;
	add.s32 	%r5537, %r9, %r4409;
	add.s32 	%r5538, %r5537, %r5515;
	add.s32 	%r5539, %r5538, %r5536;
	shf.l.wrap.b32 	%r5540, %r5539, %r5539, 13;
	add.s32 	%r5541, %r5540, %r5524;
	shf.l.wrap.b32 	%r5542, %r5523, %r5523, 10;
	not.b32 	%r5543, %r5532;
	or.b32  	%r5544, %r5541, %r5543;
	xor.b32  	%r5545, %r5544, %r5542;
	add.s32 	%r5546, %r9, %r4413;
	add.s32 	%r5547, %r5546, %r5524;
	add.s32 	%r5548, %r5547, %r5545;
	shf.l.wrap.b32 	%r5549, %r5548, %r5548, 5;
	add.s32 	%r5550, %r5549, %r5533;
	shf.l.wrap.b32 	%r5551, %r5532, %r5532, 10;
	not.b32 	%r5552, %r5541;
	or.b32  	%r5553, %r5550, %r5552;
	xor.b32  	%r5554, %r5553, %r5551;
	add.s32 	%r5555, %r9, %r4403;
	add.s32 	%r5556, %r5555, %r5533;
	add.s32 	%r5557, %r5556, %r5554;
	shf.l.wrap.b32 	%r5558, %r5557, %r5557, 14;
	add.s32 	%r5559, %r5558, %r5542;
	shf.l.wrap.b32 	%r5560, %r5541, %r5541, 10;
	not.b32 	%r5561, %r5550;
	or.b32  	%r5562, %r5559, %r5561;
	xor.b32  	%r5563, %r5562, %r5560;
	add.s32 	%r5564, %r9, %r4411;
	add.s32 	%r5565, %r5564, %r5542;
	add.s32 	%r5566, %r5565, %r5563;
	shf.l.wrap.b32 	%r5567, %r5566, %r5566, 13;
	add.s32 	%r5568, %r5567, %r5551;
	shf.l.wrap.b32 	%r5569, %r5550, %r5550, 10;
	not.b32 	%r5570, %r5559;
	or.b32  	%r5571, %r5568, %r5570;
	xor.b32  	%r5572, %r5571, %r5569;
	add.s32 	%r5573, %r9, %r4401;
	add.s32 	%r5574, %r5573, %r5551;
	add.s32 	%r5575, %r5574, %r5572;
	shf.l.wrap.b32 	%r5576, %r5575, %r5575, 13;
	add.s32 	%r5577, %r5576, %r5560;
	shf.l.wrap.b32 	%r5578, %r5559, %r5559, 10;
	not.b32 	%r5579, %r5568;
	or.b32  	%r5580, %r5577, %r5579;
	xor.b32  	%r5581, %r5580, %r5578;
	add.s32 	%r5582, %r9, %r4405;
	add.s32 	%r5583, %r5582, %r5560;
	add.s32 	%r5584, %r5583, %r5581;
	shf.l.wrap.b32 	%r5585, %r5584, %r5584, 7;
	add.s32 	%r5586, %r5585, %r5569;
	shf.l.wrap.b32 	%r5587, %r5568, %r5568, 10;
	not.b32 	%r5588, %r5577;
	or.b32  	%r5589, %r5586, %r5588;
	xor.b32  	%r5590, %r5589, %r5587;
	add.s32 	%r5591, %r9, %r4414;
	add.s32 	%r5592, %r5591, %r5569;
	add.s32 	%r5593, %r5592, %r5590;
	shf.l.wrap.b32 	%r5594, %r5593, %r5593, 5;
	add.s32 	%r5595, %r5594, %r5578;
	shf.l.wrap.b32 	%r5596, %r5577, %r5577, 10;
	and.b32  	%r5597, %r5595, %r5586;
	not.b32 	%r5598, %r5595;
	and.b32  	%r5599, %r5596, %r5598;
	or.b32  	%r5600, %r5597, %r5599;
	add.s32 	%r5601, %r10, %r4409;
	add.s32 	%r5602, %r5601, %r5578;
	add.s32 	%r5603, %r5602, %r5600;
	shf.l.wrap.b32 	%r5604, %r5603, %r5603, 15;
	add.s32 	%r5605, %r5604, %r5587;
	shf.l.wrap.b32 	%r5606, %r5586, %r5586, 10;
	and.b32  	%r5607, %r5605, %r5595;
	not.b32 	%r5608, %r5605;
	and.b32  	%r5609, %r5606, %r5608;
	or.b32  	%r5610, %r5607, %r5609;
	add.s32 	%r5611, %r10, %r4407;
	add.s32 	%r5612, %r5611, %r5587;
	add.s32 	%r5613, %r5612, %r5610;
	shf.l.wrap.b32 	%r5614, %r5613, %r5613, 5;
	add.s32 	%r5615, %r5614, %r5596;
	shf.l.wrap.b32 	%r5616, %r5595, %r5595, 10;
	and.b32  	%r5617, %r5615, %r5605;
	not.b32 	%r5618, %r5615;
	and.b32  	%r5619, %r5616, %r5618;
	or.b32  	%r5620, %r5617, %r5619;
	add.s32 	%r5621, %r10, %r4405;
	add.s32 	%r5622, %r5621, %r5596;
	add.s32 	%r5623, %r5622, %r5620;
	shf.l.wrap.b32 	%r5624, %r5623, %r5623, 8;
	add.s32 	%r5625, %r5624, %r5606;
	shf.l.wrap.b32 	%r5626, %r5605, %r5605, 10;
	and.b32  	%r5627, %r5625, %r5615;
	not.b32 	%r5628, %r5625;
	and.b32  	%r5629, %r5626, %r5628;
	or.b32  	%r5630, %r5627, %r5629;
	add.s32 	%r5631, %r10, %r4402;
	add.s32 	%r5632, %r5631, %r5606;
	add.s32 	%r5633, %r5632, %r5630;
	shf.l.wrap.b32 	%r5634, %r5633, %r5633, 11;
	add.s32 	%r5635, %r5634, %r5616;
	shf.l.wrap.b32 	%r5636, %r5615, %r5615, 10;
	and.b32  	%r5637, %r5635, %r5625;
	not.b32 	%r5638, %r5635;
	and.b32  	%r5639, %r5636, %r5638;
	or.b32  	%r5640, %r5637, %r5639;
	add.s32 	%r5641, %r10, %r4404;
	add.s32 	%r5642, %r5641, %r5616;
	add.s32 	%r5643, %r5642, %r5640;
	shf.l.wrap.b32 	%r5644, %r5643, %r5643, 14;
	add.s32 	%r5645, %r5644, %r5626;
	shf.l.wrap.b32 	%r5646, %r5625, %r5625, 10;
	and.b32  	%r5647, %r5645, %r5635;
	not.b32 	%r5648, %r5645;
	and.b32  	%r5649, %r5646, %r5648;
	or.b32  	%r5650, %r5647, %r5649;
	add.s32 	%r5651, %r10, %r4412;
	add.s32 	%r5652, %r5651, %r5626;
	add.s32 	%r5653, %r5652, %r5650;
	shf.l.wrap.b32 	%r5654, %r5653, %r5653, 14;
	add.s32 	%r5655, %r5654, %r5636;
	shf.l.wrap.b32 	%r5656, %r5635, %r5635, 10;
	and.b32  	%r5657, %r5655, %r5645;
	not.b32 	%r5658, %r5655;
	and.b32  	%r5659, %r5656, %r5658;
	or.b32  	%r5660, %r5657, %r5659;
	add.s32 	%r5661, %r10, %r4416;
	add.s32 	%r5662, %r5661, %r5636;
	add.s32 	%r5663, %r5662, %r5660;
	shf.l.wrap.b32 	%r5664, %r5663, %r5663, 6;
	add.s32 	%r5665, %r5664, %r5646;
	shf.l.wrap.b32 	%r5666, %r5645, %r5645, 10;
	and.b32  	%r5667, %r5665, %r5655;
	not.b32 	%r5668, %r5665;
	and.b32  	%r5669, %r5666, %r5668;
	or.b32  	%r5670, %r5667, %r5669;
	add.s32 	%r5671, %r10, %r4401;
	add.s32 	%r5672, %r5671, %r5646;
	add.s32 	%r5673, %r5672, %r5670;
	shf.l.wrap.b32 	%r5674, %r5673, %r5673, 14;
	add.s32 	%r5675, %r5674, %r5656;
	shf.l.wrap.b32 	%r5676, %r5655, %r5655, 10;
	and.b32  	%r5677, %r5675, %r5665;
	not.b32 	%r5678, %r5675;
	and.b32  	%r5679, %r5676, %r5678;
	or.b32  	%r5680, %r5677, %r5679;
	add.s32 	%r5681, %r10, %r4406;
	add.s32 	%r5682, %r5681, %r5656;
	add.s32 	%r5683, %r5682, %r5680;
	shf.l.wrap.b32 	%r5684, %r5683, %r5683, 6;
	add.s32 	%r5685, %r5684, %r5666;
	shf.l.wrap.b32 	%r5686, %r5665, %r5665, 10;
	and.b32  	%r5687, %r5685, %r5675;
	not.b32 	%r5688, %r5685;
	and.b32  	%r5689, %r5686, %r5688;
	or.b32  	%r5690, %r5687, %r5689;
	add.s32 	%r5691, %r10, %r4413;
	add.s32 	%r5692, %r5691, %r5666;
	add.s32 	%r5693, %r5692, %r5690;
	shf.l.wrap.b32 	%r5694, %r5693, %r5693, 9;
	add.s32 	%r5695, %r5694, %r5676;
	shf.l.wrap.b32 	%r5696, %r5675, %r5675, 10;
	and.b32  	%r5697, %r5695, %r5685;
	not.b32 	%r5698, %r5695;
	and.b32  	%r5699, %r5696, %r5698;
	or.b32  	%r5700, %r5697, %r5699;
	add.s32 	%r5701, %r10, %r4403;
	add.s32 	%r5702, %r5701, %r5676;
	add.s32 	%r5703, %r5702, %r5700;
	shf.l.wrap.b32 	%r5704, %r5703, %r5703, 12;
	add.s32 	%r5705, %r5704, %r5686;
	shf.l.wrap.b32 	%r5706, %r5685, %r5685, 10;
	and.b32  	%r5707, %r5705, %r5695;
	not.b32 	%r5708, %r5705;
	and.b32  	%r5709, %r5706, %r5708;
	or.b32  	%r5710, %r5707, %r5709;
	add.s32 	%r5711, %r10, %r4414;
	add.s32 	%r5712, %r5711, %r5686;
	add.s32 	%r5713, %r5712, %r5710;
	shf.l.wrap.b32 	%r5714, %r5713, %r5713, 9;
	add.s32 	%r5715, %r5714, %r5696;
	shf.l.wrap.b32 	%r5716, %r5695, %r5695, 10;
	and.b32  	%r5717, %r5715, %r5705;
	not.b32 	%r5718, %r5715;
	and.b32  	%r5719, %r5716, %r5718;
	or.b32  	%r5720, %r5717, %r5719;
	add.s32 	%r5721, %r10, %r4410;
	add.s32 	%r5722, %r5721, %r5696;
	add.s32 	%r5723, %r5722, %r5720;
	shf.l.wrap.b32 	%r5724, %r5723, %r5723, 12;
	add.s32 	%r5725, %r5724, %r5706;
	shf.l.wrap.b32 	%r5726, %r5705, %r5705, 10;
	and.b32  	%r5727, %r5725, %r5715;
	not.b32 	%r5728, %r5725;
	and.b32  	%r5729, %r5726, %r5728;
	or.b32  	%r5730, %r5727, %r5729;
	add.s32 	%r5731, %r10, %r4408;
	add.s32 	%r5732, %r5731, %r5706;
	add.s32 	%r5733, %r5732, %r5730;
	shf.l.wrap.b32 	%r5734, %r5733, %r5733, 5;
	add.s32 	%r5735, %r5734, %r5716;
	shf.l.wrap.b32 	%r5736, %r5715, %r5715, 10;
	and.b32  	%r5737, %r5735, %r5725;
	not.b32 	%r5738, %r5735;
	and.b32  	%r5739, %r5736, %r5738;
	or.b32  	%r5740, %r5737, %r5739;
	add.s32 	%r5741, %r10, %r4411;
	add.s32 	%r5742, %r5741, %r5716;
	add.s32 	%r5743, %r5742, %r5740;
	shf.l.wrap.b32 	%r5744, %r5743, %r5743, 15;
	add.s32 	%r5745, %r5744, %r5726;
	shf.l.wrap.b32 	%r5746, %r5725, %r5725, 10;
	and.b32  	%r5747, %r5745, %r5735;
	not.b32 	%r5748, %r5745;
	and.b32  	%r5749, %r5746, %r5748;
	or.b32  	%r5750, %r5747, %r5749;
	add.s32 	%r5751, %r10, %r4415;
	add.s32 	%r5752, %r5751, %r5726;
	add.s32 	%r5753, %r5752, %r5750;
	shf.l.wrap.b32 	%r5754, %r5753, %r5753, 8;
	add.s32 	%r5755, %r5754, %r5736;
	shf.l.wrap.b32 	%r5756, %r5735, %r5735, 10;
	xor.b32  	%r5757, %r5745, %r5756;
	xor.b32  	%r5758, %r5757, %r5755;
	add.s32 	%r5759, %r11, %r4413;
	add.s32 	%r5760, %r5759, %r5736;
	add.s32 	%r5761, %r5760, %r5758;
	shf.l.wrap.b32 	%r5762, %r5761, %r5761, 8;
	add.s32 	%r5763, %r5762, %r5746;
	shf.l.wrap.b32 	%r5764, %r5745, %r5745, 10;
	xor.b32  	%r5765, %r5755, %r5764;
	xor.b32  	%r5766, %r5765, %r5763;
	add.s32 	%r5767, %r11, %r4416;
	add.s32 	%r5768, %r5767, %r5746;
	add.s32 	%r5769, %r5768, %r5766;
	shf.l.wrap.b32 	%r5770, %r5769, %r5769, 5;
	add.s32 	%r5771, %r5770, %r5756;
	shf.l.wrap.b32 	%r5772, %r5755, %r5755, 10;
	xor.b32  	%r5773, %r5763, %r5772;
	xor.b32  	%r5774, %r5773, %r5771;
	add.s32 	%r5775, %r11, %r4411;
	add.s32 	%r5776, %r5775, %r5756;
	add.s32 	%r5777, %r5776, %r5774;
	shf.l.wrap.b32 	%r5778, %r5777, %r5777, 12;
	add.s32 	%r5779, %r5778, %r5764;
	shf.l.wrap.b32 	%r5780, %r5763, %r5763, 10;
	xor.b32  	%r5781, %r5771, %r5780;
	xor.b32  	%r5782, %r5781, %r5779;
	add.s32 	%r5783, %r11, %r4405;
	add.s32 	%r5784, %r5783, %r5764;
	add.s32 	%r5785, %r5784, %r5782;
	shf.l.wrap.b32 	%r5786, %r5785, %r5785, 9;
	add.s32 	%r5787, %r5786, %r5772;
	shf.l.wrap.b32 	%r5788, %r5771, %r5771, 10;
	xor.b32  	%r5789, %r5779, %r5788;
	xor.b32  	%r5790, %r5789, %r5787;
	add.s32 	%r5791, %r11, %r4402;
	add.s32 	%r5792, %r5791, %r5772;
	add.s32 	%r5793, %r5792, %r5790;
	shf.l.wrap.b32 	%r5794, %r5793, %r5793, 12;
	add.s32 	%r5795, %r5794, %r5780;
	shf.l.wrap.b32 	%r5796, %r5779, %r5779, 10;
	xor.b32  	%r5797, %r5787, %r5796;
	xor.b32  	%r5798, %r5797, %r5795;
	add.s32 	%r5799, %r11, %r4406;
	add.s32 	%r5800, %r5799, %r5780;
	add.s32 	%r5801, %r5800, %r5798;
	shf.l.wrap.b32 	%r5802, %r5801, %r5801, 5;
	add.s32 	%r5803, %r5802, %r5788;
	shf.l.wrap.b32 	%r5804, %r5787, %r5787, 10;
	xor.b32  	%r5805, %r5795, %r5804;
	xor.b32  	%r5806, %r5805, %r5803;
	add.s32 	%r5807, %r11, %r4409;
	add.s32 	%r5808, %r5807, %r5788;
	add.s32 	%r5809, %r5808, %r5806;
	shf.l.wrap.b32 	%r5810, %r5809, %r5809, 14;
	add.s32 	%r5811, %r5810, %r5796;
	shf.l.wrap.b32 	%r5812, %r5795, %r5795, 10;
	xor.b32  	%r5813, %r5803, %r5812;
	xor.b32  	%r5814, %r5813, %r5811;
	add.s32 	%r5815, %r11, %r4408;
	add.s32 	%r5816, %r5815, %r5796;
	add.s32 	%r5817, %r5816, %r5814;
	shf.l.wrap.b32 	%r5818, %r5817, %r5817, 6;
	add.s32 	%r5819, %r5818, %r5804;
	shf.l.wrap.b32 	%r5820, %r5803, %r5803, 10;
	xor.b32  	%r5821, %r5811, %r5820;
	xor.b32  	%r5822, %r5821, %r5819;
	add.s32 	%r5823, %r11, %r4407;
	add.s32 	%r5824, %r5823, %r5804;
	add.s32 	%r5825, %r5824, %r5822;
	shf.l.wrap.b32 	%r5826, %r5825, %r5825, 8;
	add.s32 	%r5827, %r5826, %r5812;
	shf.l.wrap.b32 	%r5828, %r5811, %r5811, 10;
	xor.b32  	%r5829, %r5819, %r5828;
	xor.b32  	%r5830, %r5829, %r5827;
	add.s32 	%r5831, %r11, %r4403;
	add.s32 	%r5832, %r5831, %r5812;
	add.s32 	%r5833, %r5832, %r5830;
	shf.l.wrap.b32 	%r5834, %r5833, %r5833, 13;
	add.s32 	%r5835, %r5834, %r5820;
	shf.l.wrap.b32 	%r5836, %r5819, %r5819, 10;
	xor.b32  	%r5837, %r5827, %r5836;
	xor.b32  	%r5838, %r5837, %r5835;
	add.s32 	%r5839, %r11, %r4414;
	add.s32 	%r5840, %r5839, %r5820;
	add.s32 	%r5841, %r5840, %r5838;
	shf.l.wrap.b32 	%r5842, %r5841, %r5841, 6;
	add.s32 	%r5843, %r5842, %r5828;
	shf.l.wrap.b32 	%r5844, %r5827, %r5827, 10;
	xor.b32  	%r5845, %r5835, %r5844;
	xor.b32  	%r5846, %r5845, %r5843;
	add.s32 	%r5847, %r11, %r4415;
	add.s32 	%r5848, %r5847, %r5828;
	add.s32 	%r5849, %r5848, %r5846;
	shf.l.wrap.b32 	%r5850, %r5849, %r5849, 5;
	add.s32 	%r5851, %r5850, %r5836;
	shf.l.wrap.b32 	%r5852, %r5835, %r5835, 10;
	xor.b32  	%r5853, %r5843, %r5852;
	xor.b32  	%r5854, %r5853, %r5851;
	add.s32 	%r5855, %r11, %r4401;
	add.s32 	%r5856, %r5855, %r5836;
	add.s32 	%r5857, %r5856, %r5854;
	shf.l.wrap.b32 	%r5858, %r5857, %r5857, 15;
	add.s32 	%r5859, %r5858, %r5844;
	shf.l.wrap.b32 	%r5860, %r5843, %r5843, 10;
	xor.b32  	%r5861, %r5851, %r5860;
	xor.b32  	%r5862, %r5861, %r5859;
	add.s32 	%r5863, %r11, %r4404;
	add.s32 	%r5864, %r5863, %r5844;
	add.s32 	%r5865, %r5864, %r5862;
	shf.l.wrap.b32 	%r5866, %r5865, %r5865, 13;
	add.s32 	%r5867, %r5866, %r5852;
	shf.l.wrap.b32 	%r5868, %r5851, %r5851, 10;
	xor.b32  	%r5869, %r5859, %r5868;
	xor.b32  	%r5870, %r5869, %r5867;
	add.s32 	%r5871, %r11, %r4410;
	add.s32 	%r5872, %r5871, %r5852;
	add.s32 	%r5873, %r5872, %r5870;
	shf.l.wrap.b32 	%r5874, %r5873, %r5873, 11;
	add.s32 	%r5875, %r5874, %r5860;
	shf.l.wrap.b32 	%r5876, %r5859, %r5859, 10;
	xor.b32  	%r5877, %r5867, %r5876;
	xor.b32  	%r5878, %r5877, %r5875;
	add.s32 	%r5879, %r11, %r4412;
	add.s32 	%r5880, %r5879, %r5860;
	add.s32 	%r5881, %r5880, %r5878;
	shf.l.wrap.b32 	%r5882, %r5881, %r5881, 11;
	shf.l.wrap.b32 	%r5883, %r5867, %r5867, 10;
	add.s32 	%r5884, %r5141, %r5901;
	add.s32 	%r5909, %r5884, %r5883;
	add.s32 	%r5885, %r5150, %r5902;
	add.s32 	%r5905, %r5885, %r5876;
	add.s32 	%r5886, %r5142, %r5903;
	add.s32 	%r5906, %r5886, %r5868;
	add.s32 	%r5887, %r5133, %r5904;
	add.s32 	%r5888, %r5887, %r5868;
	add.s32 	%r5907, %r5888, %r5882;
	add.s32 	%r5889, %r5133, %r5900;
	add.s32 	%r5890, %r5889, %r5149;
	add.s32 	%r5908, %r5890, %r5875;
	bra.uni 	$L__BB1_16;
$L__BB1_15:
	ld.local.v4.u32 	{%r1557, %r1558, %r1559, %r1560}, [%rd1];
	ld.local.v4.u32 	{%r1561, %r1562, %r1563, %r1564}, [%rd1+16];
	ld.local.v4.u32 	{%r1565, %r1566, %r1567, %r1568}, [%rd1+32];
	ld.local.v4.u32 	{%r1569, %r1570, %r1571, %r1572}, [%rd1+48];
	xor.b32  	%r1573, %r5902, %r5901;
	xor.b32  	%r1574, %r1573, %r5903;
	add.s32 	%r1575, %r1574, %r5900;
	add.s32 	%r1576, %r1575, %r1557;
	add.s32 	%r1577, %r1576, %r2;
	shf.l.wrap.b32 	%r1578, %r1577, %r1577, 11;
	add.s32 	%r1579, %r1578, %r5904;
	shf.l.wrap.b32 	%r1580, %r5902, %r5902, 10;
	xor.b32  	%r1581, %r1580, %r5901;
	xor.b32  	%r1582, %r1581, %r1579;
	add.s32 	%r1583, %r1558, %r5904;
	add.s32 	%r1584, %r1583, %r2;
	add.s32 	%r1585, %r1584, %r1582;
	shf.l.wrap.b32 	%r1586, %r1585, %r1585, 14;
	add.s32 	%r1587, %r1586, %r5903;
	shf.l.wrap.b32 	%r1588, %r5901, %r5901, 10;
	xor.b32  	%r1589, %r1579, %r1588;
	xor.b32  	%r1590, %r1589, %r1587;
	add.s32 	%r1591, %r1559, %r5903;
	add.s32 	%r1592, %r1591, %r2;
	add.s32 	%r1593, %r1592, %r1590;
	shf.l.wrap.b32 	%r1594, %r1593, %r1593, 15;
	add.s32 	%r1595, %r1594, %r1580;
	shf.l.wrap.b32 	%r1596, %r1579, %r1579, 10;
	xor.b32  	%r1597, %r1587, %r1596;
	xor.b32  	%r1598, %r1597, %r1595;
	add.s32 	%r1599, %r1560, %r1580;
	add.s32 	%r1600, %r1599, %r2;
	add.s32 	%r1601, %r1600, %r1598;
	shf.l.wrap.b32 	%r1602, %r1601, %r1601, 12;
	add.s32 	%r1603, %r1602, %r1588;
	shf.l.wrap.b32 	%r1604, %r1587, %r1587, 10;
	xor.b32  	%r1605, %r1595, %r1604;
	xor.b32  	%r1606, %r1605, %r1603;
	add.s32 	%r1607, %r1561, %r1588;
	add.s32 	%r1608, %r1607, %r2;
	add.s32 	%r1609, %r1608, %r1606;
	shf.l.wrap.b32 	%r1610, %r1609, %r1609, 5;
	add.s32 	%r1611, %r1610, %r1596;
	shf.l.wrap.b32 	%r1612, %r1595, %r1595, 10;
	xor.b32  	%r1613, %r1603, %r1612;
	xor.b32  	%r1614, %r1613, %r1611;
	add.s32 	%r1615, %r1562, %r1596;
	add.s32 	%r1616, %r1615, %r2;
	add.s32 	%r1617, %r1616, %r1614;
	shf.l.wrap.b32 	%r1618, %r1617, %r1617, 8;
	add.s32 	%r1619, %r1618, %r1604;
	shf.l.wrap.b32 	%r1620, %r1603, %r1603, 10;
	xor.b32  	%r1621, %r1611, %r1620;
	xor.b32  	%r1622, %r1621, %r1619;
	add.s32 	%r1623, %r2, %r1563;
	add.s32 	%r1624, %r1623, %r1604;
	add.s32 	%r1625, %r1624, %r1622;
	shf.l.wrap.b32 	%r1626, %r1625, %r1625, 7;
	add.s32 	%r1627, %r1626, %r1612;
	shf.l.wrap.b32 	%r1628, %r1611, %r1611, 10;
	xor.b32  	%r1629, %r1619, %r1628;
	xor.b32  	%r1630, %r1629, %r1627;
	add.s32 	%r1631, %r2, %r1564;
	add.s32 	%r1632, %r1631, %r1612;
	add.s32 	%r1633, %r1632, %r1630;
	shf.l.wrap.b32 	%r1634, %r1633, %r1633, 9;
	add.s32 	%r1635, %r1634, %r1620;
	shf.l.wrap.b32 	%r1636, %r1619, %r1619, 10;
	xor.b32  	%r1637, %r1627, %r1636;
	xor.b32  	%r1638, %r1637, %r1635;
	add.s32 	%r1639, %r2, %r1565;
	add.s32 	%r1640, %r1639, %r1620;
	add.s32 	%r1641, %r1640, %r1638;
	shf.l.wrap.b32 	%r1642, %r1641, %r1641, 11;
	add.s32 	%r1643, %r1642, %r1628;
	shf.l.wrap.b32 	%r1644, %r1627, %r1627, 10;
	xor.b32  	%r1645, %r1635, %r1644;
	xor.b32  	%r1646, %r1645, %r1643;
	add.s32 	%r1647, %r2, %r1566;
	add.s32 	%r1648, %r1647, %r1628;
	add.s32 	%r1649, %r1648, %r1646;
	shf.l.wrap.b32 	%r1650, %r1649, %r1649, 13;
	add.s32 	%r1651, %r1650, %r1636;
	shf.l.wrap.b32 	%r1652, %r1635, %r1635, 10;
	xor.b32  	%r1653, %r1643, %r1652;
	xor.b32  	%r1654, %r1653, %r1651;
	add.s32 	%r1655, %r2, %r1567;
	add.s32 	%r1656, %r1655, %r1636;
	add.s32 	%r1657, %r1656, %r1654;
	shf.l.wrap.b32 	%r1658, %r1657, %r1657, 14;
	add.s32 	%r1659, %r1658, %r1644;
	shf.l.wrap.b32 	%r1660, %r1643, %r1643, 10;
	xor.b32  	%r1661, %r1651, %r1660;
	xor.b32  	%r1662, %r1661, %r1659;
	add.s32 	%r1663, %r2, %r1568;
	add.s32 	%r1664, %r1663, %r1644;
	add.s32 	%r1665, %r1664, %r1662;
	shf.l.wrap.b32 	%r1666, %r1665, %r1665, 15;
	add.s32 	%r1667, %r1666, %r1652;
	shf.l.wrap.b32 	%r1668, %r1651, %r1651, 10;
	xor.b32  	%r1669, %r1659, %r1668;
	xor.b32  	%r1670, %r1669, %r1667;
	add.s32 	%r1671, %r2, %r1569;
	add.s32 	%r1672, %r1671, %r1652;
	add.s32 	%r1673, %r1672, %r1670;
	shf.l.wrap.b32 	%r1674, %r1673, %r1673, 6;
	add.s32 	%r1675, %r1674, %r1660;
	shf.l.wrap.b32 	%r1676, %r1659, %r1659, 10;
	xor.b32  	%r1677, %r1667, %r1676;
	xor.b32  	%r1678, %r1677, %r1675;
	add.s32 	%r1679, %r2, %r1570;
	add.s32 	%r1680, %r1679, %r1660;
	add.s32 	%r1681, %r1680, %r1678;
	shf.l.wrap.b32 	%r1682, %r1681, %r1681, 7;
	add.s32 	%r1683, %r1682, %r1668;
	shf.l.wrap.b32 	%r1684, %r1667, %r1667, 10;
	xor.b32  	%r1685, %r1675, %r1684;
	xor.b32  	%r1686, %r1685, %r1683;
	add.s32 	%r1687, %r2, %r1571;
	add.s32 	%r1688, %r1687, %r1668;
	add.s32 	%r1689, %r1688, %r1686;
	shf.l.wrap.b32 	%r1690, %r1689, %r1689, 9;
	add.s32 	%r1691, %r1690, %r1676;
	shf.l.wrap.b32 	%r1692, %r1675, %r1675, 10;
	xor.b32  	%r1693, %r1683, %r1692;
	xor.b32  	%r1694, %r1693, %r1691;
	add.s32 	%r1695, %r2, %r1572;
	add.s32 	%r1696, %r1695, %r1676;
	add.s32 	%r1697, %r1696, %r1694;
	shf.l.wrap.b32 	%r1698, %r1697, %r1697, 8;
	add.s32 	%r1699, %r1698, %r1684;
	shf.l.wrap.b32 	%r1700, %r1683, %r1683, 10;
	and.b32  	%r1701, %r1699, %r1691;
	not.b32 	%r1702, %r1699;
	and.b32  	%r1703, %r1700, %r1702;
	or.b32  	%r1704, %r1701, %r1703;
	add.s32 	%r1705, %r3, %r1564;
	add.s32 	%r1706, %r1705, %r1684;
	add.s32 	%r1707, %r1706, %r1704;
	shf.l.wrap.b32 	%r1708, %r1707, %r1707, 7;
	add.s32 	%r1709, %r1708, %r1692;
	shf.l.wrap.b32 	%r1710, %r1691, %r1691, 10;
	and.b32  	%r1711, %r1709, %r1699;
	not.b32 	%r1712, %r1709;
	and.b32  	%r1713, %r1710, %r1712;
	or.b32  	%r1714, %r1711, %r1713;
	add.s32 	%r1715, %r3, %r1561;
	add.s32 	%r1716, %r1715, %r1692;
	add.s32 	%r1717, %r1716, %r1714;
	shf.l.wrap.b32 	%r1718, %r1717, %r1717, 6;
	add.s32 	%r1719, %r1718, %r1700;
	shf.l.wrap.b32 	%r1720, %r1699, %r1699, 10;
	and.b32  	%r1721, %r1719, %r1709;
	not.b32 	%r1722, %r1719;
	and.b32  	%r1723, %r1720, %r1722;
	or.b32  	%r1724, %r1721, %r1723;
	add.s32 	%r1725, %r3, %r1570;
	add.s32 	%r1726, %r1725, %r1700;
	add.s32 	%r1727, %r1726, %r1724;
	shf.l.wrap.b32 	%r1728, %r1727, %r1727, 8;
	add.s32 	%r1729, %r1728, %r1710;
	shf.l.wrap.b32 	%r1730, %r1709, %r1709, 10;
	and.b32  	%r1731, %r1729, %r1719;
	not.b32 	%r1732, %r1729;
	and.b32  	%r1733, %r1730, %r1732;
	or.b32  	%r1734, %r1731, %r1733;
	add.s32 	%r1735, %r3, %r1558;
	add.s32 	%r1736, %r1735, %r1710;
	add.s32 	%r1737, %r1736, %r1734;
	shf.l.wrap.b32 	%r1738, %r1737, %r1737, 13;
	add.s32 	%r1739, %r1738, %r1720;
	shf.l.wrap.b32 	%r1740, %r1719, %r1719, 10;
	and.b32  	%r1741, %r1739, %r1729;
	not.b32 	%r1742, %r1739;
	and.b32  	%r1743, %r1740, %r1742;
	or.b32  	%r1744, %r1741, %r1743;
	add.s32 	%r1745, %r3, %r1567;
	add.s32 	%r1746, %r1745, %r1720;
	add.s32 	%r1747, %r1746, %r1744;
	shf.l.wrap.b32 	%r1748, %r1747, %r1747, 11;
	add.s32 	%r1749, %r1748, %r1730;
	shf.l.wrap.b32 	%r1750, %r1729, %r1729, 10;
	and.b32  	%r1751, %r1749, %r1739;
	not.b32 	%r1752, %r1749;
	and.b32  	%r1753, %r1750, %r1752;
	or.b32  	%r1754, %r1751, %r1753;
	add.s32 	%r1755, %r3, %r1563;
	add.s32 	%r1756, %r1755, %r1730;
	add.s32 	%r1757, %r1756, %r1754;
	shf.l.wrap.b32 	%r1758, %r1757, %r1757, 9;
	add.s32 	%r1759, %r1758, %r1740;
	shf.l.wrap.b32 	%r1760, %r1739, %r1739, 10;
	and.b32  	%r1761, %r1759, %r1749;
	not.b32 	%r1762, %r1759;
	and.b32  	%r1763, %r1760, %r1762;
	or.b32  	%r1764, %r1761, %r1763;
	add.s32 	%r1765, %r3, %r1572;
	add.s32 	%r1766, %r1765, %r1740;
	add.s32 	%r1767, %r1766, %r1764;
	shf.l.wrap.b32 	%r1768, %r1767, %r1767, 7;
	add.s32 	%r1769, %r1768, %r1750;
	shf.l.wrap.b32 	%r1770, %r1749, %r1749, 10;
	and.b32  	%r1771, %r1769, %r1759;
	not.b32 	%r1772, %r1769;
	and.b32  	%r1773, %r1770, %r1772;
	or.b32  	%r1774, %r1771, %r1773;
	add.s32 	%r1775, %r3, %r1560;
	add.s32 	%r1776, %r1775, %r1750;
	add.s32 	%r1777, %r1776, %r1774;
	shf.l.wrap.b32 	%r1778, %r1777, %r1777, 15;
	add.s32 	%r1779, %r1778, %r1760;
	shf.l.wrap.b32 	%r1780, %r1759, %r1759, 10;
	and.b32  	%r1781, %r1779, %r1769;
	not.b32 	%r1782, %r1779;
	and.b32  	%r1783, %r1780, %r1782;
	or.b32  	%r1784, %r1781, %r1783;
	add.s32 	%r1785, %r3, %r1569;
	add.s32 	%r1786, %r1785, %r1760;
	add.s32 	%r1787, %r1786, %r1784;
	shf.l.wrap.b32 	%r1788, %r1787, %r1787, 7;
	add.s32 	%r1789, %r1788, %r1770;
	shf.l.wrap.b32 	%r1790, %r1769, %r1769, 10;
	and.b32  	%r1791, %r1789, %r1779;
	not.b32 	%r1792, %r1789;
	and.b32  	%r1793, %r1790, %r1792;
	or.b32  	%r1794, %r1791, %r1793;
	add.s32 	%r1795, %r3, %r1557;
	add.s32 	%r1796, %r1795, %r1770;
	add.s32 	%r1797, %r1796, %r1794;
	shf.l.wrap.b32 	%r1798, %r1797, %r1797, 12;
	add.s32 	%r1799, %r1798, %r1780;
	shf.l.wrap.b32 	%r1800, %r1779, %r1779, 10;
	and.b32  	%r1801, %r1799, %r1789;
	not.b32 	%r1802, %r1799;
	and.b32  	%r1803, %r1800, %r1802;
	or.b32  	%r1804, %r1801, %r1803;
	add.s32 	%r1805, %r3, %r1566;
	add.s32 	%r1806, %r1805, %r1780;
	add.s32 	%r1807, %r1806, %r1804;
	shf.l.wrap.b32 	%r1808, %r1807, %r1807, 15;
	add.s32 	%r1809, %r1808, %r1790;
	shf.l.wrap.b32 	%r1810, %r1789, %r1789, 10;
	and.b32  	%r1811, %r1809, %r1799;
	not.b32 	%r1812, %r1809;
	and.b32  	%r1813, %r1810, %r1812;
	or.b32  	%r1814, %r1811, %r1813;
	add.s32 	%r1815, %r3, %r1562;
	add.s32 	%r1816, %r1815, %r1790;
	add.s32 	%r1817, %r1816, %r1814;
	shf.l.wrap.b32 	%r1818, %r1817, %r1817, 9;
	add.s32 	%r1819, %r1818, %r1800;
	shf.l.wrap.b32 	%r1820, %r1799, %r1799, 10;
	and.b32  	%r1821, %r1819, %r1809;
	not.b32 	%r1822, %r1819;
	and.b32  	%r1823, %r1820, %r1822;
	or.b32  	%r1824, %r1821, %r1823;
	add.s32 	%r1825, %r3, %r1559;
	add.s32 	%r1826, %r1825, %r1800;
	add.s32 	%r1827, %r1826, %r1824;
	shf.l.wrap.b32 	%r1828, %r1827, %r1827, 11;
	add.s32 	%r1829, %r1828, %r1810;
	shf.l.wrap.b32 	%r1830, %r1809, %r1809, 10;
	and.b32  	%r1831, %r1829, %r1819;
	not.b32 	%r1832, %r1829;
	and.b32  	%r1833, %r1830, %r1832;
	or.b32  	%r1834, %r1831, %r1833;
	add.s32 	%r1835, %r3, %r1571;
	add.s32 	%r1836, %r1835, %r1810;
	add.s32 	%r1837, %r1836, %r1834;
	shf.l.wrap.b32 	%r1838, %r1837, %r1837, 7;
	add.s32 	%r1839, %r1838, %r1820;
	shf.l.wrap.b32 	%r1840, %r1819, %r1819, 10;
	and.b32  	%r1841, %r1839, %r1829;
	not.b32 	%r1842, %r1839;
	and.b32  	%r1843, %r1840, %r1842;
	or.b32  	%r1844, %r1841, %r1843;
	add.s32 	%r1845, %r3, %r1568;
	add.s32 	%r1846, %r1845, %r1820;
	add.s32 	%r1847, %r1846, %r1844;
	shf.l.wrap.b32 	%r1848, %r1847, %r1847, 13;
	add.s32 	%r1849, %r1848, %r1830;
	shf.l.wrap.b32 	%r1850, %r1829, %r1829, 10;
	and.b32  	%r1851, %r1849, %r1839;
	not.b32 	%r1852, %r1849;
	and.b32  	%r1853, %r1850, %r1852;
	or.b32  	%r1854, %r1851, %r1853;
	add.s32 	%r1855, %r3, %r1565;
	add.s32 	%r1856, %r1855, %r1830;
	add.s32 	%r1857, %r1856, %r1854;
	shf.l.wrap.b32 	%r1858, %r1857, %r1857, 12;
	add.s32 	%r1859, %r1858, %r1840;
	shf.l.wrap.b32 	%r1860, %r1839, %r1839, 10;
	or.b32  	%r1861, %r1859, %r1852;
	xor.b32  	%r1862, %r1861, %r1860;
	add.s32 	%r1863, %r4, %r1560;
	add.s32 	%r1864, %r1863, %r1840;
	add.s32 	%r1865, %r1864, %r1862;
	shf.l.wrap.b32 	%r1866, %r1865, %r1865, 11;
	add.s32 	%r1867, %r1866, %r1850;
	shf.l.wrap.b32 	%r1868, %r1849, %r1849, 10;
	not.b32 	%r1869, %r1859;
	or.b32  	%r1870, %r1867, %r1869;
	xor.b32  	%r1871, %r1870, %r1868;
	add.s32 	%r1872, %r4, %r1567;
	add.s32 	%r1873, %r1872, %r1850;
	add.s32 	%r1874, %r1873, %r1871;
	shf.l.wrap.b32 	%r1875, %r1874, %r1874, 13;
	add.s32 	%r1876, %r1875, %r1860;
	shf.l.wrap.b32 	%r1877, %r1859, %r1859, 10;
	not.b32 	%r1878, %r1867;
	or.b32  	%r1879, %r1876, %r1878;
	xor.b32  	%r1880, %r1879, %r1877;
	add.s32 	%r1881, %r4, %r1571;
	add.s32 	%r1882, %r1881, %r1860;
	add.s32 	%r1883, %r1882, %r1880;
	shf.l.wrap.b32 	%r1884, %r1883, %r1883, 6;
	add.s32 	%r1885, %r1884, %r1868;
	shf.l.wrap.b32 	%r1886, %r1867, %r1867, 10;
	not.b32 	%r1887, %r1876;
	or.b32  	%r1888, %r1885, %r1887;
	xor.b32  	%r1889, %r1888, %r1886;
	add.s32 	%r1890, %r4, %r1561;
	add.s32 	%r1891, %r1890, %r1868;
	add.s32 	%r1892, %r1891, %r1889;
	shf.l.wrap.b32 	%r1893, %r1892, %r1892, 7;
	add.s32 	%r1894, %r1893, %r1877;
	shf.l.wrap.b32 	%r1895, %r1876, %r1876, 10;
	not.b32 	%r1896, %r1885;
	or.b32  	%r1897, %r1894, %r1896;
	xor.b32  	%r1898, %r1897, %r1895;
	add.s32 	%r1899, %r4, %r1566;
	add.s32 	%r1900, %r1899, %r1877;
	add.s32 	%r1901, %r1900, %r1898;
	shf.l.wrap.b32 	%r1902, %r1901, %r1901, 14;
	add.s32 	%r1903, %r1902, %r1886;
	shf.l.wrap.b32 	%r1904, %r1885, %r1885, 10;
	not.b32 	%r1905, %r1894;
	or.b32  	%r1906, %r1903, %r1905;
	xor.b32  	%r1907, %r1906, %r1904;
	add.s32 	%r1908, %r4, %r1572;
	add.s32 	%r1909, %r1908, %r1886;
	add.s32 	%r1910, %r1909, %r1907;
	shf.l.wrap.b32 	%r1911, %r1910, %r1910, 9;
	add.s32 	%r1912, %r1911, %r1895;
	shf.l.wrap.b32 	%r1913, %r1894, %r1894, 10;
	not.b32 	%r1914, %r1903;
	or.b32  	%r1915, %r1912, %r1914;
	xor.b32  	%r1916, %r1915, %r1913;
	add.s32 	%r1917, %r4, %r1565;
	add.s32 	%r1918, %r1917, %r1895;
	add.s32 	%r1919, %r1918, %r1916;
	shf.l.wrap.b32 	%r1920, %r1919, %r1919, 13;
	add.s32 	%r1921, %r1920, %r1904;
	shf.l.wrap.b32 	%r1922, %r1903, %r1903, 10;
	not.b32 	%r1923, %r1912;
	or.b32  	%r1924, %r1921, %r1923;
	xor.b32  	%r1925, %r1924, %r1922;
	add.s32 	%r1926, %r4, %r1558;
	add.s32 	%r1927, %r1926, %r1904;
	add.s32 	%r1928, %r1927, %r1925;
	shf.l.wrap.b32 	%r1929, %r1928, %r1928, 15;
	add.s32 	%r1930, %r1929, %r1913;
	shf.l.wrap.b32 	%r1931, %r1912, %r1912, 10;
	not.b32 	%r1932, %r1921;
	or.b32  	%r1933, %r1930, %r1932;
	xor.b32  	%r1934, %r1933, %r1931;
	add.s32 	%r1935, %r4, %r1559;
	add.s32 	%r1936, %r1935, %r1913;
	add.s32 	%r1937, %r1936, %r1934;
	shf.l.wrap.b32 	%r1938, %r1937, %r1937, 14;
	add.s32 	%r1939, %r1938, %r1922;
	shf.l.wrap.b32 	%r1940, %r1921, %r1921, 10;
	not.b32 	%r1941, %r1930;
	or.b32  	%r1942, %r1939, %r1941;
	xor.b32  	%r1943, %r1942, %r1940;
	add.s32 	%r1944, %r4, %r1564;
	add.s32 	%r1945, %r1944, %r1922;
	add.s32 	%r1946, %r1945, %r1943;
	shf.l.wrap.b32 	%r1947, %r1946, %r1946, 8;
	add.s32 	%r1948, %r1947, %r1931;
	shf.l.wrap.b32 	%r1949, %r1930, %r1930, 10;
	not.b32 	%r1950, %r1939;
	or.b32  	%r1951, %r1948, %r1950;
	xor.b32  	%r1952, %r1951, %r1949;
	add.s32 	%r1953, %r4, %r1557;
	add.s32 	%r1954, %r1953, %r1931;
	add.s32 	%r1955, %r1954, %r1952;
	shf.l.wrap.b32 	%r1956, %r1955, %r1955, 13;
	add.s32 	%r1957, %r1956, %r1940;
	shf.l.wrap.b32 	%r1958, %r1939, %r1939, 10;
	not.b32 	%r1959, %r1948;
	or.b32  	%r1960, %r1957, %r1959;
	xor.b32  	%r1961, %r1960, %r1958;
	add.s32 	%r1962, %r4, %r1563;
	add.s32 	%r1963, %r1962, %r1940;
	add.s32 	%r1964, %r1963, %r1961;
	shf.l.wrap.b32 	%r1965, %r1964, %r1964, 6;
	add.s32 	%r1966, %r1965, %r1949;
	shf.l.wrap.b32 	%r1967, %r1948, %r1948, 10;
	not.b32 	%r1968, %r1957;
	or.b32  	%r1969, %r1966, %r1968;
	xor.b32  	%r1970, %r1969, %r1967;
	add.s32 	%r1971, %r4, %r1570;
	add.s32 	%r1972, %r1971, %r1949;
	add.s32 	%r1973, %r1972, %r1970;
	shf.l.wrap.b32 	%r1974, %r1973, %r1973, 5;
	add.s32 	%r1975, %r1974, %r1958;
	shf.l.wrap.b32 	%r1976, %r1957, %r1957, 10;
	not.b32 	%r1977, %r1966;
	or.b32  	%r1978, %r1975, %r1977;
	xor.b32  	%r1979, %r1978, %r1976;
	add.s32 	%r1980, %r4, %r1568;
	add.s32 	%r1981, %r1980, %r1958;
	add.s32 	%r1982, %r1981, %r1979;
	shf.l.wrap.b32 	%r1983, %r1982, %r1982, 12;
	add.s32 	%r1984, %r1983, %r1967;
	shf.l.wrap.b32 	%r1985, %r1966, %r1966, 10;
	not.b32 	%r1986, %r1975;
	or.b32  	%r1987, %r1984, %r1986;
	xor.b32  	%r1988, %r1987, %r1985;
	add.s32 	%r1989, %r4, %r1562;
	add.s32 	%r1990, %r1989, %r1967;
	add.s32 	%r1991, %r1990, %r1988;
	shf.l.wrap.b32 	%r1992, %r1991, %r1991, 7;
	add.s32 	%r1993, %r1992, %r1976;
	shf.l.wrap.b32 	%r1994, %r1975, %r1975, 10;
	not.b32 	%r1995, %r1984;
	or.b32  	%r1996, %r1993, %r1995;
	xor.b32  	%r1997, %r1996, %r1994;
	add.s32 	%r1998, %r4, %r1569;
	add.s32 	%r1999, %r1998, %r1976;
	add.s32 	%r2000, %r1999, %r1997;
	shf.l.wrap.b32 	%r2001, %r2000, %r2000, 5;
	add.s32 	%r2002, %r2001, %r1985;
	shf.l.wrap.b32 	%r2003, %r1984, %r1984, 10;
	and.b32  	%r2004, %r2002, %r2003;
	not.b32 	%r2005, %r2003;
	and.b32  	%r2006, %r1993, %r2005;
	or.b32  	%r2007, %r2004, %r2006;
	add.s32 	%r2008, %r5, %r1558;
	add.s32 	%r2009, %r2008, %r1985;
	add.s32 	%r2010, %r2009, %r2007;
	shf.l.wrap.b32 	%r2011, %r2010, %r2010, 11;
	add.s32 	%r2012, %r2011, %r1994;
	shf.l.wrap.b32 	%r2013, %r1993, %r1993, 10;
	and.b32  	%r2014, %r2012, %r2013;
	not.b32 	%r2015, %r2013;
	and.b32  	%r2016, %r2002, %r2015;
	or.b32  	%r2017, %r2014, %r2016;
	add.s32 	%r2018, %r5, %r1566;
	add.s32 	%r2019, %r2018, %r1994;
	add.s32 	%r2020, %r2019, %r2017;
	shf.l.wrap.b32 	%r2021, %r2020, %r2020, 12;
	add.s32 	%r2022, %r2021, %r2003;
	shf.l.wrap.b32 	%r2023, %r2002, %r2002, 10;
	and.b32  	%r2024, %r2022, %r2023;
	not.b32 	%r2025, %r2023;
	and.b32  	%r2026, %r2012, %r2025;
	or.b32  	%r2027, %r2024, %r2026;
	add.s32 	%r2028, %r5, %r1568;
	add.s32 	%r2029, %r2028, %r2003;
	add.s32 	%r2030, %r2029, %r2027;
	shf.l.wrap.b32 	%r2031, %r2030, %r2030, 14;
	add.s32 	%r2032, %r2031, %r2013;
	shf.l.wrap.b32 	%r2033, %r2012, %r2012, 10;
	and.b32  	%r2034, %r2032, %r2033;
	not.b32 	%r2035, %r2033;
	and.b32  	%r2036, %r2022, %r2035;
	or.b32  	%r2037, %r2034, %r2036;
	add.s32 	%r2038, %r5, %r1567;
	add.s32 	%r2039, %r2038, %r2013;
	add.s32 	%r2040, %r2039, %r2037;
	shf.l.wrap.b32 	%r2041, %r2040, %r2040, 15;
	add.s32 	%r2042, %r2041, %r2023;
	shf.l.wrap.b32 	%r2043, %r2022, %r2022, 10;
	and.b32  	%r2044, %r2042, %r2043;
	not.b32 	%r2045, %r2043;
	and.b32  	%r2046, %r2032, %r2045;
	or.b32  	%r2047, %r2044, %r2046;
	add.s32 	%r2048, %r5, %r1557;
	add.s32 	%r2049, %r2048, %r2023;
	add.s32 	%r2050, %r2049, %r2047;
	shf.l.wrap.b32 	%r2051, %r2050, %r2050, 14;
	add.s32 	%r2052, %r2051, %r2033;
	shf.l.wrap.b32 	%r2053, %r2032, %r2032, 10;
	and.b32  	%r2054, %r2052, %r2053;
	not.b32 	%r2055, %r2053;
	and.b32  	%r2056, %r2042, %r2055;
	or.b32  	%r2057, %r2054, %r2056;
	add.s32 	%r2058, %r5, %r1565;
	add.s32 	%r2059, %r2058, %r2033;
	add.s32 	%r2060, %r2059, %r2057;
	shf.l.wrap.b32 	%r2061, %r2060, %r2060, 15;
	add.s32 	%r2062, %r2061, %r2043;
	shf.l.wrap.b32 	%r2063, %r2042, %r2042, 10;
	and.b32  	%r2064, %r2062, %r2063;
	not.b32 	%r2065, %r2063;
	and.b32  	%r2066, %r2052, %r2065;
	or.b32  	%r2067, %r2064, %r2066;
	add.s32 	%r2068, %r5, %r1569;
	add.s32 	%r2069, %r2068, %r2043;
	add.s32 	%r2070, %r2069, %r2067;
	shf.l.wrap.b32 	%r2071, %r2070, %r2070, 9;
	add.s32 	%r2072, %r2071, %r2053;
	shf.l.wrap.b32 	%r2073, %r2052, %r2052, 10;
	and.b32  	%r2074, %r2072, %r2073;
	not.b32 	%r2075, %r2073;
	and.b32  	%r2076, %r2062, %r2075;
	or.b32  	%r2077, %r2074, %r2076;
	add.s32 	%r2078, %r5, %r1561;
	add.s32 	%r2079, %r2078, %r2053;
	add.s32 	%r2080, %r2079, %r2077;
	shf.l.wrap.b32 	%r2081, %r2080, %r2080, 8;
	add.s32 	%r2082, %r2081, %r2063;
	shf.l.wrap.b32 	%r2083, %r2062, %r2062, 10;
	and.b32  	%r2084, %r2082, %r2083;
	not.b32 	%r2085, %r2083;
	and.b32  	%r2086, %r2072, %r2085;
	or.b32  	%r2087, %r2084, %r2086;
	add.s32 	%r2088, %r5, %r1570;
	add.s32 	%r2089, %r2088, %r2063;
	add.s32 	%r2090, %r2089, %r2087;
	shf.l.wrap.b32 	%r2091, %r2090, %r2090, 9;
	add.s32 	%r2092, %r2091, %r2073;
	shf.l.wrap.b32 	%r2093, %r2072, %r2072, 10;
	and.b32  	%r2094, %r2092, %r2093;
	not.b32 	%r2095, %r2093;
	and.b32  	%r2096, %r2082, %r2095;
	or.b32  	%r2097, %r2094, %r2096;
	add.s32 	%r2098, %r5, %r1560;
	add.s32 	%r2099, %r2098, %r2073;
	add.s32 	%r2100, %r2099, %r2097;
	shf.l.wrap.b32 	%r2101, %r2100, %r2100, 14;
	add.s32 	%r2102, %r2101, %r2083;
	shf.l.wrap.b32 	%r2103, %r2082, %r2082, 10;
	and.b32  	%r2104, %r2102, %r2103;
	not.b32 	%r2105, %r2103;
	and.b32  	%r2106, %r2092, %r2105;
	or.b32  	%r2107, %r2104, %r2106;
	add.s32 	%r2108, %r5, %r1564;
	add.s32 	%r2109, %r2108, %r2083;
	add.s32 	%r2110, %r2109, %r2107;
	shf.l.wrap.b32 	%r2111, %r2110, %r2110, 5;
	add.s32 	%r2112, %r2111, %r2093;
	shf.l.wrap.b32 	%r2113, %r2092, %r2092, 10;
	and.b32  	%r2114, %r2112, %r2113;
	not.b32 	%r2115, %r2113;
	and.b32  	%r2116, %r2102, %r2115;
	or.b32  	%r2117, %r2114, %r2116;
	add.s32 	%r2118, %r5, %r1572;
	add.s32 	%r2119, %r2118, %r2093;
	add.s32 	%r2120, %r2119, %r2117;
	shf.l.wrap.b32 	%r2121, %r2120, %r2120, 6;
	add.s32 	%r2122, %r2121, %r2103;
	shf.l.wrap.b32 	%r2123, %r2102, %r2102, 10;
	and.b32  	%r2124, %r2122, %r2123;
	not.b32 	%r2125, %r2123;
	and.b32  	%r2126, %r2112, %r2125;
	or.b32  	%r2127, %r2124, %r2126;
	add.s32 	%r2128, %r5, %r1571;
	add.s32 	%r2129, %r2128, %r2103;
	add.s32 	%r2130, %r2129, %r2127;
	shf.l.wrap.b32 	%r2131, %r2130, %r2130, 8;
	add.s32 	%r2132, %r2131, %r2113;
	shf.l.wrap.b32 	%r2133, %r2112, %r2112, 10;
	and.b32  	%r2134, %r2132, %r2133;
	not.b32 	%r2135, %r2133;
	and.b32  	%r2136, %r2122, %r2135;
	or.b32  	%r2137, %r2134, %r2136;
	add.s32 	%r2138, %r5, %r1562;
	add.s32 	%r2139, %r2138, %r2113;
	add.s32 	%r2140, %r2139, %r2137;
	shf.l.wrap.b32 	%r2141, %r2140, %r2140, 6;
	add.s32 	%r2142, %r2141, %r2123;
	shf.l.wrap.b32 	%r2143, %r2122, %r2122, 10;
	and.b32  	%r2144, %r2142, %r2143;
	not.b32 	%r2145, %r2143;
	and.b32  	%r2146, %r2132, %r2145;
	or.b32  	%r2147, %r2144, %r2146;
	add.s32 	%r2148, %r5, %r1563;
	add.s32 	%r2149, %r2148, %r2123;
	add.s32 	%r2150, %r2149, %r2147;
	shf.l.wrap.b32 	%r2151, %r2150, %r2150, 5;
	add.s32 	%r2152, %r2151, %r2133;
	shf.l.wrap.b32 	%r2153, %r2132, %r2132, 10;
	and.b32  	%r2154, %r2152, %r2153;
	not.b32 	%r2155, %r2153;
	and.b32  	%r2156, %r2142, %r2155;
	or.b32  	%r2157, %r2154, %r2156;
	add.s32 	%r2158, %r5, %r1559;
	add.s32 	%r2159, %r2158, %r2133;
	add.s32 	%r2160, %r2159, %r2157;
	shf.l.wrap.b32 	%r2161, %r2160, %r2160, 12;
	add.s32 	%r2162, %r2161, %r2143;
	shf.l.wrap.b32 	%r2163, %r2142, %r2142, 10;
	not.b32 	%r2164, %r2163;
	or.b32  	%r2165, %r2152, %r2164;
	xor.b32  	%r2166, %r2162, %r2165;
	add.s32 	%r2167, %r6, %r1561;
	add.s32 	%r2168, %r2167, %r2143;
	add.s32 	%r2169, %r2168, %r2166;
	shf.l.wrap.b32 	%r2170, %r2169, %r2169, 9;
	add.s32 	%r2171, %r2170, %r2153;
	shf.l.wrap.b32 	%r2172, %r2152, %r2152, 10;
	not.b32 	%r2173, %r2172;
	or.b32  	%r2174, %r2162, %r2173;
	xor.b32  	%r2175, %r2171, %r2174;
	add.s32 	%r2176, %r6, %r1557;
	add.s32 	%r2177, %r2176, %r2153;
	add.s32 	%r2178, %r2177, %r2175;
	shf.l.wrap.b32 	%r2179, %r2178, %r2178, 15;
	add.s32 	%r2180, %r2179, %r2163;
	shf.l.wrap.b32 	%r2181, %r2162, %r2162, 10;
	not.b32 	%r2182, %r2181;
	or.b32  	%r2183, %r2171, %r2182;
	xor.b32  	%r2184, %r2180, %r2183;
	add.s32 	%r2185, %r6, %r1562;
	add.s32 	%r2186, %r2185, %r2163;
	add.s32 	%r2187, %r2186, %r2184;
	shf.l.wrap.b32 	%r2188, %r2187, %r2187, 5;
	add.s32 	%r2189, %r2188, %r2172;
	shf.l.wrap.b32 	%r2190, %r2171, %r2171, 10;
	not.b32 	%r2191, %r2190;
	or.b32  	%r2192, %r2180, %r2191;
	xor.b32  	%r2193, %r2189, %r2192;
	add.s32 	%r2194, %r6, %r1566;
	add.s32 	%r2195, %r2194, %r2172;
	add.s32 	%r2196, %r2195, %r2193;
	shf.l.wrap.b32 	%r2197, %r2196, %r2196, 11;
	add.s32 	%r2198, %r2197, %r2181;
	shf.l.wrap.b32 	%r2199, %r2180, %r2180, 10;
	not.b32 	%r2200, %r2199;
	or.b32  	%r2201, %r2189, %r2200;
	xor.b32  	%r2202, %r2198, %r2201;
	add.s32 	%r2203, %r6, %r1564;
	add.s32 	%r2204, %r2203, %r2181;
	add.s32 	%r2205, %r2204, %r2202;
	shf.l.wrap.b32 	%r2206, %r2205, %r2205, 6;
	add.s32 	%r2207, %r2206, %r2190;
	shf.l.wrap.b32 	%r2208, %r2189, %r2189, 10;
	not.b32 	%r2209, %r2208;
	or.b32  	%r2210, %r2198, %r2209;
	xor.b32  	%r2211, %r2207, %r2210;
	add.s32 	%r2212, %r6, %r1569;
	add.s32 	%r2213, %r2212, %r2190;
	add.s32 	%r2214, %r2213, %r2211;
	shf.l.wrap.b32 	%r2215, %r2214, %r2214, 8;
	add.s32 	%r2216, %r2215, %r2199;
	shf.l.wrap.b32 	%r2217, %r2198, %r2198, 10;
	not.b32 	%r2218, %r2217;
	or.b32  	%r2219, %r2207, %r2218;
	xor.b32  	%r2220, %r2216, %r2219;
	add.s32 	%r2221, %r6, %r1559;
	add.s32 	%r2222, %r2221, %r2199;
	add.s32 	%r2223, %r2222, %r2220;
	shf.l.wrap.b32 	%r2224, %r2223, %r2223, 13;
	add.s32 	%r2225, %r2224, %r2208;
	shf.l.wrap.b32 	%r2226, %r2207, %r2207, 10;
	not.b32 	%r2227, %r2226;
	or.b32  	%r2228, %r2216, %r2227;
	xor.b32  	%r2229, %r2225, %r2228;
	add.s32 	%r2230, %r6, %r1567;
	add.s32 	%r2231, %r2230, %r2208;
	add.s32 	%r2232, %r2231, %r2229;
	shf.l.wrap.b32 	%r2233, %r2232, %r2232, 12;
	add.s32 	%r2234, %r2233, %r2217;
	shf.l.wrap.b32 	%r2235, %r2216, %r2216, 10;
	not.b32 	%r2236, %r2235;
	or.b32  	%r2237, %r2225, %r2236;
	xor.b32  	%r2238, %r2234, %r2237;
	add.s32 	%r2239, %r6, %r1571;
	add.s32 	%r2240, %r2239, %r2217;
	add.s32 	%r2241, %r2240, %r2238;
	shf.l.wrap.b32 	%r2242, %r2241, %r2241, 5;
	add.s32 	%r2243, %r2242, %r2226;
	shf.l.wrap.b32 	%r2244, %r2225, %r2225, 10;
	not.b32 	%r2245, %r2244;
	or.b32  	%r2246, %r2234, %r2245;
	xor.b32  	%r2247, %r2243, %r2246;
	add.s32 	%r2248, %r6, %r1558;
	add.s32 	%r2249, %r2248, %r2226;
	add.s32 	%r2250, %r2249, %r2247;
	shf.l.wrap.b32 	%r2251, %r2250, %r2250, 12;
	add.s32 	%r2252, %r2251, %r2235;
	shf.l.wrap.b32 	%r2253, %r2234, %r2234, 10;
	not.b32 	%r2254, %r2253;
	or.b32  	%r2255, %r2243, %r2254;
	xor.b32  	%r2256, %r2252, %r2255;
	add.s32 	%r2257, %r6, %r1560;
	add.s32 	%r2258, %r2257, %r2235;
	add.s32 	%r2259, %r2258, %r2256;
	shf.l.wrap.b32 	%r2260, %r2259, %r2259, 13;
	add.s32 	%r2261, %r2260, %r2244;
	shf.l.wrap.b32 	%r2262, %r2243, %r2243, 10;
	not.b32 	%r2263, %r2262;
	or.b32  	%r2264, %r2252, %r2263;
	xor.b32  	%r2265, %r2261, %r2264;
	add.s32 	%r2266, %r6, %r1565;
	add.s32 	%r2267, %r2266, %r2244;
	add.s32 	%r2268, %r2267, %r2265;
	shf.l.wrap.b32 	%r2269, %r2268, %r2268, 14;
	add.s32 	%r2270, %r2269, %r2253;
	shf.l.wrap.b32 	%r2271, %r2252, %r2252, 10;
	not.b32 	%r2272, %r2271;
	or.b32  	%r2273, %r2261, %r2272;
	xor.b32  	%r2274, %r2270, %r2273;
	add.s32 	%r2275, %r6, %r1568;
	add.s32 	%r2276, %r2275, %r2253;
	add.s32 	%r2277, %r2276, %r2274;
	shf.l.wrap.b32 	%r2278, %r2277, %r2277, 11;
	add.s32 	%r2279, %r2278, %r2262;
	shf.l.wrap.b32 	%r2280, %r2261, %r2261, 10;
	not.b32 	%r2281, %r2280;
	or.b32  	%r2282, %r2270, %r2281;
	xor.b32  	%r2283, %r2279, %r2282;
	add.s32 	%r2284, %r6, %r1563;
	add.s32 	%r2285, %r2284, %r2262;
	add.s32 	%r2286, %r2285, %r2283;
	shf.l.wrap.b32 	%r2287, %r2286, %r2286, 8;
	add.s32 	%r2288, %r2287, %r2271;
	shf.l.wrap.b32 	%r2289, %r2270, %r2270, 10;
	not.b32 	%r2290, %r2289;
	or.b32  	%r2291, %r2279, %r2290;
	xor.b32  	%r2292, %r2288, %r2291;
	add.s32 	%r2293, %r6, %r1572;
	add.s32 	%r2294, %r2293, %r2271;
	add.s32 	%r2295, %r2294, %r2292;
	shf.l.wrap.b32 	%r2296, %r2295, %r2295, 5;
	add.s32 	%r2297, %r2296, %r2280;
	shf.l.wrap.b32 	%r2298, %r2279, %r2279, 10;
	not.b32 	%r2299, %r2298;
	or.b32  	%r2300, %r2288, %r2299;
	xor.b32  	%r2301, %r2297, %r2300;
	add.s32 	%r2302, %r6, %r1570;
	add.s32 	%r2303, %r2302, %r2280;
	add.s32 	%r2304, %r2303, %r2301;
	shf.l.wrap.b32 	%r2305, %r2304, %r2304, 6;
	shf.l.wrap.b32 	%r2306, %r2288, %r2288, 10;
	not.b32 	%r2307, %r5903;
	or.b32  	%r2308, %r5902, %r2307;
	xor.b32  	%r2309, %r2308, %r5901;
	add.s32 	%r2310, %r2309, %r5900;
	add.s32 	%r2311, %r2310, %r1562;
	add.s32 	%r2312, %r2311, %r7;
	shf.l.wrap.b32 	%r2313, %r2312, %r2312, 8;
	add.s32 	%r2314, %r2313, %r5904;
	not.b32 	%r2315, %r1580;
	or.b32  	%r2316, %r5901, %r2315;
	xor.b32  	%r2317, %r2314, %r2316;
	add.s32 	%r2318, %r1571, %r5904;
	add.s32 	%r2319, %r2318, %r7;
	add.s32 	%r2320, %r2319, %r2317;
	shf.l.wrap.b32 	%r2321, %r2320, %r2320, 9;
	add.s32 	%r2322, %r2321, %r5903;
	not.b32 	%r2323, %r1588;
	or.b32  	%r2324, %r2314, %r2323;
	xor.b32  	%r2325, %r2322, %r2324;
	add.s32 	%r2326, %r1564, %r5903;
	add.s32 	%r2327, %r2326, %r7;
	add.s32 	%r2328, %r2327, %r2325;
	shf.l.wrap.b32 	%r2329, %r2328, %r2328, 9;
	add.s32 	%r2330, %r2329, %r1580;
	shf.l.wrap.b32 	%r2331, %r2314, %r2314, 10;
	not.b32 	%r2332, %r2331;
	or.b32  	%r2333, %r2322, %r2332;
	xor.b32  	%r2334, %r2330, %r2333;
	add.s32 	%r2335, %r1557, %r1580;
	add.s32 	%r2336, %r2335, %r7;
	add.s32 	%r2337, %r2336, %r2334;
	shf.l.wrap.b32 	%r2338, %r2337, %r2337, 11;
	add.s32 	%r2339, %r2338, %r1588;
	shf.l.wrap.b32 	%r2340, %r2322, %r2322, 10;
	not.b32 	%r2341, %r2340;
	or.b32  	%r2342, %r2330, %r2341;
	xor.b32  	%r2343, %r2339, %r2342;
	add.s32 	%r2344, %r1566, %r1588;
	add.s32 	%r2345, %r2344, %r7;
	add.s32 	%r2346, %r2345, %r2343;
	shf.l.wrap.b32 	%r2347, %r2346, %r2346, 13;
	add.s32 	%r2348, %r2347, %r2331;
	shf.l.wrap.b32 	%r2349, %r2330, %r2330, 10;
	not.b32 	%r2350, %r2349;
	or.b32  	%r2351, %r2339, %r2350;
	xor.b32  	%r2352, %r2348, %r2351;
	add.s32 	%r2353, %r1559, %r2331;
	add.s32 	%r2354, %r2353, %r7;
	add.s32 	%r2355, %r2354, %r2352;
	shf.l.wrap.b32 	%r2356, %r2355, %r2355, 15;
	add.s32 	%r2357, %r2356, %r2340;
	shf.l.wrap.b32 	%r2358, %r2339, %r2339, 10;
	not.b32 	%r2359, %r2358;
	or.b32  	%r2360, %r2348, %r2359;
	xor.b32  	%r2361, %r2357, %r2360;
	add.s32 	%r2362, %r2340, %r1568;
	add.s32 	%r2363, %r2362, %r7;
	add.s32 	%r2364, %r2363, %r2361;
	shf.l.wrap.b32 	%r2365, %r2364, %r2364, 15;
	add.s32 	%r2366, %r2365, %r2349;
	shf.l.wrap.b32 	%r2367, %r2348, %r2348, 10;
	not.b32 	%r2368, %r2367;
	or.b32  	%r2369, %r2357, %r2368;
	xor.b32  	%r2370, %r2366, %r2369;
	add.s32 	%r2371, %r7, %r1561;
	add.s32 	%r2372, %r2371, %r2349;
	add.s32 	%r2373, %r2372, %r2370;
	shf.l.wrap.b32 	%r2374, %r2373, %r2373, 5;
	add.s32 	%r2375, %r2374, %r2358;
	shf.l.wrap.b32 	%r2376, %r2357, %r2357, 10;
	not.b32 	%r2377, %r2376;
	or.b32  	%r2378, %r2366, %r2377;
	xor.b32  	%r2379, %r2375, %r2378;
	add.s32 	%r2380, %r7, %r1570;
	add.s32 	%r2381, %r2380, %r2358;
	add.s32 	%r2382, %r2381, %r2379;
	shf.l.wrap.b32 	%r2383, %r2382, %r2382, 7;
	add.s32 	%r2384, %r2383, %r2367;
	shf.l.wrap.b32 	%r2385, %r2366, %r2366, 10;
	not.b32 	%r2386, %r2385;
	or.b32  	%r2387, %r2375, %r2386;
	xor.b32  	%r2388, %r2384, %r2387;
	add.s32 	%r2389, %r7, %r1563;
	add.s32 	%r2390, %r2389, %r2367;
	add.s32 	%r2391, %r2390, %r2388;
	shf.l.wrap.b32 	%r2392, %r2391, %r2391, 7;
	add.s32 	%r2393, %r2392, %r2376;
	shf.l.wrap.b32 	%r2394, %r2375, %r2375, 10;
	not.b32 	%r2395, %r2394;
	or.b32  	%r2396, %r2384, %r2395;
	xor.b32  	%r2397, %r2393, %r2396;
	add.s32 	%r2398, %r7, %r1572;
	add.s32 	%r2399, %r2398, %r2376;
	add.s32 	%r2400, %r2399, %r2397;
	shf.l.wrap.b32 	%r2401, %r2400, %r2400, 8;
	add.s32 	%r2402, %r2401, %r2385;
	shf.l.wrap.b32 	%r2403, %r2384, %r2384, 10;
	not.b32 	%r2404, %r2403;
	or.b32  	%r2405, %r2393, %r2404;
	xor.b32  	%r2406, %r2402, %r2405;
	add.s32 	%r2407, %r7, %r1565;
	add.s32 	%r2408, %r2407, %r2385;
	add.s32 	%r2409, %r2408, %r2406;
	shf.l.wrap.b32 	%r2410, %r2409, %r2409, 11;
	add.s32 	%r2411, %r2410, %r2394;
	shf.l.wrap.b32 	%r2412, %r2393, %r2393, 10;
	not.b32 	%r2413, %r2412;
	or.b32  	%r2414, %r2402, %r2413;
	xor.b32  	%r2415, %r2411, %r2414;
	add.s32 	%r2416, %r7, %r1558;
	add.s32 	%r2417, %r2416, %r2394;
	add.s32 	%r2418, %r2417, %r2415;
	shf.l.wrap.b32 	%r2419, %r2418, %r2418, 14;
	add.s32 	%r2420, %r2419, %r2403;
	shf.l.wrap.b32 	%r2421, %r2402, %r2402, 10;
	not.b32 	%r2422, %r2421;
	or.b32  	%r2423, %r2411, %r2422;
	xor.b32  	%r2424, %r2420, %r2423;
	add.s32 	%r2425, %r7, %r1567;
	add.s32 	%r2426, %r2425, %r2403;
	add.s32 	%r2427, %r2426, %r2424;
	shf.l.wrap.b32 	%r2428, %r2427, %r2427, 14;
	add.s32 	%r2429, %r2428, %r2412;
	shf.l.wrap.b32 	%r2430, %r2411, %r2411, 10;
	not.b32 	%r2431, %r2430;
	or.b32  	%r2432, %r2420, %r2431;
	xor.b32  	%r2433, %r2429, %r2432;
	add.s32 	%r2434, %r7, %r1560;
	add.s32 	%r2435, %r2434, %r2412;
	add.s32 	%r2436, %r2435, %r2433;
	shf.l.wrap.b32 	%r2437, %r2436, %r2436, 12;
	add.s32 	%r2438, %r2437, %r2421;
	shf.l.wrap.b32 	%r2439, %r2420, %r2420, 10;
	not.b32 	%r2440, %r2439;
	or.b32  	%r2441, %r2429, %r2440;
	xor.b32  	%r2442, %r2438, %r2441;
	add.s32 	%r2443, %r7, %r1569;
	add.s32 	%r2444, %r2443, %r2421;
	add.s32 	%r2445, %r2444, %r2442;
	shf.l.wrap.b32 	%r2446, %r2445, %r2445, 6;
	add.s32 	%r2447, %r2446, %r2430;
	shf.l.wrap.b32 	%r2448, %r2429, %r2429, 10;
	and.b32  	%r2449, %r2447, %r2448;
	not.b32 	%r2450, %r2448;
	and.b32  	%r2451, %r2438, %r2450;
	or.b32  	%r2452, %r2449, %r2451;
	add.s32 	%r2453, %r8, %r1563;
	add.s32 	%r2454, %r2453, %r2430;
	add.s32 	%r2455, %r2454, %r2452;
	shf.l.wrap.b32 	%r2456, %r2455, %r2455, 9;
	add.s32 	%r2457, %r2456, %r2439;
	shf.l.wrap.b32 	%r2458, %r2438, %r2438, 10;
	and.b32  	%r2459, %r2457, %r2458;
	not.b32 	%r2460, %r2458;
	and.b32  	%r2461, %r2447, %r2460;
	or.b32  	%r2462, %r2459, %r2461;
	add.s32 	%r2463, %r8, %r1568;
	add.s32 	%r2464, %r2463, %r2439;
	add.s32 	%r2465, %r2464, %r2462;
	shf.l.wrap.b32 	%r2466, %r2465, %r2465, 13;
	add.s32 	%r2467, %r2466, %r2448;
	shf.l.wrap.b32 	%r2468, %r2447, %r2447, 10;
	and.b32  	%r2469, %r2467, %r2468;
	not.b32 	%r2470, %r2468;
	and.b32  	%r2471, %r2457, %r2470;
	or.b32  	%r2472, %r2469, %r2471;
	add.s32 	%r2473, %r8, %r1560;
	add.s32 	%r2474, %r2473, %r2448;
	add.s32 	%r2475, %r2474, %r2472;
	shf.l.wrap.b32 	%r2476, %r2475, %r2475, 15;
	add.s32 	%r2477, %r2476, %r2458;
	shf.l.wrap.b32 	%r2478, %r2457, %r2457, 10;
	and.b32  	%r2479, %r2477, %r2478;
	not.b32 	%r2480, %r2478;
	and.b32  	%r2481, %r2467, %r2480;
	or.b32  	%r2482, %r2479, %r2481;
	add.s32 	%r2483, %r8, %r1564;
	add.s32 	%r2484, %r2483, %r2458;
	add.s32 	%r2485, %r2484, %r2482;
	shf.l.wrap.b32 	%r2486, %r2485, %r2485, 7;
	add.s32 	%r2487, %r2486, %r2468;
	shf.l.wrap.b32 	%r2488, %r2467, %r2467, 10;
	and.b32  	%r2489, %r2487, %r2488;
	not.b32 	%r2490, %r2488;
	and.b32  	%r2491, %r2477, %r2490;
	or.b32  	%r2492, %r2489, %r2491;
	add.s32 	%r2493, %r8, %r1557;
	add.s32 	%r2494, %r2493, %r2468;
	add.s32 	%r2495, %r2494, %r2492;
	shf.l.wrap.b32 	%r2496, %r2495, %r2495, 12;
	add.s32 	%r2497, %r2496, %r2478;
	shf.l.wrap.b32 	%r2498, %r2477, %r2477, 10;
	and.b32  	%r2499, %r2497, %r2498;
	not.b32 	%r2500, %r2498;
	and.b32  	%r2501, %r2487, %r2500;
	or.b32  	%r2502, %r2499, %r2501;
	add.s32 	%r2503, %r8, %r1570;
	add.s32 	%r2504, %r2503, %r2478;
	add.s32 	%r2505, %r2504, %r2502;
	shf.l.wrap.b32 	%r2506, %r2505, %r2505, 8;
	add.s32 	%r2507, %r2506, %r2488;
	shf.l.wrap.b32 	%r2508, %r2487, %r2487, 10;
	and.b32  	%r2509, %r2507, %r2508;
	not.b32 	%r2510, %r2508;
	and.b32  	%r2511, %r2497, %r2510;
	or.b32  	%r2512, %r2509, %r2511;
	add.s32 	%r2513, %r8, %r1562;
	add.s32 	%r2514, %r2513, %r2488;
	add.s32 	%r2515, %r2514, %r2512;
	shf.l.wrap.b32 	%r2516, %r2515, %r2515, 9;
	add.s32 	%r2517, %r2516, %r2498;
	shf.l.wrap.b32 	%r2518, %r2497, %r2497, 10;
	and.b32  	%r2519, %r2517, %r2518;
	not.b32 	%r2520, %r2518;
	and.b32  	%r2521, %r2507, %r2520;
	or.b32  	%r2522, %r2519, %r2521;
	add.s32 	%r2523, %r8, %r1567;
	add.s32 	%r2524, %r2523, %r2498;
	add.s32 	%r2525, %r2524, %r2522;
	shf.l.wrap.b32 	%r2526, %r2525, %r2525, 11;
	add.s32 	%r2527, %r2526, %r2508;
	shf.l.wrap.b32 	%r2528, %r2507, %r2507, 10;
	and.b32  	%r2529, %r2527, %r2528;
	not.b32 	%r2530, %r2528;
	and.b32  	%r2531, %r2517, %r2530;
	or.b32  	%r2532, %r2529, %r2531;
	add.s32 	%r2533, %r8, %r1571;
	add.s32 	%r2534, %r2533, %r2508;
	add.s32 	%r2535, %r2534, %r2532;
	shf.l.wrap.b32 	%r2536, %r2535, %r2535, 7;
	add.s32 	%r2537, %r2536, %r2518;
	shf.l.wrap.b32 	%r2538, %r2517, %r2517, 10;
	and.b32  	%r2539, %r2537, %r2538;
	not.b32 	%r2540, %r2538;
	and.b32  	%r2541, %r2527, %r2540;
	or.b32  	%r2542, %r2539, %r2541;
	add.s32 	%r2543, %r8, %r1572;
	add.s32 	%r2544, %r2543, %r2518;
	add.s32 	%r2545, %r2544, %r2542;
	shf.l.wrap.b32 	%r2546, %r2545, %r2545, 7;
	add.s32 	%r2547, %r2546, %r2528;
	shf.l.wrap.b32 	%r2548, %r2527, %r2527, 10;
	and.b32  	%r2549, %r2547, %r2548;
	not.b32 	%r2550, %r2548;
	and.b32  	%r2551, %r2537, %r2550;
	or.b32  	%r2552, %r2549, %r2551;
	add.s32 	%r2553, %r8, %r1565;
	add.s32 	%r2554, %r2553, %r2528;
	add.s32 	%r2555, %r2554, %r2552;
	shf.l.wrap.b32 	%r2556, %r2555, %r2555, 12;
	add.s32 	%r2557, %r2556, %r2538;
	shf.l.wrap.b32 	%r2558, %r2537, %r2537, 10;
	and.b32  	%r2559, %r2557, %r2558;
	not.b32 	%r2560, %r2558;
	and.b32  	%r2561, %r2547, %r2560;
	or.b32  	%r2562, %r2559, %r2561;
	add.s32 	%r2563, %r8, %r1569;
	add.s32 	%r2564, %r2563, %r2538;
	add.s32 	%r2565, %r2564, %r2562;
	shf.l.wrap.b32 	%r2566, %r2565, %r2565, 7;
	add.s32 	%r2567, %r2566, %r2548;
	shf.l.wrap.b32 	%r2568, %r2547, %r2547, 10;
	and.b32  	%r2569, %r2567, %r2568;
	not.b32 	%r2570, %r2568;
	and.b32  	%r2571, %r2557, %r2570;
	or.b32  	%r2572, %r2569, %r2571;
	add.s32 	%r2573, %r8, %r1561;
	add.s32 	%r2574, %r2573, %r2548;
	add.s32 	%r2575, %r2574, %r2572;
	shf.l.wrap.b32 	%r2576, %r2575, %r2575, 6;
	add.s32 	%r2577, %r2576, %r2558;
	shf.l.wrap.b32 	%r2578, %r2557, %r2557, 10;
	and.b32  	%r2579, %r2577, %r2578;
	not.b32 	%r2580, %r2578;
	and.b32  	%r2581, %r2567, %r2580;
	or.b32  	%r2582, %r2579, %r2581;
	add.s32 	%r2583, %r8, %r1566;
	add.s32 	%r2584, %r2583, %r2558;
	add.s32 	%r2585, %r2584, %r2582;
	shf.l.wrap.b32 	%r2586, %r2585, %r2585, 15;
	add.s32 	%r2587, %r2586, %r2568;
	shf.l.wrap.b32 	%r2588, %r2567, %r2567, 10;
	and.b32  	%r2589, %r2587, %r2588;
	not.b32 	%r2590, %r2588;
	and.b32  	%r2591, %r2577, %r2590;
	or.b32  	%r2592, %r2589, %r2591;
	add.s32 	%r2593, %r8, %r1558;
	add.s32 	%r2594, %r2593, %r2568;
	add.s32 	%r2595, %r2594, %r2592;
	shf.l.wrap.b32 	%r2596, %r2595, %r2595, 13;
	add.s32 	%r2597, %r2596, %r2578;
	shf.l.wrap.b32 	%r2598, %r2577, %r2577, 10;
	and.b32  	%r2599, %r2597, %r2598;
	not.b32 	%r2600, %r2598;
	and.b32  	%r2601, %r2587, %r2600;
	or.b32  	%r2602, %r2599, %r2601;
	add.s32 	%r2603, %r8, %r1559;
	add.s32 	%r2604, %r2603, %r2578;
	add.s32 	%r2605, %r2604, %r2602;
	shf.l.wrap.b32 	%r2606, %r2605, %r2605, 11;
	add.s32 	%r2607, %r2606, %r2588;
	shf.l.wrap.b32 	%r2608, %r2587, %r2587, 10;
	not.b32 	%r2609, %r2597;
	or.b32  	%r2610, %r2607, %r2609;
	xor.b32  	%r2611, %r2610, %r2608;
	add.s32 	%r2612, %r9, %r1572;
	add.s32 	%r2613, %r2612, %r2588;
	add.s32 	%r2614, %r2613, %r2611;
	shf.l.wrap.b32 	%r2615, %r2614, %r2614, 9;
	add.s32 	%r2616, %r2615, %r2598;
	shf.l.wrap.b32 	%r2617, %r2597, %r2597, 10;
	not.b32 	%r2618, %r2607;
	or.b32  	%r2619, %r2616, %r2618;
	xor.b32  	%r2620, %r2619, %r2617;
	add.s32 	%r2621, %r9, %r1562;
	add.s32 	%r2622, %r2621, %r2598;
	add.s32 	%r2623, %r2622, %r2620;
	shf.l.wrap.b32 	%r2624, %r2623, %r2623, 7;
	add.s32 	%r2625, %r2624, %r2608;
	shf.l.wrap.b32 	%r2626, %r2607, %r2607, 10;
	not.b32 	%r2627, %r2616;
	or.b32  	%r2628, %r2625, %r2627;
	xor.b32  	%r2629, %r2628, %r2626;
	add.s32 	%r2630, %r9, %r1558;
	add.s32 	%r2631, %r2630, %r2608;
	add.s32 	%r2632, %r2631, %r2629;
	shf.l.wrap.b32 	%r2633, %r2632, %r2632, 15;
	add.s32 	%r2634, %r2633, %r2617;
	shf.l.wrap.b32 	%r2635, %r2616, %r2616, 10;
	not.b32 	%r2636, %r2625;
	or.b32  	%r2637, %r2634, %r2636;
	xor.b32  	%r2638, %r2637, %r2635;
	add.s32 	%r2639, %r9, %r1560;
	add.s32 	%r2640, %r2639, %r2617;
	add.s32 	%r2641, %r2640, %r2638;
	shf.l.wrap.b32 	%r2642, %r2641, %r2641, 11;
	add.s32 	%r2643, %r2642, %r2626;
	shf.l.wrap.b32 	%r2644, %r2625, %r2625, 10;
	not.b32 	%r2645, %r2634;
	or.b32  	%r2646, %r2643, %r2645;
	xor.b32  	%r2647, %r2646, %r2644;
	add.s32 	%r2648, %r9, %r1564;
	add.s32 	%r2649, %r2648, %r2626;
	add.s32 	%r2650, %r2649, %r2647;
	shf.l.wrap.b32 	%r2651, %r2650, %r2650, 8;
	add.s32 	%r2652, %r2651, %r2635;
	shf.l.wrap.b32 	%r2653, %r2634, %r2634, 10;
	not.b32 	%r2654, %r2643;
	or.b32  	%r2655, %r2652, %r2654;
	xor.b32  	%r2656, %r2655, %r2653;
	add.s32 	%r2657, %r9, %r1571;
	add.s32 	%r2658, %r2657, %r2635;
	add.s32 	%r2659, %r2658, %r2656;
	shf.l.wrap.b32 	%r2660, %r2659, %r2659, 6;
	add.s32 	%r2661, %r2660, %r2644;
	shf.l.wrap.b32 	%r2662, %r2643, %r2643, 10;
	not.b32 	%r2663, %r2652;
	or.b32  	%r2664, %r2661, %r2663;
	xor.b32  	%r2665, %r2664, %r2662;
	add.s32 	%r2666, %r9, %r1563;
	add.s32 	%r2667, %r2666, %r2644;
	add.s32 	%r2668, %r2667, %r2665;
	shf.l.wrap.b32 	%r2669, %r2668, %r2668, 6;
	add.s32 	%r2670, %r2669, %r2653;
	shf.l.wrap.b32 	%r2671, %r2652, %r2652, 10;
	not.b32 	%r2672, %r2661;
	or.b32  	%r2673, %r2670, %r2672;
	xor.b32  	%r2674, %r2673, %r2671;
	add.s32 	%r2675, %r9, %r1566;
	add.s32 	%r2676, %r2675, %r2653;
	add.s32 	%r2677, %r2676, %r2674;
	shf.l.wrap.b32 	%r2678, %r2677, %r2677, 14;
	add.s32 	%r2679, %r2678, %r2662;
	shf.l.wrap.b32 	%r2680, %r2661, %r2661, 10;
	not.b32 	%r2681, %r2670;
	or.b32  	%r2682, %r2679, %r2681;
	xor.b32  	%r2683, %r2682, %r2680;
	add.s32 	%r2684, %r9, %r1568;
	add.s32 	%r2685, %r2684, %r2662;
	add.s32 	%r2686, %r2685, %r2683;
	shf.l.wrap.b32 	%r2687, %r2686, %r2686, 12;
	add.s32 	%r2688, %r2687, %r2671;
	shf.l.wrap.b32 	%r2689, %r2670, %r2670, 10;
	not.b32 	%r2690, %r2679;
	or.b32  	%r2691, %r2688, %r2690;
	xor.b32  	%r2692, %r2691, %r2689;
	add.s32 	%r2693, %r9, %r1565;
	add.s32 	%r2694, %r2693, %r2671;
	add.s32 	%r2695, %r2694, %r2692;
	shf.l.wrap.b32 	%r2696, %r2695, %r2695, 13;
	add.s32 	%r2697, %r2696, %r2680;
	shf.l.wrap.b32 	%r2698, %r2679, %r2679, 10;
	not.b32 	%r2699, %r2688;
	or.b32  	%r2700, %r2697, %r2699;
	xor.b32  	%r2701, %r2700, %r2698;
	add.s32 	%r2702, %r9, %r1569;
	add.s32 	%r2703, %r2702, %r2680;
	add.s32 	%r2704, %r2703, %r2701;
	shf.l.wrap.b32 	%r2705, %r2704, %r2704, 5;
	add.s32 	%r2706, %r2705, %r2689;
	shf.l.wrap.b32 	%r2707, %r2688, %r2688, 10;
	not.b32 	%r2708, %r2697;
	or.b32  	%r2709, %r2706, %r2708;
	xor.b32  	%r2710, %r2709, %r2707;
	add.s32 	%r2711, %r9, %r1559;
	add.s32 	%r2712, %r2711, %r2689;
	add.s32 	%r2713, %r2712, %r2710;
	shf.l.wrap.b32 	%r2714, %r2713, %r2713, 14;
	add.s32 	%r2715, %r2714, %r2698;
	shf.l.wrap.b32 	%r2716, %r2697, %r2697, 10;
	not.b32 	%r2717, %r2706;
	or.b32  	%r2718, %r2715, %r2717;
	xor.b32  	%r2719, %r2718, %r2716;
	add.s32 	%r2720, %r9, %r1567;
	add.s32 	%r2721, %r2720, %r2698;
	add.s32 	%r2722, %r2721, %r2719;
	shf.l.wrap.b32 	%r2723, %r2722, %r2722, 13;
	add.s32 	%r2724, %r2723, %r2707;
	shf.l.wrap.b32 	%r2725, %r2706, %r2706, 10;
	not.b32 	%r2726, %r2715;
	or.b32  	%r2727, %r2724, %r2726;
	xor.b32  	%r2728, %r2727, %r2725;
	add.s32 	%r2729, %r9, %r1557;
	add.s32 	%r2730, %r2729, %r2707;
	add.s32 	%r2731, %r2730, %r2728;
	shf.l.wrap.b32 	%r2732, %r2731, %r2731, 13;
	add.s32 	%r2733, %r2732, %r2716;
	shf.l.wrap.b32 	%r2734, %r2715, %r2715, 10;
	not.b32 	%r2735, %r2724;
	or.b32  	%r2736, %r2733, %r2735;
	xor.b32  	%r2737, %r2736, %r2734;
	add.s32 	%r2738, %r9, %r1561;
	add.s32 	%r2739, %r2738, %r2716;
	add.s32 	%r2740, %r2739, %r2737;
	shf.l.wrap.b32 	%r2741, %r2740, %r2740, 7;
	add.s32 	%r2742, %r2741, %r2725;
	shf.l.wrap.b32 	%r2743, %r2724, %r2724, 10;
	not.b32 	%r2744, %r2733;
	or.b32  	%r2745, %r2742, %r2744;
	xor.b32  	%r2746, %r2745, %r2743;
	add.s32 	%r2747, %r9, %r1570;
	add.s32 	%r2748, %r2747, %r2725;
	add.s32 	%r2749, %r2748, %r2746;
	shf.l.wrap.b32 	%r2750, %r2749, %r2749, 5;
	add.s32 	%r2751, %r2750, %r2734;
	shf.l.wrap.b32 	%r2752, %r2733, %r2733, 10;
	and.b32  	%r2753, %r2751, %r2742;
	not.b32 	%r2754, %r2751;
	and.b32  	%r2755, %r2752, %r2754;
	or.b32  	%r2756, %r2753, %r2755;
	add.s32 	%r2757, %r10, %r1565;
	add.s32 	%r2758, %r2757, %r2734;
	add.s32 	%r2759, %r2758, %r2756;
	shf.l.wrap.b32 	%r2760, %r2759, %r2759, 15;
	add.s32 	%r2761, %r2760, %r2743;
	shf.l.wrap.b32 	%r2762, %r2742, %r2742, 10;
	and.b32  	%r2763, %r2761, %r2751;
	not.b32 	%r2764, %r2761;
	and.b32  	%r2765, %r2762, %r2764;
	or.b32  	%r2766, %r2763, %r2765;
	add.s32 	%r2767, %r10, %r1563;
	add.s32 	%r2768, %r2767, %r2743;
	add.s32 	%r2769, %r2768, %r2766;
	shf.l.wrap.b32 	%r2770, %r2769, %r2769, 5;
	add.s32 	%r2771, %r2770, %r2752;
	shf.l.wrap.b32 	%r2772, %r2751, %r2751, 10;
	and.b32  	%r2773, %r2771, %r2761;
	not.b32 	%r2774, %r2771;
	and.b32  	%r2775, %r2772, %r2774;
	or.b32  	%r2776, %r2773, %r2775;
	add.s32 	%r2777, %r10, %r1561;
	add.s32 	%r2778, %r2777, %r2752;
	add.s32 	%r2779, %r2778, %r2776;
	shf.l.wrap.b32 	%r2780, %r2779, %r2779, 8;
	add.s32 	%r2781, %r2780, %r2762;
	shf.l.wrap.b32 	%r2782, %r2761, %r2761, 10;
	and.b32  	%r2783, %r2781, %r2771;
	not.b32 	%r2784, %r2781;
	and.b32  	%r2785, %r2782, %r2784;
	or.b32  	%r2786, %r2783, %r2785;
	add.s32 	%r2787, %r10, %r1558;
	add.s32 	%r2788, %r2787, %r2762;
	add.s32 	%r2789, %r2788, %r2786;
	shf.l.wrap.b32 	%r2790, %r2789, %r2789, 11;
	add.s32 	%r2791, %r2790, %r2772;
	shf.l.wrap.b32 	%r2792, %r2771, %r2771, 10;
	and.b32  	%r2793, %r2791, %r2781;
	not.b32 	%r2794, %r2791;
	and.b32  	%r2795, %r2792, %r2794;
	or.b32  	%r2796, %r2793, %r2795;
	add.s32 	%r2797, %r10, %r1560;
	add.s32 	%r2798, %r2797, %r2772;
	add.s32 	%r2799, %r2798, %r2796;
	shf.l.wrap.b32 	%r2800, %r2799, %r2799, 14;
	add.s32 	%r2801, %r2800, %r2782;
	shf.l.wrap.b32 	%r2802, %r2781, %r2781, 10;
	and.b32  	%r2803, %r2801, %r2791;
	not.b32 	%r2804, %r2801;
	and.b32  	%r2805, %r2802, %r2804;
	or.b32  	%r2806, %r2803, %r2805;
	add.s32 	%r2807, %r10, %r1568;
	add.s32 	%r2808, %r2807, %r2782;
	add.s32 	%r2809, %r2808, %r2806;
	shf.l.wrap.b32 	%r2810, %r2809, %r2809, 14;
	add.s32 	%r2811, %r2810, %r2792;
	shf.l.wrap.b32 	%r2812, %r2791, %r2791, 10;
	and.b32  	%r2813, %r2811, %r2801;
	not.b32 	%r2814, %r2811;
	and.b32  	%r2815, %r2812, %r2814;
	or.b32  	%r2816, %r2813, %r2815;
	add.s32 	%r2817, %r10, %r1572;
	add.s32 	%r2818, %r2817, %r2792;
	add.s32 	%r2819, %r2818, %r2816;
	shf.l.wrap.b32 	%r2820, %r2819, %r2819, 6;
	add.s32 	%r2821, %r2820, %r2802;
	shf.l.wrap.b32 	%r2822, %r2801, %r2801, 10;
	and.b32  	%r2823, %r2821, %r2811;
	not.b32 	%r2824, %r2821;
	and.b32  	%r2825, %r2822, %r2824;
	or.b32  	%r2826, %r2823, %r2825;
	add.s32 	%r2827, %r10, %r1557;
	add.s32 	%r2828, %r2827, %r2802;
	add.s32 	%r2829, %r2828, %r2826;
	shf.l.wrap.b32 	%r2830, %r2829, %r2829, 14;
	add.s32 	%r2831, %r2830, %r2812;
	shf.l.wrap.b32 	%r2832, %r2811, %r2811, 10;
	and.b32  	%r2833, %r2831, %r2821;
	not.b32 	%r2834, %r2831;
	and.b32  	%r2835, %r2832, %r2834;
	or.b32  	%r2836, %r2833, %r2835;
	add.s32 	%r2837, %r10, %r1562;
	add.s32 	%r2838, %r2837, %r2812;
	add.s32 	%r2839, %r2838, %r2836;
	shf.l.wrap.b32 	%r2840, %r2839, %r2839, 6;
	add.s32 	%r2841, %r2840, %r2822;
	shf.l.wrap.b32 	%r2842, %r2821, %r2821, 10;
	and.b32  	%r2843, %r2841, %r2831;
	not.b32 	%r2844, %r2841;
	and.b32  	%r2845, %r2842, %r2844;
	or.b32  	%r2846, %r2843, %r2845;
	add.s32 	%r2847, %r10, %r1569;
	add.s32 	%r2848, %r2847, %r2822;
	add.s32 	%r2849, %r2848, %r2846;
	shf.l.wrap.b32 	%r2850, %r2849, %r2849, 9;
	add.s32 	%r2851, %r2850, %r2832;
	shf.l.wrap.b32 	%r2852, %r2831, %r2831, 10;
	and.b32  	%r2853, %r2851, %r2841;
	not.b32 	%r2854, %r2851;
	and.b32  	%r2855, %r2852, %r2854;
	or.b32  	%r2856, %r2853, %r2855;
	add.s32 	%r2857, %r10, %r1559;
	add.s32 	%r2858, %r2857, %r2832;
	add.s32 	%r2859, %r2858, %r2856;
	shf.l.wrap.b32 	%r2860, %r2859, %r2859, 12;
	add.s32 	%r2861, %r2860, %r2842;
	shf.l.wrap.b32 	%r2862, %r2841, %r2841, 10;
	and.b32  	%r2863, %r2861, %r2851;
	not.b32 	%r2864, %r2861;
	and.b32  	%r2865, %r2862, %r2864;
	or.b32  	%r2866, %r2863, %r2865;
	add.s32 	%r2867, %r10, %r1570;
	add.s32 	%r2868, %r2867, %r2842;
	add.s32 	%r2869, %r2868, %r2866;
	shf.l.wrap.b32 	%r2870, %r2869, %r2869, 9;
	add.s32 	%r2871, %r2870, %r2852;
	shf.l.wrap.b32 	%r2872, %r2851, %r2851, 10;
	and.b32  	%r2873, %r2871, %r2861;
	not.b32 	%r2874, %r2871;
	and.b32  	%r2875, %r2872, %r2874;
	or.b32  	%r2876, %r2873, %r2875;
	add.s32 	%r2877, %r10, %r1566;
	add.s32 	%r2878, %r2877, %r2852;
	add.s32 	%r2879, %r2878, %r2876;
	shf.l.wrap.b32 	%r2880, %r2879, %r2879, 12;
	add.s32 	%r2881, %r2880, %r2862;
	shf.l.wrap.b32 	%r2882, %r2861, %r2861, 10;
	and.b32  	%r2883, %r2881, %r2871;
	not.b32 	%r2884, %r2881;
	and.b32  	%r2885, %r2882, %r2884;
	or.b32  	%r2886, %r2883, %r2885;
	add.s32 	%r2887, %r10, %r1564;
	add.s32 	%r2888, %r2887, %r2862;
	add.s32 	%r2889, %r2888, %r2886;
	shf.l.wrap.b32 	%r2890, %r2889, %r2889, 5;
	add.s32 	%r2891, %r2890, %r2872;
	shf.l.wrap.b32 	%r2892, %r2871, %r2871, 10;
	and.b32  	%r2893, %r2891, %r2881;
	not.b32 	%r2894, %r2891;
	and.b32  	%r2895, %r2892, %r2894;
	or.b32  	%r2896, %r2893, %r2895;
	add.s32 	%r2897, %r10, %r1567;
	add.s32 	%r2898, %r2897, %r2872;
	add.s32 	%r2899, %r2898, %r2896;
	shf.l.wrap.b32 	%r2900, %r2899, %r2899, 15;
	add.s32 	%r2901, %r2900, %r2882;
	shf.l.wrap.b32 	%r2902, %r2881, %r2881, 10;
	and.b32  	%r2903, %r2901, %r2891;
	not.b32 	%r2904, %r2901;
	and.b32  	%r2905, %r2902, %r2904;
	or.b32  	%r2906, %r2903, %r2905;
	add.s32 	%r2907, %r10, %r1571;
	add.s32 	%r2908, %r2907, %r2882;
	add.s32 	%r2909, %r2908, %r2906;
	shf.l.wrap.b32 	%r2910, %r2909, %r2909, 8;
	add.s32 	%r2911, %r2910, %r2892;
	shf.l.wrap.b32 	%r2912, %r2891, %r2891, 10;
	xor.b32  	%r2913, %r2901, %r2912;
	xor.b32  	%r2914, %r2913, %r2911;
	add.s32 	%r2915, %r11, %r1569;
	add.s32 	%r2916, %r2915, %r2892;
	add.s32 	%r2917, %r2916, %r2914;
	shf.l.wrap.b32 	%r2918, %r2917, %r2917, 8;
	add.s32 	%r2919, %r2918, %r2902;
	shf.l.wrap.b32 	%r2920, %r2901, %r2901, 10;
	xor.b32  	%r2921, %r2911, %r2920;
	xor.b32  	%r2922, %r2921, %r2919;
	add.s32 	%r2923, %r11, %r1572;
	add.s32 	%r2924, %r2923, %r2902;
	add.s32 	%r2925, %r2924, %r2922;
	shf.l.wrap.b32 	%r2926, %r2925, %r2925, 5;
	add.s32 	%r2927, %r2926, %r2912;
	shf.l.wrap.b32 	%r2928, %r2911, %r2911, 10;
	xor.b32  	%r2929, %r2919, %r2928;
	xor.b32  	%r2930, %r2929, %r2927;
	add.s32 	%r2931, %r11, %r1567;
	add.s32 	%r2932, %r2931, %r2912;
	add.s32 	%r2933, %r2932, %r2930;
	shf.l.wrap.b32 	%r2934, %r2933, %r2933, 12;
	add.s32 	%r2935, %r2934, %r2920;
	shf.l.wrap.b32 	%r2936, %r2919, %r2919, 10;
	xor.b32  	%r2937, %r2927, %r2936;
	xor.b32  	%r2938, %r2937, %r2935;
	add.s32 	%r2939, %r11, %r1561;
	add.s32 	%r2940, %r2939, %r2920;
	add.s32 	%r2941, %r2940, %r2938;
	shf.l.wrap.b32 	%r2942, %r2941, %r2941, 9;
	add.s32 	%r2943, %r2942, %r2928;
	shf.l.wrap.b32 	%r2944, %r2927, %r2927, 10;
	xor.b32  	%r2945, %r2935, %r2944;
	xor.b32  	%r2946, %r2945, %r2943;
	add.s32 	%r2947, %r11, %r1558;
	add.s32 	%r2948, %r2947, %r2928;
	add.s32 	%r2949, %r2948, %r2946;
	shf.l.wrap.b32 	%r2950, %r2949, %r2949, 12;
	add.s32 	%r2951, %r2950, %r2936;
	shf.l.wrap.b32 	%r2952, %r2935, %r2935, 10;
	xor.b32  	%r2953, %r2943, %r2952;
	xor.b32  	%r2954, %r2953, %r2951;
	add.s32 	%r2955, %r11, %r1562;
	add.s32 	%r2956, %r2955, %r2936;
	add.s32 	%r2957, %r2956, %r2954;
	shf.l.wrap.b32 	%r2958, %r2957, %r2957, 5;
	add.s32 	%r2959, %r2958, %r2944;
	shf.l.wrap.b32 	%r2960, %r2943, %r2943, 10;
	xor.b32  	%r2961, %r2951, %r2960;
	xor.b32  	%r2962, %r2961, %r2959;
	add.s32 	%r2963, %r11, %r1565;
	add.s32 	%r2964, %r2963, %r2944;
	add.s32 	%r2965, %r2964, %r2962;
	shf.l.wrap.b32 	%r2966, %r2965, %r2965, 14;
	add.s32 	%r2967, %r2966, %r2952;
	shf.l.wrap.b32 	%r2968, %r2951, %r2951, 10;
	xor.b32  	%r2969, %r2959, %r2968;
	xor.b32  	%r2970, %r2969, %r2967;
	add.s32 	%r2971, %r11, %r1564;
	add.s32 	%r2972, %r2971, %r2952;
	add.s32 	%r2973, %r2972, %r2970;
	shf.l.wrap.b32 	%r2974, %r2973, %r2973, 6;
	add.s32 	%r2975, %r2974, %r2960;
	shf.l.wrap.b32 	%r2976, %r2959, %r2959, 10;
	xor.b32  	%r2977, %r2967, %r2976;
	xor.b32  	%r2978, %r2977, %r2975;
	add.s32 	%r2979, %r11, %r1563;
	add.s32 	%r2980, %r2979, %r2960;
	add.s32 	%r2981, %r2980, %r2978;
	shf.l.wrap.b32 	%r2982, %r2981, %r2981, 8;
	add.s32 	%r2983, %r2982, %r2968;
	shf.l.wrap.b32 	%r2984, %r2967, %r2967, 10;
	xor.b32  	%r2985, %r2975, %r2984;
	xor.b32  	%r2986, %r2985, %r2983;
	add.s32 	%r2987, %r11, %r1559;
	add.s32 	%r2988, %r2987, %r2968;
	add.s32 	%r2989, %r2988, %r2986;
	shf.l.wrap.b32 	%r2990, %r2989, %r2989, 13;
	add.s32 	%r2991, %r2990, %r2976;
	shf.l.wrap.b32 	%r2992, %r2975, %r2975, 10;
	xor.b32  	%r2993, %r2983, %r2992;
	xor.b32  	%r2994, %r2993, %r2991;
	add.s32 	%r2995, %r11, %r1570;
	add.s32 	%r2996, %r2995, %r2976;
	add.s32 	%r2997, %r2996, %r2994;
	shf.l.wrap.b32 	%r2998, %r2997, %r2997, 6;
	add.s32 	%r2999, %r2998, %r2984;
	shf.l.wrap.b32 	%r3000, %r2983, %r2983, 10;
	xor.b32  	%r3001, %r2991, %r3000;
	xor.b32  	%r3002, %r3001, %r2999;
	add.s32 	%r3003, %r11, %r1571;
	add.s32 	%r3004, %r3003, %r2984;
	add.s32 	%r3005, %r3004, %r3002;
	shf.l.wrap.b32 	%r3006, %r3005, %r3005, 5;
	add.s32 	%r3007, %r3006, %r2992;
	shf.l.wrap.b32 	%r3008, %r2991, %r2991, 10;
	xor.b32  	%r3009, %r2999, %r3008;
	xor.b32  	%r3010, %r3009, %r3007;
	add.s32 	%r3011, %r11, %r1557;
	add.s32 	%r3012, %r3011, %r2992;
	add.s32 	%r3013, %r3012, %r3010;
	shf.l.wrap.b32 	%r3014, %r3013, %r3013, 15;
	add.s32 	%r3015, %r3014, %r3000;
	shf.l.wrap.b32 	%r3016, %r2999, %r2999, 10;
	xor.b32  	%r3017, %r3007, %r3016;
	xor.b32  	%r3018, %r3017, %r3015;
	add.s32 	%r3019, %r11, %r1560;
	add.s32 	%r3020, %r3019, %r3000;
	add.s32 	%r3021, %r3020, %r3018;
	shf.l.wrap.b32 	%r3022, %r3021, %r3021, 13;
	add.s32 	%r3023, %r3022, %r3008;
	shf.l.wrap.b32 	%r3024, %r3007, %r3007, 10;
	xor.b32  	%r3025, %r3015, %r3024;
	xor.b32  	%r3026, %r3025, %r3023;
	add.s32 	%r3027, %r11, %r1566;
	add.s32 	%r3028, %r3027, %r3008;
	add.s32 	%r3029, %r3028, %r3026;
	shf.l.wrap.b32 	%r3030, %r3029, %r3029, 11;
	add.s32 	%r3031, %r3030, %r3016;
	shf.l.wrap.b32 	%r3032, %r3015, %r3015, 10;
	xor.b32  	%r3033, %r3023, %r3032;
	xor.b32  	%r3034, %r3033, %r3031;
	add.s32 	%r3035, %r11, %r1568;
	add.s32 	%r3036, %r3035, %r3016;
	add.s32 	%r3037, %r3036, %r3034;
	shf.l.wrap.b32 	%r3038, %r3037, %r3037, 11;
	shf.l.wrap.b32 	%r3039, %r3023, %r3023, 10;
	add.s32 	%r3040, %r2297, %r5901;
	add.s32 	%r3041, %r3040, %r3039;
	add.s32 	%r3042, %r2306, %r5902;
	add.s32 	%r3043, %r3042, %r3032;
	add.s32 	%r3044, %r2298, %r5903;
	add.s32 	%r3045, %r3044, %r3024;
	add.s32 	%r3046, %r2289, %r5904;
	add.s32 	%r3047, %r3046, %r3024;
	add.s32 	%r3048, %r3047, %r3038;
	add.s32 	%r3049, %r2289, %r5900;
	add.s32 	%r3050, %r3049, %r2305;
	add.s32 	%r3051, %r3050, %r3031;
	mov.b32 	%r3052, 0;
	st.local.v4.b32 	[%rd1], {%r3052, %r3052, %r3052, %r3052};
	st.local.v4.b32 	[%rd1+16], {%r3052, %r3052, %r3052, %r3052};
	st.local.v4.b32 	[%rd1+32], {%r3052, %r3052, %r3052, %r3052};
	shr.u64 	%rd44, %rd18, 8;
	shr.u64 	%rd45, %rd18, 16;
	shr.u64 	%rd46, %rd18, 24;
	shr.u64 	%rd47, %rd18, 40;
	shr.u64 	%rd48, %rd18, 48;
	shr.u64 	%rd49, %rd18, 56;
	cvt.u32.u64 	%r3053, %rd46;
	cvt.u32.u64 	%r3054, %rd45;
	prmt.b32 	%r3055, %r3054, %r3053, 0x3340U;
	cvt.u32.u64 	%r3056, %rd18;
	cvt.u32.u64 	%r3057, %rd44;
	prmt.b32 	%r3058, %r3056, %r3057, 0x3340U;
	prmt.b32 	%r3059, %r3058, %r3055, 0x5410U;
	cvt.u32.u64 	%r3060, %rd49;
	cvt.u32.u64 	%r3061, %rd48;
	prmt.b32 	%r3062, %r3061, %r3060, 0x3340U;
	{ .reg .b32 tmp; mov.b64 {tmp, %r3063}, %rd18; }
	cvt.u32.u64 	%r3064, %rd47;
	prmt.b32 	%r3065, %r3063, %r3064, 0x3340U;
	prmt.b32 	%r3066, %r3065, %r3062, 0x5410U;
	st.local.v4.b32 	[%rd1+48], {%r3052, %r3052, %r3059, %r3066};
	xor.b32  	%r3067, %r3045, %r3043;
	xor.b32  	%r3068, %r3067, %r3048;
	add.s32 	%r3069, %r3068, %r3041;
	add.s32 	%r3070, %r3069, %r2;
	shf.l.wrap.b32 	%r3071, %r3070, %r3070, 11;
	add.s32 	%r3072, %r3071, %r3051;
	shf.l.wrap.b32 	%r3073, %r3045, %r3045, 10;
	xor.b32  	%r3074, %r3073, %r3043;
	xor.b32  	%r3075, %r3074, %r3072;
	add.s32 	%r3076, %r3051, %r2;
	add.s32 	%r3077, %r3076, %r3075;
	shf.l.wrap.b32 	%r3078, %r3077, %r3077, 14;
	add.s32 	%r3079, %r3078, %r3048;
	shf.l.wrap.b32 	%r3080, %r3043, %r3043, 10;
	xor.b32  	%r3081, %r3072, %r3080;
	xor.b32  	%r3082, %r3081, %r3079;
	add.s32 	%r3083, %r3048, %r2;
	add.s32 	%r3084, %r3083, %r3082;
	shf.l.wrap.b32 	%r3085, %r3084, %r3084, 15;
	add.s32 	%r3086, %r3085, %r3073;
	shf.l.wrap.b32 	%r3087, %r3072, %r3072, 10;
	xor.b32  	%r3088, %r3079, %r3087;
	xor.b32  	%r3089, %r3088, %r3086;
	add.s32 	%r3090, %r3073, %r2;
	add.s32 	%r3091, %r3090, %r3089;
	shf.l.wrap.b32 	%r3092, %r3091, %r3091, 12;
	add.s32 	%r3093, %r3092, %r3080;
	shf.l.wrap.b32 	%r3094, %r3079, %r3079, 10;
	xor.b32  	%r3095, %r3086, %r3094;
	xor.b32  	%r3096, %r3095, %r3093;
	add.s32 	%r3097, %r3080, %r2;
	add.s32 	%r3098, %r3097, %r3096;
	shf.l.wrap.b32 	%r3099, %r3098, %r3098, 5;
	add.s32 	%r3100, %r3099, %r3087;
	shf.l.wrap.b32 	%r3101, %r3086, %r3086, 10;
	xor.b32  	%r3102, %r3093, %r3101;
	xor.b32  	%r3103, %r3102, %r3100;
	add.s32 	%r3104, %r3087, %r2;
	add.s32 	%r3105, %r3104, %r3103;
	shf.l.wrap.b32 	%r3106, %r3105, %r3105, 8;
	add.s32 	%r3107, %r3106, %r3094;
	shf.l.wrap.b32 	%r3108, %r3093, %r3093, 10;
	xor.b32  	%r3109, %r3100, %r3108;
	xor.b32  	%r3110, %r3109, %r3107;
	add.s32 	%r3111, %r2, %r3094;
	add.s32 	%r3112, %r3111, %r3110;
	shf.l.wrap.b32 	%r3113, %r3112, %r3112, 7;
	add.s32 	%r3114, %r3113, %r3101;
	shf.l.wrap.b32 	%r3115, %r3100, %r3100, 10;
	xor.b32  	%r3116, %r3107, %r3115;
	xor.b32  	%r3117, %r3116, %r3114;
	add.s32 	%r3118, %r2, %r3101;
	add.s32 	%r3119, %r3118, %r3117;
	shf.l.wrap.b32 	%r3120, %r3119, %r3119, 9;
	add.s32 	%r3121, %r3120, %r3108;
	shf.l.wrap.b32 	%r3122, %r3107, %r3107, 10;
	xor.b32  	%r3123, %r3114, %r3122;
	xor.b32  	%r3124, %r3123, %r3121;
	add.s32 	%r3125, %r2, %r3108;
	add.s32 	%r3126, %r3125, %r3124;
	shf.l.wrap.b32 	%r3127, %r3126, %r3126, 11;
	add.s32 	%r3128, %r3127, %r3115;
	shf.l.wrap.b32 	%r3129, %r3114, %r3114, 10;
	xor.b32  	%r3130, %r3121, %r3129;
	xor.b32  	%r3131, %r3130, %r3128;
	add.s32 	%r3132, %r2, %r3115;
	add.s32 	%r3133, %r3132, %r3131;
	shf.l.wrap.b32 	%r3134, %r3133, %r3133, 13;
	add.s32 	%r3135, %r3134, %r3122;
	shf.l.wrap.b32 	%r3136, %r3121, %r3121, 10;
	xor.b32  	%r3137, %r3128, %r3136;
	xor.b32  	%r3138, %r3137, %r3135;
	add.s32 	%r3139, %r2, %r3122;
	add.s32 	%r3140, %r3139, %r3138;
	shf.l.wrap.b32 	%r3141, %r3140, %r3140, 14;
	add.s32 	%r3142, %r3141, %r3129;
	shf.l.wrap.b32 	%r3143, %r3128, %r3128, 10;
	xor.b32  	%r3144, %r3135, %r3143;
	xor.b32  	%r3145, %r3144, %r3142;
	add.s32 	%r3146, %r2, %r3129;
	add.s32 	%r3147, %r3146, %r3145;
	shf.l.wrap.b32 	%r3148, %r3147, %r3147, 15;
	add.s32 	%r3149, %r3148, %r3136;
	shf.l.wrap.b32 	%r3150, %r3135, %r3135, 10;
	xor.b32  	%r3151, %r3142, %r3150;
	xor.b32  	%r3152, %r3151, %r3149;
	add.s32 	%r3153, %r2, %r3136;
	add.s32 	%r3154, %r3153, %r3152;
	shf.l.wrap.b32 	%r3155, %r3154, %r3154, 6;
	add.s32 	%r3156, %r3155, %r3143;
	shf.l.wrap.b32 	%r3157, %r3142, %r3142, 10;
	xor.b32  	%r3158, %r3149, %r3157;
	xor.b32  	%r3159, %r3158, %r3156;
	add.s32 	%r3160, %r2, %r3143;
	add.s32 	%r3161, %r3160, %r3159;
	shf.l.wrap.b32 	%r3162, %r3161, %r3161, 7;
	add.s32 	%r3163, %r3162, %r3150;
	shf.l.wrap.b32 	%r3164, %r3149, %r3149, 10;
	xor.b32  	%r3165, %r3156, %r3164;
	xor.b32  	%r3166, %r3165, %r3163;
	add.s32 	%r3167, %r2, %r3059;
	add.s32 	%r3168, %r3167, %r3150;
	add.s32 	%r3169, %r3168, %r3166;
	shf.l.wrap.b32 	%r3170, %r3169, %r3169, 9;
	add.s32 	%r3171, %r3170, %r3157;
	shf.l.wrap.b32 	%r3172, %r3156, %r3156, 10;
	xor.b32  	%r3173, %r3163, %r3172;
	xor.b32  	%r3174, %r3173, %r3171;
	add.s32 	%r3175, %r2, %r3066;
	add.s32 	%r3176, %r3175, %r3157;
	add.s32 	%r3177, %r3176, %r3174;
	shf.l.wrap.b32 	%r3178, %r3177, %r3177, 8;
	add.s32 	%r3179, %r3178, %r3164;
	shf.l.wrap.b32 	%r3180, %r3163, %r3163, 10;
	and.b32  	%r3181, %r3179, %r3171;
	not.b32 	%r3182, %r3179;
	and.b32  	%r3183, %r3180, %r3182;
	or.b32  	%r3184, %r3181, %r3183;
	add.s32 	%r3185, %r3, %r3164;
	add.s32 	%r3186, %r3185, %r3184;
	shf.l.wrap.b32 	%r3187, %r3186, %r3186, 7;
	add.s32 	%r3188, %r3187, %r3172;
	shf.l.wrap.b32 	%r3189, %r3171, %r3171, 10;
	and.b32  	%r3190, %r3188, %r3179;
	not.b32 	%r3191, %r3188;
	and.b32  	%r3192, %r3189, %r3191;
	or.b32  	%r3193, %r3190, %r3192;
	add.s32 	%r3194, %r3, %r3172;
	add.s32 	%r3195, %r3194, %r3193;
	shf.l.wrap.b32 	%r3196, %r3195, %r3195, 6;
	add.s32 	%r3197, %r3196, %r3180;
	shf.l.wrap.b32 	%r3198, %r3179, %r3179, 10;
	and.b32  	%r3199, %r3197, %r3188;
	not.b32 	%r3200, %r3197;
	and.b32  	%r3201, %r3198, %r3200;
	or.b32  	%r3202, %r3199, %r3201;
	add.s32 	%r3203, %r3, %r3180;
	add.s32 	%r3204, %r3203, %r3202;
	shf.l.wrap.b32 	%r3205, %r3204, %r3204, 8;
	add.s32 	%r3206, %r3205, %r3189;
	shf.l.wrap.b32 	%r3207, %r3188, %r3188, 10;
	and.b32  	%r3208, %r3206, %r3197;
	not.b32 	%r3209, %r3206;
	and.b32  	%r3210, %r3207, %r3209;
	or.b32  	%r3211, %r3208, %r3210;
	add.s32 	%r3212, %r3, %r3189;
	add.s32 	%r3213, %r3212, %r3211;
	shf.l.wrap.b32 	%r3214, %r3213, %r3213, 13;
	add.s32 	%r3215, %r3214, %r3198;
	shf.l.wrap.b32 	%r3216, %r3197, %r3197, 10;
	and.b32  	%r3217, %r3215, %r3206;
	not.b32 	%r3218, %r3215;
	and.b32  	%r3219, %r3216, %r3218;
	or.b32  	%r3220, %r3217, %r3219;
	add.s32 	%r3221, %r3, %r3198;
	add.s32 	%r3222, %r3221, %r3220;
	shf.l.wrap.b32 	%r3223, %r3222, %r3222, 11;
	add.s32 	%r3224, %r3223, %r3207;
	shf.l.wrap.b32 	%r3225, %r3206, %r3206, 10;
	and.b32  	%r3226, %r3224, %r3215;
	not.b32 	%r3227, %r3224;
	and.b32  	%r3228, %r3225, %r3227;
	or.b32  	%r3229, %r3226, %r3228;
	add.s32 	%r3230, %r3, %r3207;
	add.s32 	%r3231, %r3230, %r3229;
	shf.l.wrap.b32 	%r3232, %r3231, %r3231, 9;
	add.s32 	%r3233, %r3232, %r3216;
	shf.l.wrap.b32 	%r3234, %r3215, %r3215, 10;
	and.b32  	%r3235, %r3233, %r3224;
	not.b32 	%r3236, %r3233;
	and.b32  	%r3237, %r3234, %r3236;
	or.b32  	%r3238, %r3235, %r3237;
	add.s32 	%r3239, %r3, %r3066;
	add.s32 	%r3240, %r3239, %r3216;
	add.s32 	%r3241, %r3240, %r3238;
	shf.l.wrap.b32 	%r3242, %r3241, %r3241, 7;
	add.s32 	%r3243, %r3242, %r3225;
	shf.l.wrap.b32 	%r3244, %r3224, %r3224, 10;
	and.b32  	%r3245, %r3243, %r3233;
	not.b32 	%r3246, %r3243;
	and.b32  	%r3247, %r3244, %r3246;
	or.b32  	%r3248, %r3245, %r3247;
	add.s32 	%r3249, %r3, %r3225;
	add.s32 	%r3250, %r3249, %r3248;
	shf.l.wrap.b32 	%r3251, %r3250, %r3250, 15;
	add.s32 	%r3252, %r3251, %r3234;
	shf.l.wrap.b32 	%r3253, %r3233, %r3233, 10;
	and.b32  	%r3254, %r3252, %r3243;
	not.b32 	%r3255, %r3252;
	and.b32  	%r3256, %r3253, %r3255;
	or.b32  	%r3257, %r3254, %r3256;
	add.s32 	%r3258, %r3, %r3234;
	add.s32 	%r3259, %r3258, %r3257;
	shf.l.wrap.b32 	%r3260, %r3259, %r3259, 7;
	add.s32 	%r3261, %r3260, %r3244;
	shf.l.wrap.b32 	%r3262, %r3243, %r3243, 10;
	and.b32  	%r3263, %r3261, %r3252;
	not.b32 	%r3264, %r3261;
	and.b32  	%r3265, %r3262, %r3264;
	or.b32  	%r3266, %r3263, %r3265;
	add.s32 	%r3267, %r3, %r3244;
	add.s32 	%r3268, %r3267, %r3266;
	shf.l.wrap.b32 	%r3269, %r3268, %r3268, 12;
	add.s32 	%r3270, %r3269, %r3253;
	shf.l.wrap.b32 	%r3271, %r3252, %r3252, 10;
	and.b32  	%r3272, %r3270, %r3261;
	not.b32 	%r3273, %r3270;
	and.b32  	%r3274, %r3271, %r3273;
	or.b32  	%r3275, %r3272, %r3274;
	add.s32 	%r3276, %r3, %r3253;
	add.s32 	%r3277, %r3276, %r3275;
	shf.l.wrap.b32 	%r3278, %r3277, %r3277, 15;
	add.s32 	%r3279, %r3278, %r3262;
	shf.l.wrap.b32 	%r3280, %r3261, %r3261, 10;
	and.b32  	%r3281, %r3279, %r3270;
	not.b32 	%r3282, %r3279;
	and.b32  	%r3283, %r3280, %r3282;
	or.b32  	%r3284, %r3281, %r3283;
	add.s32 	%r3285, %r3, %r3262;
	add.s32 	%r3286, %r3285, %r3284;
	shf.l.wrap.b32 	%r3287, %r3286, %r3286, 9;
	add.s32 	%r3288, %r3287, %r3271;
	shf.l.wrap.b32 	%r3289, %r3270, %r3270, 10;
	and.b32  	%r3290, %r3288, %r3279;
	not.b32 	%r3291, %r3288;
	and.b32  	%r3292, %r3289, %r3291;
	or.b32  	%r3293, %r3290, %r3292;
	add.s32 	%r3294, %r3, %r3271;
	add.s32 	%r3295, %r3294, %r3293;
	shf.l.wrap.b32 	%r3296, %r3295, %r3295, 11;
	add.s32 	%r3297, %r3296, %r3280;
	shf.l.wrap.b32 	%r3298, %r3279, %r3279, 10;
	and.b32  	%r3299, %r3297, %r3288;
	not.b32 	%r3300, %r3297;
	and.b32  	%r3301, %r3298, %r3300;
	or.b32  	%r3302, %r3299, %r3301;
	add.s32 	%r3303, %r3, %r3059;
	add.s32 	%r3304, %r3303, %r3280;
	add.s32 	%r3305, %r3304, %r3302;
	shf.l.wrap.b32 	%r3306, %r3305, %r3305, 7;
	add.s32 	%r3307, %r3306, %r3289;
	shf.l.wrap.b32 	%r3308, %r3288, %r3288, 10;
	and.b32  	%r3309, %r3307, %r3297;
	not.b32 	%r3310, %r3307;
	and.b32  	%r3311, %r3308, %r3310;
	or.b32  	%r3312, %r3309, %r3311;
	add.s32 	%r3313, %r3, %r3289;
	add.s32 	%r3314, %r3313, %r3312;
	shf.l.wrap.b32 	%r3315, %r3314, %r3314, 13;
	add.s32 	%r3316, %r3315, %r3298;
	shf.l.wrap.b32 	%r3317, %r3297, %r3297, 10;
	and.b32  	%r3318, %r3316, %r3307;
	not.b32 	%r3319, %r3316;
	and.b32  	%r3320, %r3317, %r3319;
	or.b32  	%r3321, %r3318, %r3320;
	add.s32 	%r3322, %r3, %r3298;
	add.s32 	%r3323, %r3322, %r3321;
	shf.l.wrap.b32 	%r3324, %r3323, %r3323, 12;
	add.s32 	%r3325, %r3324, %r3308;
	shf.l.wrap.b32 	%r3326, %r3307, %r3307, 10;
	or.b32  	%r3327, %r3325, %r3319;
	xor.b32  	%r3328, %r3327, %r3326;
	add.s32 	%r3329, %r4, %r3308;
	add.s32 	%r3330, %r3329, %r3328;
	shf.l.wrap.b32 	%r3331, %r3330, %r3330, 11;
	add.s32 	%r3332, %r3331, %r3317;
	shf.l.wrap.b32 	%r3333, %r3316, %r3316, 10;
	not.b32 	%r3334, %r3325;
	or.b32  	%r3335, %r3332, %r3334;
	xor.b32  	%r3336, %r3335, %r3333;
	add.s32 	%r3337, %r4, %r3317;
	add.s32 	%r3338, %r3337, %r3336;
	shf.l.wrap.b32 	%r3339, %r3338, %r3338, 13;
	add.s32 	%r3340, %r3339, %r3326;
	shf.l.wrap.b32 	%r3341, %r3325, %r3325, 10;
	not.b32 	%r3342, %r3332;
	or.b32  	%r3343, %r3340, %r3342;
	xor.b32  	%r3344, %r3343, %r3341;
	add.s32 	%r3345, %r4, %r3059;
	add.s32 	%r3346, %r3345, %r3326;
	add.s32 	%r3347, %r3346, %r3344;
	shf.l.wrap.b32 	%r3348, %r3347, %r3347, 6;
	add.s32 	%r3349, %r3348, %r3333;
	shf.l.wrap.b32 	%r3350, %r3332, %r3332, 10;
	not.b32 	%r3351, %r3340;
	or.b32  	%r3352, %r3349, %r3351;
	xor.b32  	%r3353, %r3352, %r3350;
	add.s32 	%r3354, %r4, %r3333;
	add.s32 	%r3355, %r3354, %r3353;
	shf.l.wrap.b32 	%r3356, %r3355, %r3355, 7;
	add.s32 	%r3357, %r3356, %r3341;
	shf.l.wrap.b32 	%r3358, %r3340, %r3340, 10;
	not.b32 	%r3359, %r3349;
	or.b32  	%r3360, %r3357, %r3359;
	xor.b32  	%r3361, %r3360, %r3358;
	add.s32 	%r3362, %r4, %r3341;
	add.s32 	%r3363, %r3362, %r3361;
	shf.l.wrap.b32 	%r3364, %r3363, %r3363, 14;
	add.s32 	%r3365, %r3364, %r3350;
	shf.l.wrap.b32 	%r3366, %r3349, %r3349, 10;
	not.b32 	%r3367, %r3357;
	or.b32  	%r3368, %r3365, %r3367;
	xor.b32  	%r3369, %r3368, %r3366;
	add.s32 	%r3370, %r4, %r3066;
	add.s32 	%r3371, %r3370, %r3350;
	add.s32 	%r3372, %r3371, %r3369;
	shf.l.wrap.b32 	%r3373, %r3372, %r3372, 9;
	add.s32 	%r3374, %r3373, %r3358;
	shf.l.wrap.b32 	%r3375, %r3357, %r3357, 10;
	not.b32 	%r3376, %r3365;
	or.b32  	%r3377, %r3374, %r3376;
	xor.b32  	%r3378, %r3377, %r3375;
	add.s32 	%r3379, %r4, %r3358;
	add.s32 	%r3380, %r3379, %r3378;
	shf.l.wrap.b32 	%r3381, %r3380, %r3380, 13;
	add.s32 	%r3382, %r3381, %r3366;
	shf.l.wrap.b32 	%r3383, %r3365, %r3365, 10;
	not.b32 	%r3384, %r3374;
	or.b32  	%r3385, %r3382, %r3384;
	xor.b32  	%r3386, %r3385, %r3383;
	add.s32 	%r3387, %r4, %r3366;
	add.s32 	%r3388, %r3387, %r3386;
	shf.l.wrap.b32 	%r3389, %r3388, %r3388, 15;
	add.s32 	%r3390, %r3389, %r3375;
	shf.l.wrap.b32 	%r3391, %r3374, %r3374, 10;
	not.b32 	%r3392, %r3382;
	or.b32  	%r3393, %r3390, %r3392;
	xor.b32  	%r3394, %r3393, %r3391;
	add.s32 	%r3395, %r4, %r3375;
	add.s32 	%r3396, %r3395, %r3394;
	shf.l.wrap.b32 	%r3397, %r3396, %r3396, 14;
	add.s32 	%r3398, %r3397, %r3383;
	shf.l.wrap.b32 	%r3399, %r3382, %r3382, 10;
	not.b32 	%r3400, %r3390;
	or.b32  	%r3401, %r3398, %r3400;
	xor.b32  	%r3402, %r3401, %r3399;
	add.s32 	%r3403, %r4, %r3383;
	add.s32 	%r3404, %r3403, %r3402;
	shf.l.wrap.b32 	%r3405, %r3404, %r3404, 8;
	add.s32 	%r3406, %r3405, %r3391;
	shf.l.wrap.b32 	%r3407, %r3390, %r3390, 10;
	not.b32 	%r3408, %r3398;
	or.b32  	%r3409, %r3406, %r3408;
	xor.b32  	%r3410, %r3409, %r3407;
	add.s32 	%r3411, %r4, %r3391;
	add.s32 	%r3412, %r3411, %r3410;
	shf.l.wrap.b32 	%r3413, %r3412, %r3412, 13;
	add.s32 	%r3414, %r3413, %r3399;
	shf.l.wrap.b32 	%r3415, %r3398, %r3398, 10;
	not.b32 	%r3416, %r3406;
	or.b32  	%r3417, %r3414, %r3416;
	xor.b32  	%r3418, %r3417, %r3415;
	add.s32 	%r3419, %r4, %r3399;
	add.s32 	%r3420, %r3419, %r3418;
	shf.l.wrap.b32 	%r3421, %r3420, %r3420, 6;
	add.s32 	%r3422, %r3421, %r3407;
	shf.l.wrap.b32 	%r3423, %r3406, %r3406, 10;
	not.b32 	%r3424, %r3414;
	or.b32  	%r3425, %r3422, %r3424;
	xor.b32  	%r3426, %r3425, %r3423;
	add.s32 	%r3427, %r4, %r3407;
	add.s32 	%r3428, %r3427, %r3426;
	shf.l.wrap.b32 	%r3429, %r3428, %r3428, 5;
	add.s32 	%r3430, %r3429, %r3415;
	shf.l.wrap.b32 	%r3431, %r3414, %r3414, 10;
	not.b32 	%r3432, %r3422;
	or.b32  	%r3433, %r3430, %r3432;
	xor.b32  	%r3434, %r3433, %r3431;
	add.s32 	%r3435, %r4, %r3415;
	add.s32 	%r3436, %r3435, %r3434;
	shf.l.wrap.b32 	%r3437, %r3436, %r3436, 12;
	add.s32 	%r3438, %r3437, %r3423;
	shf.l.wrap.b32 	%r3439, %r3422, %r3422, 10;
	not.b32 	%r3440, %r3430;
	or.b32  	%r3441, %r3438, %r3440;
	xor.b32  	%r3442, %r3441, %r3439;
	add.s32 	%r3443, %r4, %r3423;
	add.s32 	%r3444, %r3443, %r3442;
	shf.l.wrap.b32 	%r3445, %r3444, %r3444, 7;
	add.s32 	%r3446, %r3445, %r3431;
	shf.l.wrap.b32 	%r3447, %r3430, %r3430, 10;
	not.b32 	%r3448, %r3438;
	or.b32  	%r3449, %r3446, %r3448;
	xor.b32  	%r3450, %r3449, %r3447;
	add.s32 	%r3451, %r4, %r3431;
	add.s32 	%r3452, %r3451, %r3450;
	shf.l.wrap.b32 	%r3453, %r3452, %r3452, 5;
	add.s32 	%r3454, %r3453, %r3439;
	shf.l.wrap.b32 	%r3455, %r3438, %r3438, 10;
	and.b32  	%r3456, %r3454, %r3455;
	not.b32 	%r3457, %r3455;
	and.b32  	%r3458, %r3446, %r3457;
	or.b32  	%r3459, %r3456, %r3458;
	add.s32 	%r3460, %r5, %r3439;
	add.s32 	%r3461, %r3460, %r3459;
	shf.l.wrap.b32 	%r3462, %r3461, %r3461, 11;
	add.s32 	%r3463, %r3462, %r3447;
	shf.l.wrap.b32 	%r3464, %r3446, %r3446, 10;
	and.b32  	%r3465, %r3463, %r3464;
	not.b32 	%r3466, %r3464;
	and.b32  	%r3467, %r3454, %r3466;
	or.b32  	%r3468, %r3465, %r3467;
	add.s32 	%r3469, %r5, %r3447;
	add.s32 	%r3470, %r3469, %r3468;
	shf.l.wrap.b32 	%r3471, %r3470, %r3470, 12;
	add.s32 	%r3472, %r3471, %r3455;
	shf.l.wrap.b32 	%r3473, %r3454, %r3454, 10;
	and.b32  	%r3474, %r3472, %r3473;
	not.b32 	%r3475, %r3473;
	and.b32  	%r3476, %r3463, %r3475;
	or.b32  	%r3477, %r3474, %r3476;
	add.s32 	%r3478, %r5, %r3455;
	add.s32 	%r3479, %r3478, %r3477;
	shf.l.wrap.b32 	%r3480, %r3479, %r3479, 14;
	add.s32 	%r3481, %r3480, %r3464;
	shf.l.wrap.b32 	%r3482, %r3463, %r3463, 10;
	and.b32  	%r3483, %r3481, %r3482;
	not.b32 	%r3484, %r3482;
	and.b32  	%r3485, %r3472, %r3484;
	or.b32  	%r3486, %r3483, %r3485;
	add.s32 	%r3487, %r5, %r3464;
	add.s32 	%r3488, %r3487, %r3486;
	shf.l.wrap.b32 	%r3489, %r3488, %r3488, 15;
	add.s32 	%r3490, %r3489, %r3473;
	shf.l.wrap.b32 	%r3491, %r3472, %r3472, 10;
	and.b32  	%r3492, %r3490, %r3491;
	not.b32 	%r3493, %r3491;
	and.b32  	%r3494, %r3481, %r3493;
	or.b32  	%r3495, %r3492, %r3494;
	add.s32 	%r3496, %r5, %r3473;
	add.s32 	%r3497, %r3496, %r3495;
	shf.l.wrap.b32 	%r3498, %r3497, %r3497, 14;
	add.s32 	%r3499, %r3498, %r3482;
	shf.l.wrap.b32 	%r3500, %r3481, %r3481, 10;
	and.b32  	%r3501, %r3499, %r3500;
	not.b32 	%r3502, %r3500;
	and.b32  	%r3503, %r3490, %r3502;
	or.b32  	%r3504, %r3501, %r3503;
	add.s32 	%r3505, %r5, %r3482;
	add.s32 	%r3506, %r3505, %r3504;
	shf.l.wrap.b32 	%r3507, %r3506, %r3506, 15;
	add.s32 	%r3508, %r3507, %r3491;
	shf.l.wrap.b32 	%r3509, %r3490, %r3490, 10;
	and.b32  	%r3510, %r3508, %r3509;
	not.b32 	%r3511, %r3509;
	and.b32  	%r3512, %r3499, %r3511;
	or.b32  	%r3513, %r3510, %r3512;
	add.s32 	%r3514, %r5, %r3491;
	add.s32 	%r3515, %r3514, %r3513;
	shf.l.wrap.b32 	%r3516, %r3515, %r3515, 9;
	add.s32 	%r3517, %r3516, %r3500;
	shf.l.wrap.b32 	%r3518, %r3499, %r3499, 10;
	and.b32  	%r3519, %r3517, %r3518;
	not.b32 	%r3520, %r3518;
	and.b32  	%r3521, %r3508, %r3520;
	or.b32  	%r3522, %r3519, %r3521;
	add.s32 	%r3523, %r5, %r3500;
	add.s32 	%r3524, %r3523, %r3522;
	shf.l.wrap.b32 	%r3525, %r3524, %r3524, 8;
	add.s32 	%r3526, %r3525, %r3509;
	shf.l.wrap.b32 	%r3527, %r3508, %r3508, 10;
	and.b32  	%r3528, %r3526, %r3527;
	not.b32 	%r3529, %r3527;
	and.b32  	%r3530, %r3517, %r3529;
	or.b32  	%r3531, %r3528, %r3530;
	add.s32 	%r3532, %r5, %r3509;
	add.s32 	%r3533, %r3532, %r3531;
	shf.l.wrap.b32 	%r3534, %r3533, %r3533, 9;
	add.s32 	%r3535, %r3534, %r3518;
	shf.l.wrap.b32 	%r3536, %r3517, %r3517, 10;
	and.b32  	%r3537, %r3535, %r3536;
	not.b32 	%r3538, %r3536;
	and.b32  	%r3539, %r3526, %r3538;
	or.b32  	%r3540, %r3537, %r3539;
	add.s32 	%r3541, %r5, %r3518;
	add.s32 	%r3542, %r3541, %r3540;
	shf.l.wrap.b32 	%r3543, %r3542, %r3542, 14;
	add.s32 	%r3544, %r3543, %r3527;
	shf.l.wrap.b32 	%r3545, %r3526, %r3526, 10;
	and.b32  	%r3546, %r3544, %r3545;
	not.b32 	%r3547, %r3545;
	and.b32  	%r3548, %r3535, %r3547;
	or.b32  	%r3549, %r3546, %r3548;
	add.s32 	%r3550, %r5, %r3527;
	add.s32 	%r3551, %r3550, %r3549;
	shf.l.wrap.b32 	%r3552, %r3551, %r3551, 5;
	add.s32 	%r3553, %r3552, %r3536;
	shf.l.wrap.b32 	%r3554, %r3535, %r3535, 10;
	and.b32  	%r3555, %r3553, %r3554;
	not.b32 	%r3556, %r3554;
	and.b32  	%r3557, %r3544, %r3556;
	or.b32  	%r3558, %r3555, %r3557;
	add.s32 	%r3559, %r5, %r3066;
	add.s32 	%r3560, %r3559, %r3536;
	add.s32 	%r3561, %r3560, %r3558;
	shf.l.wrap.b32 	%r3562, %r3561, %r3561, 6;
	add.s32 	%r3563, %r3562, %r3545;
	shf.l.wrap.b32 	%r3564, %r3544, %r3544, 10;
	and.b32  	%r3565, %r3563, %r3564;
	not.b32 	%r3566, %r3564;
	and.b32  	%r3567, %r3553, %r3566;
	or.b32  	%r3568, %r3565, %r3567;
	add.s32 	%r3569, %r5, %r3059;
	add.s32 	%r3570, %r3569, %r3545;
	add.s32 	%r3571, %r3570, %r3568;
	shf.l.wrap.b32 	%r3572, %r3571, %r3571, 8;
	add.s32 	%r3573, %r3572, %r3554;
	shf.l.wrap.b32 	%r3574, %r3553, %r3553, 10;
	and.b32  	%r3575, %r3573, %r3574;
	not.b32 	%r3576, %r3574;
	and.b32  	%r3577, %r3563, %r3576;
	or.b32  	%r3578, %r3575, %r3577;
	add.s32 	%r3579, %r5, %r3554;
	add.s32 	%r3580, %r3579, %r3578;
	shf.l.wrap.b32 	%r3581, %r3580, %r3580, 6;
	add.s32 	%r3582, %r3581, %r3564;
	shf.l.wrap.b32 	%r3583, %r3563, %r3563, 10;
	and.b32  	%r3584, %r3582, %r3583;
	not.b32 	%r3585, %r3583;
	and.b32  	%r3586, %r3573, %r3585;
	or.b32  	%r3587, %r3584, %r3586;
	add.s32 	%r3588, %r5, %r3564;
	add.s32 	%r3589, %r3588, %r3587;
	shf.l.wrap.b32 	%r3590, %r3589, %r3589, 5;
	add.s32 	%r3591, %r3590, %r3574;
	shf.l.wrap.b32 	%r3592, %r3573, %r3573, 10;
	and.b32  	%r3593, %r3591, %r3592;
	not.b32 	%r3594, %r3592;
	and.b32  	%r3595, %r3582, %r3594;
	or.b32  	%r3596, %r3593, %r3595;
	add.s32 	%r3597, %r5, %r3574;
	add.s32 	%r3598, %r3597, %r3596;
	shf.l.wrap.b32 	%r3599, %r3598, %r3598, 12;
	add.s32 	%r3600, %r3599, %r3583;
	shf.l.wrap.b32 	%r3601, %r3582, %r3582, 10;
	not.b32 	%r3602, %r3601;
	or.b32  	%r3603, %r3591, %r3602;
	xor.b32  	%r3604, %r3600, %r3603;
	add.s32 	%r3605, %r6, %r3583;
	add.s32 	%r3606, %r3605, %r3604;
	shf.l.wrap.b32 	%r3607, %r3606, %r3606, 9;
	add.s32 	%r3608, %r3607, %r3592;
	shf.l.wrap.b32 	%r3609, %r3591, %r3591, 10;
	not.b32 	%r3610, %r3609;
	or.b32  	%r3611, %r3600, %r3610;
	xor.b32  	%r3612, %r3608, %r3611;
	add.s32 	%r3613, %r6, %r3592;
	add.s32 	%r3614, %r3613, %r3612;
	shf.l.wrap.b32 	%r3615, %r3614, %r3614, 15;
	add.s32 	%r3616, %r3615, %r3601;
	shf.l.wrap.b32 	%r3617, %r3600, %r3600, 10;
	not.b32 	%r3618, %r3617;
	or.b32  	%r3619, %r3608, %r3618;
	xor.b32  	%r3620, %r3616, %r3619;
	add.s32 	%r3621, %r6, %r3601;
	add.s32 	%r3622, %r3621, %r3620;
	shf.l.wrap.b32 	%r3623, %r3622, %r3622, 5;
	add.s32 	%r3624, %r3623, %r3609;
	shf.l.wrap.b32 	%r3625, %r3608, %r3608, 10;
	not.b32 	%r3626, %r3625;
	or.b32  	%r3627, %r3616, %r3626;
	xor.b32  	%r3628, %r3624, %r3627;
	add.s32 	%r3629, %r6, %r3609;
	add.s32 	%r3630, %r3629, %r3628;
	shf.l.wrap.b32 	%r3631, %r3630, %r3630, 11;
	add.s32 	%r3632, %r3631, %r3617;
	shf.l.wrap.b32 	%r3633, %r3616, %r3616, 10;
	not.b32 	%r3634, %r3633;
	or.b32  	%r3635, %r3624, %r3634;
	xor.b32  	%r3636, %r3632, %r3635;
	add.s32 	%r3637, %r6, %r3617;
	add.s32 	%r3638, %r3637, %r3636;
	shf.l.wrap.b32 	%r3639, %r3638, %r3638, 6;
	add.s32 	%r3640, %r3639, %r3625;
	shf.l.wrap.b32 	%r3641, %r3624, %r3624, 10;
	not.b32 	%r3642, %r3641;
	or.b32  	%r3643, %r3632, %r3642;
	xor.b32  	%r3644, %r3640, %r3643;
	add.s32 	%r3645, %r6, %r3625;
	add.s32 	%r3646, %r3645, %r3644;
	shf.l.wrap.b32 	%r3647, %r3646, %r3646, 8;
	add.s32 	%r3648, %r3647, %r3633;
	shf.l.wrap.b32 	%r3649, %r3632, %r3632, 10;
	not.b32 	%r3650, %r3649;
	or.b32  	%r3651, %r3640, %r3650;
	xor.b32  	%r3652, %r3648, %r3651;
	add.s32 	%r3653, %r6, %r3633;
	add.s32 	%r3654, %r3653, %r3652;
	shf.l.wrap.b32 	%r3655, %r3654, %r3654, 13;
	add.s32 	%r3656, %r3655, %r3641;
	shf.l.wrap.b32 	%r3657, %r3640, %r3640, 10;
	not.b32 	%r3658, %r3657;
	or.b32  	%r3659, %r3648, %r3658;
	xor.b32  	%r3660, %r3656, %r3659;
	add.s32 	%r3661, %r6, %r3641;
	add.s32 	%r3662, %r3661, %r3660;
	shf.l.wrap.b32 	%r3663, %r3662, %r3662, 12;
	add.s32 	%r3664, %r3663, %r3649;
	shf.l.wrap.b32 	%r3665, %r3648, %r3648, 10;
	not.b32 	%r3666, %r3665;
	or.b32  	%r3667, %r3656, %r3666;
	xor.b32  	%r3668, %r3664, %r3667;
	add.s32 	%r3669, %r6, %r3059;
	add.s32 	%r3670, %r3669, %r3649;
	add.s32 	%r3671, %r3670, %r3668;
	shf.l.wrap.b32 	%r3672, %r3671, %r3671, 5;
	add.s32 	%r3673, %r3672, %r3657;
	shf.l.wrap.b32 	%r3674, %r3656, %r3656, 10;
	not.b32 	%r3675, %r3674;
	or.b32  	%r3676, %r3664, %r3675;
	xor.b32  	%r3677, %r3673, %r3676;
	add.s32 	%r3678, %r6, %r3657;
	add.s32 	%r3679, %r3678, %r3677;
	shf.l.wrap.b32 	%r3680, %r3679, %r3679, 12;
	add.s32 	%r3681, %r3680, %r3665;
	shf.l.wrap.b32 	%r3682, %r3664, %r3664, 10;
	not.b32 	%r3683, %r3682;
	or.b32  	%r3684, %r3673, %r3683;
	xor.b32  	%r3685, %r3681, %r3684;
	add.s32 	%r3686, %r6, %r3665;
	add.s32 	%r3687, %r3686, %r3685;
	shf.l.wrap.b32 	%r3688, %r3687, %r3687, 13;
	add.s32 	%r3689, %r3688, %r3674;
	shf.l.wrap.b32 	%r3690, %r3673, %r3673, 10;
	not.b32 	%r3691, %r3690;
	or.b32  	%r3692, %r3681, %r3691;
	xor.b32  	%r3693, %r3689, %r3692;
	add.s32 	%r3694, %r6, %r3674;
	add.s32 	%r3695, %r3694, %r3693;
	shf.l.wrap.b32 	%r3696, %r3695, %r3695, 14;
	add.s32 	%r3697, %r3696, %r3682;
	shf.l.wrap.b32 	%r3698, %r3681, %r3681, 10;
	not.b32 	%r3699, %r3698;
	or.b32  	%r3700, %r3689, %r3699;
	xor.b32  	%r3701, %r3697, %r3700;
	add.s32 	%r3702, %r6, %r3682;
	add.s32 	%r3703, %r3702, %r3701;
	shf.l.wrap.b32 	%r3704, %r3703, %r3703, 11;
	add.s32 	%r3705, %r3704, %r3690;
	shf.l.wrap.b32 	%r3706, %r3689, %r3689, 10;
	not.b32 	%r3707, %r3706;
	or.b32  	%r3708, %r3697, %r3707;
	xor.b32  	%r3709, %r3705, %r3708;
	add.s32 	%r3710, %r6, %r3690;
	add.s32 	%r3711, %r3710, %r3709;
	shf.l.wrap.b32 	%r3712, %r3711, %r3711, 8;
	add.s32 	%r3713, %r3712, %r3698;
	shf.l.wrap.b32 	%r3714, %r3697, %r3697, 10;
	not.b32 	%r3715, %r3714;
	or.b32  	%r3716, %r3705, %r3715;
	xor.b32  	%r3717, %r3713, %r3716;
	add.s32 	%r3718, %r6, %r3066;
	add.s32 	%r3719, %r3718, %r3698;
	add.s32 	%r3720, %r3719, %r3717;
	shf.l.wrap.b32 	%r3721, %r3720, %r3720, 5;
	add.s32 	%r3722, %r3721, %r3706;
	shf.l.wrap.b32 	%r3723, %r3705, %r3705, 10;
	not.b32 	%r3724, %r3723;
	or.b32  	%r3725, %r3713, %r3724;
	xor.b32  	%r3726, %r3722, %r3725;
	add.s32 	%r3727, %r6, %r3706;
	add.s32 	%r3728, %r3727, %r3726;
	shf.l.wrap.b32 	%r3729, %r3728, %r3728, 6;
	shf.l.wrap.b32 	%r3730, %r3713, %r3713, 10;
	not.b32 	%r3731, %r3048;
	or.b32  	%r3732, %r3045, %r3731;
	xor.b32  	%r3733, %r3732, %r3043;
	add.s32 	%r3734, %r3733, %r3041;
	add.s32 	%r3735, %r3734, %r7;
	shf.l.wrap.b32 	%r3736, %r3735, %r3735, 8;
	add.s32 	%r3737, %r3736, %r3051;
	not.b32 	%r3738, %r3073;
	or.b32  	%r3739, %r3043, %r3738;
	xor.b32  	%r3740, %r3737, %r3739;
	add.s32 	%r3741, %r3059, %r3051;
	add.s32 	%r3742, %r3741, %r7;
	add.s32 	%r3743, %r3742, %r3740;
	shf.l.wrap.b32 	%r3744, %r3743, %r3743, 9;
	add.s32 	%r3745, %r3744, %r3048;
	not.b32 	%r3746, %r3080;
	or.b32  	%r3747, %r3737, %r3746;
	xor.b32  	%r3748, %r3745, %r3747;
	add.s32 	%r3749, %r3048, %r7;
	add.s32 	%r3750, %r3749, %r3748;
	shf.l.wrap.b32 	%r3751, %r3750, %r3750, 9;
	add.s32 	%r3752, %r3751, %r3073;
	shf.l.wrap.b32 	%r3753, %r3737, %r3737, 10;
	not.b32 	%r3754, %r3753;
	or.b32  	%r3755, %r3745, %r3754;
	xor.b32  	%r3756, %r3752, %r3755;
	add.s32 	%r3757, %r3073, %r7;
	add.s32 	%r3758, %r3757, %r3756;
	shf.l.wrap.b32 	%r3759, %r3758, %r3758, 11;
	add.s32 	%r3760, %r3759, %r3080;
	shf.l.wrap.b32 	%r3761, %r3745, %r3745, 10;
	not.b32 	%r3762, %r3761;
	or.b32  	%r3763, %r3752, %r3762;
	xor.b32  	%r3764, %r3760, %r3763;
	add.s32 	%r3765, %r3080, %r7;
	add.s32 	%r3766, %r3765, %r3764;
	shf.l.wrap.b32 	%r3767, %r3766, %r3766, 13;
	add.s32 	%r3768, %r3767, %r3753;
	shf.l.wrap.b32 	%r3769, %r3752, %r3752, 10;
	not.b32 	%r3770, %r3769;
	or.b32  	%r3771, %r3760, %r3770;
	xor.b32  	%r3772, %r3768, %r3771;
	add.s32 	%r3773, %r3753, %r7;
	add.s32 	%r3774, %r3773, %r3772;
	shf.l.wrap.b32 	%r3775, %r3774, %r3774, 15;
	add.s32 	%r3776, %r3775, %r3761;
	shf.l.wrap.b32 	%r3777, %r3760, %r3760, 10;
	not.b32 	%r3778, %r3777;
	or.b32  	%r3779, %r3768, %r3778;
	xor.b32  	%r3780, %r3776, %r3779;
	add.s32 	%r3781, %r3761, %r7;
	add.s32 	%r3782, %r3781, %r3780;
	shf.l.wrap.b32 	%r3783, %r3782, %r3782, 15;
	add.s32 	%r3784, %r3783, %r3769;
	shf.l.wrap.b32 	%r3785, %r3768, %r3768, 10;
	not.b32 	%r3786, %r3785;
	or.b32  	%r3787, %r3776, %r3786;
	xor.b32  	%r3788, %r3784, %r3787;
	add.s32 	%r3789, %r7, %r3769;
	add.s32 	%r3790, %r3789, %r3788;
	shf.l.wrap.b32 	%r3791, %r3790, %r3790, 5;
	add.s32 	%r3792, %r3791, %r3777;
	shf.l.wrap.b32 	%r3793, %r3776, %r3776, 10;
	not.b32 	%r3794, %r3793;
	or.b32  	%r3795, %r3784, %r3794;
	xor.b32  	%r3796, %r3792, %r3795;
	add.s32 	%r3797, %r7, %r3777;
	add.s32 	%r3798, %r3797, %r3796;
	shf.l.wrap.b32 	%r3799, %r3798, %r3798, 7;
	add.s32 	%r3800, %r3799, %r3785;
	shf.l.wrap.b32 	%r3801, %r3784, %r3784, 10;
	not.b32 	%r3802, %r3801;
	or.b32  	%r3803, %r3792, %r3802;
	xor.b32  	%r3804, %r3800, %r3803;
	add.s32 	%r3805, %r7, %r3785;
	add.s32 	%r3806, %r3805, %r3804;
	shf.l.wrap.b32 	%r3807, %r3806, %r3806, 7;
	add.s32 	%r3808, %r3807, %r3793;
	shf.l.wrap.b32 	%r3809, %r3792, %r3792, 10;
	not.b32 	%r3810, %r3809;
	or.b32  	%r3811, %r3800, %r3810;
	xor.b32  	%r3812, %r3808, %r3811;
	add.s32 	%r3813, %r7, %r3066;
	add.s32 	%r3814, %r3813, %r3793;
	add.s32 	%r3815, %r3814, %r3812;
	shf.l.wrap.b32 	%r3816, %r3815, %r3815, 8;
	add.s32 	%r3817, %r3816, %r3801;
	shf.l.wrap.b32 	%r3818, %r3800, %r3800, 10;
	not.b32 	%r3819, %r3818;
	or.b32  	%r3820, %r3808, %r3819;
	xor.b32  	%r3821, %r3817, %r3820;
	add.s32 	%r3822, %r7, %r3801;
	add.s32 	%r3823, %r3822, %r3821;
	shf.l.wrap.b32 	%r3824, %r3823, %r3823, 11;
	add.s32 	%r3825, %r3824, %r3809;
	shf.l.wrap.b32 	%r3826, %r3808, %r3808, 10;
	not.b32 	%r3827, %r3826;
	or.b32  	%r3828, %r3817, %r3827;
	xor.b32  	%r3829, %r3825, %r3828;
	add.s32 	%r3830, %r7, %r3809;
	add.s32 	%r3831, %r3830, %r3829;
	shf.l.wrap.b32 	%r3832, %r3831, %r3831, 14;
	add.s32 	%r3833, %r3832, %r3818;
	shf.l.wrap.b32 	%r3834, %r3817, %r3817, 10;
	not.b32 	%r3835, %r3834;
	or.b32  	%r3836, %r3825, %r3835;
	xor.b32  	%r3837, %r3833, %r3836;
	add.s32 	%r3838, %r7, %r3818;
	add.s32 	%r3839, %r3838, %r3837;
	shf.l.wrap.b32 	%r3840, %r3839, %r3839, 14;
	add.s32 	%r3841, %r3840, %r3826;
	shf.l.wrap.b32 	%r3842, %r3825, %r3825, 10;
	not.b32 	%r3843, %r3842;
	or.b32  	%r3844, %r3833, %r3843;
	xor.b32  	%r3845, %r3841, %r3844;
	add.s32 	%r3846, %r7, %r3826;
	add.s32 	%r3847, %r3846, %r3845;
	shf.l.wrap.b32 	%r3848, %r3847, %r3847, 12;
	add.s32 	%r3849, %r3848, %r3834;
	shf.l.wrap.b32 	%r3850, %r3833, %r3833, 10;
	not.b32 	%r3851, %r3850;
	or.b32  	%r3852, %r3841, %r3851;
	xor.b32  	%r3853, %r3849, %r3852;
	add.s32 	%r3854, %r7, %r3834;
	add.s32 	%r3855, %r3854, %r3853;
	shf.l.wrap.b32 	%r3856, %r3855, %r3855, 6;
	add.s32 	%r3857, %r3856, %r3842;
	shf.l.wrap.b32 	%r3858, %r3841, %r3841, 10;
	and.b32  	%r3859, %r3857, %r3858;
	not.b32 	%r3860, %r3858;
	and.b32  	%r3861, %r3849, %r3860;
	or.b32  	%r3862, %r3859, %r3861;
	add.s32 	%r3863, %r8, %r3842;
	add.s32 	%r3864, %r3863, %r3862;
	shf.l.wrap.b32 	%r3865, %r3864, %r3864, 9;
	add.s32 	%r3866, %r3865, %r3850;
	shf.l.wrap.b32 	%r3867, %r3849, %r3849, 10;
	and.b32  	%r3868, %r3866, %r3867;
	not.b32 	%r3869, %r3867;
	and.b32  	%r3870, %r3857, %r3869;
	or.b32  	%r3871, %r3868, %r3870;
	add.s32 	%r3872, %r8, %r3850;
	add.s32 	%r3873, %r3872, %r3871;
	shf.l.wrap.b32 	%r3874, %r3873, %r3873, 13;
	add.s32 	%r3875, %r3874, %r3858;
	shf.l.wrap.b32 	%r3876, %r3857, %r3857, 10;
	and.b32  	%r3877, %r3875, %r3876;
	not.b32 	%r3878, %r3876;
	and.b32  	%r3879, %r3866, %r3878;
	or.b32  	%r3880, %r3877, %r3879;
	add.s32 	%r3881, %r8, %r3858;
	add.s32 	%r3882, %r3881, %r3880;
	shf.l.wrap.b32 	%r3883, %r3882, %r3882, 15;
	add.s32 	%r3884, %r3883, %r3867;
	shf.l.wrap.b32 	%r3885, %r3866, %r3866, 10;
	and.b32  	%r3886, %r3884, %r3885;
	not.b32 	%r3887, %r3885;
	and.b32  	%r3888, %r3875, %r3887;
	or.b32  	%r3889, %r3886, %r3888;
	add.s32 	%r3890, %r8, %r3867;
	add.s32 	%r3891, %r3890, %r3889;
	shf.l.wrap.b32 	%r3892, %r3891, %r3891, 7;
	add.s32 	%r3893, %r3892, %r3876;
	shf.l.wrap.b32 	%r3894, %r3875, %r3875, 10;
	and.b32  	%r3895, %r3893, %r3894;
	not.b32 	%r3896, %r3894;
	and.b32  	%r3897, %r3884, %r3896;
	or.b32  	%r3898, %r3895, %r3897;
	add.s32 	%r3899, %r8, %r3876;
	add.s32 	%r3900, %r3899, %r3898;
	shf.l.wrap.b32 	%r3901, %r3900, %r3900, 12;
	add.s32 	%r3902, %r3901, %r3885;
	shf.l.wrap.b32 	%r3903, %r3884, %r3884, 10;
	and.b32  	%r3904, %r3902, %r3903;
	not.b32 	%r3905, %r3903;
	and.b32  	%r3906, %r3893, %r3905;
	or.b32  	%r3907, %r3904, %r3906;
	add.s32 	%r3908, %r8, %r3885;
	add.s32 	%r3909, %r3908, %r3907;
	shf.l.wrap.b32 	%r3910, %r3909, %r3909, 8;
	add.s32 	%r3911, %r3910, %r3894;
	shf.l.wrap.b32 	%r3912, %r3893, %r3893, 10;
	and.b32  	%r3913, %r3911, %r3912;
	not.b32 	%r3914, %r3912;
	and.b32  	%r3915, %r3902, %r3914;
	or.b32  	%r3916, %r3913, %r3915;
	add.s32 	%r3917, %r8, %r3894;
	add.s32 	%r3918, %r3917, %r3916;
	shf.l.wrap.b32 	%r3919, %r3918, %r3918, 9;
	add.s32 	%r3920, %r3919, %r3903;
	shf.l.wrap.b32 	%r3921, %r3902, %r3902, 10;
	and.b32  	%r3922, %r3920, %r3921;
	not.b32 	%r3923, %r3921;
	and.b32  	%r3924, %r3911, %r3923;
	or.b32  	%r3925, %r3922, %r3924;
	add.s32 	%r3926, %r8, %r3903;
	add.s32 	%r3927, %r3926, %r3925;
	shf.l.wrap.b32 	%r3928, %r3927, %r3927, 11;
	add.s32 	%r3929, %r3928, %r3912;
	shf.l.wrap.b32 	%r3930, %r3911, %r3911, 10;
	and.b32  	%r3931, %r3929, %r3930;
	not.b32 	%r3932, %r3930;
	and.b32  	%r3933, %r3920, %r3932;
	or.b32  	%r3934, %r3931, %r3933;
	add.s32 	%r3935, %r8, %r3059;
	add.s32 	%r3936, %r3935, %r3912;
	add.s32 	%r3937, %r3936, %r3934;
	shf.l.wrap.b32 	%r3938, %r3937, %r3937, 7;
	add.s32 	%r3939, %r3938, %r3921;
	shf.l.wrap.b32 	%r3940, %r3920, %r3920, 10;
	and.b32  	%r3941, %r3939, %r3940;
	not.b32 	%r3942, %r3940;
	and.b32  	%r3943, %r3929, %r3942;
	or.b32  	%r3944, %r3941, %r3943;
	add.s32 	%r3945, %r8, %r3066;
	add.s32 	%r3946, %r3945, %r3921;
	add.s32 	%r3947, %r3946, %r3944;
	shf.l.wrap.b32 	%r3948, %r3947, %r3947, 7;
	add.s32 	%r3949, %r3948, %r3930;
	shf.l.wrap.b32 	%r3950, %r3929, %r3929, 10;
	and.b32  	%r3951, %r3949, %r3950;
	not.b32 	%r3952, %r3950;
	and.b32  	%r3953, %r3939, %r3952;
	or.b32  	%r3954, %r3951, %r3953;
	add.s32 	%r3955, %r8, %r3930;
	add.s32 	%r3956, %r3955, %r3954;
	shf.l.wrap.b32 	%r3957, %r3956, %r3956, 12;
	add.s32 	%r3958, %r3957, %r3940;
	shf.l.wrap.b32 	%r3959, %r3939, %r3939, 10;
	and.b32  	%r3960, %r3958, %r3959;
	not.b32 	%r3961, %r3959;
	and.b32  	%r3962, %r3949, %r3961;
	or.b32  	%r3963, %r3960, %r3962;
	add.s32 	%r3964, %r8, %r3940;
	add.s32 	%r3965, %r3964, %r3963;
	shf.l.wrap.b32 	%r3966, %r3965, %r3965, 7;
	add.s32 	%r3967, %r3966, %r3950;
	shf.l.wrap.b32 	%r3968, %r3949, %r3949, 10;
	and.b32  	%r3969, %r3967, %r3968;
	not.b32 	%r3970, %r3968;
	and.b32  	%r3971, %r3958, %r3970;
	or.b32  	%r3972, %r3969, %r3971;
	add.s32 	%r3973, %r8, %r3950;
	add.s32 	%r3974, %r3973, %r3972;
	shf.l.wrap.b32 	%r3975, %r3974, %r3974, 6;
	add.s32 	%r3976, %r3975, %r3959;
	shf.l.wrap.b32 	%r3977, %r3958, %r3958, 10;
	and.b32  	%r3978, %r3976, %r3977;
	not.b32 	%r3979, %r3977;
	and.b32  	%r3980, %r3967, %r3979;
	or.b32  	%r3981, %r3978, %r3980;
	add.s32 	%r3982, %r8, %r3959;
	add.s32 	%r3983, %r3982, %r3981;
	shf.l.wrap.b32 	%r3984, %r3983, %r3983, 15;
	add.s32 	%r3985, %r3984, %r3968;
	shf.l.wrap.b32 	%r3986, %r3967, %r3967, 10;
	and.b32  	%r3987, %r3985, %r3986;
	not.b32 	%r3988, %r3986;
	and.b32  	%r3989, %r3976, %r3988;
	or.b32  	%r3990, %r3987, %r3989;
	add.s32 	%r3991, %r8, %r3968;
	add.s32 	%r3992, %r3991, %r3990;
	shf.l.wrap.b32 	%r3993, %r3992, %r3992, 13;
	add.s32 	%r3994, %r3993, %r3977;
	shf.l.wrap.b32 	%r3995, %r3976, %r3976, 10;
	and.b32  	%r3996, %r3994, %r3995;
	not.b32 	%r3997, %r3995;
	and.b32  	%r3998, %r3985, %r3997;
	or.b32  	%r3999, %r3996, %r3998;
	add.s32 	%r4000, %r8, %r3977;
	add.s32 	%r4001, %r4000, %r3999;
	shf.l.wrap.b32 	%r4002, %r4001, %r4001, 11;
	add.s32 	%r4003, %r4002, %r3986;
	shf.l.wrap.b32 	%r4004, %r3985, %r3985, 10;
	not.b32 	%r4005, %r3994;
	or.b32  	%r4006, %r4003, %r4005;
	xor.b32  	%r4007, %r4006, %r4004;
	add.s32 	%r4008, %r9, %r3066;
	add.s32 	%r4009, %r4008, %r3986;
	add.s32 	%r4010, %r4009, %r4007;
	shf.l.wrap.b32 	%r4011, %r4010, %r4010, 9;
	add.s32 	%r4012, %r4011, %r3995;
	shf.l.wrap.b32 	%r4013, %r3994, %r3994, 10;
	not.b32 	%r4014, %r4003;
	or.b32  	%r4015, %r4012, %r4014;
	xor.b32  	%r4016, %r4015, %r4013;
	add.s32 	%r4017, %r9, %r3995;
	add.s32 	%r4018, %r4017, %r4016;
	shf.l.wrap.b32 	%r4019, %r4018, %r4018, 7;
	add.s32 	%r4020, %r4019, %r4004;
	shf.l.wrap.b32 	%r4021, %r4003, %r4003, 10;
	not.b32 	%r4022, %r4012;
	or.b32  	%r4023, %r4020, %r4022;
	xor.b32  	%r4024, %r4023, %r4021;
	add.s32 	%r4025, %r9, %r4004;
	add.s32 	%r4026, %r4025, %r4024;
	shf.l.wrap.b32 	%r4027, %r4026, %r4026, 15;
	add.s32 	%r4028, %r4027, %r4013;
	shf.l.wrap.b32 	%r4029, %r4012, %r4012, 10;
	not.b32 	%r4030, %r4020;
	or.b32  	%r4031, %r4028, %r4030;
	xor.b32  	%r4032, %r4031, %r4029;
	add.s32 	%r4033, %r9, %r4013;
	add.s32 	%r4034, %r4033, %r4032;
	shf.l.wrap.b32 	%r4035, %r4034, %r4034, 11;
	add.s32 	%r4036, %r4035, %r4021;
	shf.l.wrap.b32 	%r4037, %r4020, %r4020, 10;
	not.b32 	%r4038, %r4028;
	or.b32  	%r4039, %r4036, %r4038;
	xor.b32  	%r4040, %r4039, %r4037;
	add.s32 	%r4041, %r9, %r4021;
	add.s32 	%r4042, %r4041, %r4040;
	shf.l.wrap.b32 	%r4043, %r4042, %r4042, 8;
	add.s32 	%r4044, %r4043, %r4029;
	shf.l.wrap.b32 	%r4045, %r4028, %r4028, 10;
	not.b32 	%r4046, %r4036;
	or.b32  	%r4047, %r4044, %r4046;
	xor.b32  	%r4048, %r4047, %r4045;
	add.s32 	%r4049, %r9, %r3059;
	add.s32 	%r4050, %r4049, %r4029;
	add.s32 	%r4051, %r4050, %r4048;
	shf.l.wrap.b32 	%r4052, %r4051, %r4051, 6;
	add.s32 	%r4053, %r4052, %r4037;
	shf.l.wrap.b32 	%r4054, %r4036, %r4036, 10;
	not.b32 	%r4055, %r4044;
	or.b32  	%r4056, %r4053, %r4055;
	xor.b32  	%r4057, %r4056, %r4054;
	add.s32 	%r4058, %r9, %r4037;
	add.s32 	%r4059, %r4058, %r4057;
	shf.l.wrap.b32 	%r4060, %r4059, %r4059, 6;
	add.s32 	%r4061, %r4060, %r4045;
	shf.l.wrap.b32 	%r4062, %r4044, %r4044, 10;
	not.b32 	%r4063, %r4053;
	or.b32  	%r4064, %r4061, %r4063;
	xor.b32  	%r4065, %r4064, %r4062;
	add.s32 	%r4066, %r9, %r4045;
	add.s32 	%r4067, %r4066, %r4065;
	shf.l.wrap.b32 	%r4068, %r4067, %r4067, 14;
	add.s32 	%r4069, %r4068, %r4054;
	shf.l.wrap.b32 	%r4070, %r4053, %r4053, 10;
	not.b32 	%r4071, %r4061;
	or.b32  	%r4072, %r4069, %r4071;
	xor.b32  	%r4073, %r4072, %r4070;
	add.s32 	%r4074, %r9, %r4054;
	add.s32 	%r4075, %r4074, %r4073;
	shf.l.wrap.b32 	%r4076, %r4075, %r4075, 12;
	add.s32 	%r4077, %r4076, %r4062;
	shf.l.wrap.b32 	%r4078, %r4061, %r4061, 10;
	not.b32 	%r4079, %r4069;
	or.b32  	%r4080, %r4077, %r4079;
	xor.b32  	%r4081, %r4080, %r4078;
	add.s32 	%r4082, %r9, %r4062;
	add.s32 	%r4083, %r4082, %r4081;
	shf.l.wrap.b32 	%r4084, %r4083, %r4083, 13;
	add.s32 	%r4085, %r4084, %r4070;
	shf.l.wrap.b32 	%r4086, %r4069, %r4069, 10;
	not.b32 	%r4087, %r4077;
	or.b32  	%r4088, %r4085, %r4087;
	xor.b32  	%r4089, %r4088, %r4086;
	add.s32 	%r4090, %r9, %r4070;
	add.s32 	%r4091, %r4090, %r4089;
	shf.l.wrap.b32 	%r4092, %r4091, %r4091, 5;
	add.s32 	%r4093, %r4092, %r4078;
	shf.l.wrap.b32 	%r4094, %r4077, %r4077, 10;
	not.b32 	%r4095, %r4085;
	or.b32  	%r4096, %r4093, %r4095;
	xor.b32  	%r4097, %r4096, %r4094;
	add.s32 	%r4098, %r9, %r4078;
	add.s32 	%r4099, %r4098, %r4097;
	shf.l.wrap.b32 	%r4100, %r4099, %r4099, 14;
	add.s32 	%r4101, %r4100, %r4086;
	shf.l.wrap.b32 	%r4102, %r4085, %r4085, 10;
	not.b32 	%r4103, %r4093;
	or.b32  	%r4104, %r4101, %r4103;
	xor.b32  	%r4105, %r4104, %r4102;
	add.s32 	%r4106, %r9, %r4086;
	add.s32 	%r4107, %r4106, %r4105;
	shf.l.wrap.b32 	%r4108, %r4107, %r4107, 13;
	add.s32 	%r4109, %r4108, %r4094;
	shf.l.wrap.b32 	%r4110, %r4093, %r4093, 10;
	not.b32 	%r4111, %r4101;
	or.b32  	%r4112, %r4109, %r4111;
	xor.b32  	%r4113, %r4112, %r4110;
	add.s32 	%r4114, %r9, %r4094;
	add.s32 	%r4115, %r4114, %r4113;
	shf.l.wrap.b32 	%r4116, %r4115, %r4115, 13;
	add.s32 	%r4117, %r4116, %r4102;
	shf.l.wrap.b32 	%r4118, %r4101, %r4101, 10;
	not.b32 	%r4119, %r4109;
	or.b32  	%r4120, %r4117, %r4119;
	xor.b32  	%r4121, %r4120, %r4118;
	add.s32 	%r4122, %r9, %r4102;
	add.s32 	%r4123, %r4122, %r4121;
	shf.l.wrap.b32 	%r4124, %r4123, %r4123, 7;
	add.s32 	%r4125, %r4124, %r4110;
	shf.l.wrap.b32 	%r4126, %r4109, %r4109, 10;
	not.b32 	%r4127, %r4117;
	or.b32  	%r4128, %r4125, %r4127;
	xor.b32  	%r4129, %r4128, %r4126;
	add.s32 	%r4130, %r9, %r4110;
	add.s32 	%r4131, %r4130, %r4129;
	shf.l.wrap.b32 	%r4132, %r4131, %r4131, 5;
	add.s32 	%r4133, %r4132, %r4118;
	shf.l.wrap.b32 	%r4134, %r4117, %r4117, 10;
	and.b32  	%r4135, %r4133, %r4125;
	not.b32 	%r4136, %r4133;
	and.b32  	%r4137, %r4134, %r4136;
	or.b32  	%r4138, %r4135, %r4137;
	add.s32 	%r4139, %r10, %r4118;
	add.s32 	%r4140, %r4139, %r4138;
	shf.l.wrap.b32 	%r4141, %r4140, %r4140, 15;
	add.s32 	%r4142, %r4141, %r4126;
	shf.l.wrap.b32 	%r4143, %r4125, %r4125, 10;
	and.b32  	%r4144, %r4142, %r4133;
	not.b32 	%r4145, %r4142;
	and.b32  	%r4146, %r4143, %r4145;
	or.b32  	%r4147, %r4144, %r4146;
	add.s32 	%r4148, %r10, %r4126;
	add.s32 	%r4149, %r4148, %r4147;
	shf.l.wrap.b32 	%r4150, %r4149, %r4149, 5;
	add.s32 	%r4151, %r4150, %r4134;
	shf.l.wrap.b32 	%r4152, %r4133, %r4133, 10;
	and.b32  	%r4153, %r4151, %r4142;
	not.b32 	%r4154, %r4151;
	and.b32  	%r4155, %r4152, %r4154;
	or.b32  	%r4156, %r4153, %r4155;
	add.s32 	%r4157, %r10, %r4134;
	add.s32 	%r4158, %r4157, %r4156;
	shf.l.wrap.b32 	%r4159, %r4158, %r4158, 8;
	add.s32 	%r4160, %r4159, %r4143;
	shf.l.wrap.b32 	%r4161, %r4142, %r4142, 10;
	and.b32  	%r4162, %r4160, %r4151;
	not.b32 	%r4163, %r4160;
	and.b32  	%r4164, %r4161, %r4163;
	or.b32  	%r4165, %r4162, %r4164;
	add.s32 	%r4166, %r10, %r4143;
	add.s32 	%r4167, %r4166, %r4165;
	shf.l.wrap.b32 	%r4168, %r4167, %r4167, 11;
	add.s32 	%r4169, %r4168, %r4152;
	shf.l.wrap.b32 	%r4170, %r4151, %r4151, 10;
	and.b32  	%r4171, %r4169, %r4160;
	not.b32 	%r4172, %r4169;
	and.b32  	%r4173, %r4170, %r4172;
	or.b32  	%r4174, %r4171, %r4173;
	add.s32 	%r4175, %r10, %r4152;
	add.s32 	%r4176, %r4175, %r4174;
	shf.l.wrap.b32 	%r4177, %r4176, %r4176, 14;
	add.s32 	%r4178, %r4177, %r4161;
	shf.l.wrap.b32 	%r4179, %r4160, %r4160, 10;
	and.b32  	%r4180, %r4178, %r4169;
	not.b32 	%r4181, %r4178;
	and.b32  	%r4182, %r4179, %r4181;
	or.b32  	%r4183, %r4180, %r4182;
	add.s32 	%r4184, %r10, %r4161;
	add.s32 	%r4185, %r4184, %r4183;
	shf.l.wrap.b32 	%r4186, %r4185, %r4185, 14;
	add.s32 	%r4187, %r4186, %r4170;
	shf.l.wrap.b32 	%r4188, %r4169, %r4169, 10;
	and.b32  	%r4189, %r4187, %r4178;
	not.b32 	%r4190, %r4187;
	and.b32  	%r4191, %r4188, %r4190;
	or.b32  	%r4192, %r4189, %r4191;
	add.s32 	%r4193, %r10, %r3066;
	add.s32 	%r4194, %r4193, %r4170;
	add.s32 	%r4195, %r4194, %r4192;
	shf.l.wrap.b32 	%r4196, %r4195, %r4195, 6;
	add.s32 	%r4197, %r4196, %r4179;
	shf.l.wrap.b32 	%r4198, %r4178, %r4178, 10;
	and.b32  	%r4199, %r4197, %r4187;
	not.b32 	%r4200, %r4197;
	and.b32  	%r4201, %r4198, %r4200;
	or.b32  	%r4202, %r4199, %r4201;
	add.s32 	%r4203, %r10, %r4179;
	add.s32 	%r4204, %r4203, %r4202;
	shf.l.wrap.b32 	%r4205, %r4204, %r4204, 14;
	add.s32 	%r4206, %r4205, %r4188;
	shf.l.wrap.b32 	%r4207, %r4187, %r4187, 10;
	and.b32  	%r4208, %r4206, %r4197;
	not.b32 	%r4209, %r4206;
	and.b32  	%r4210, %r4207, %r4209;
	or.b32  	%r4211, %r4208, %r4210;
	add.s32 	%r4212, %r10, %r4188;
	add.s32 	%r4213, %r4212, %r4211;
	shf.l.wrap.b32 	%r4214, %r4213, %r4213, 6;
	add.s32 	%r4215, %r4214, %r4198;
	shf.l.wrap.b32 	%r4216, %r4197, %r4197, 10;
	and.b32  	%r4217, %r4215, %r4206;
	not.b32 	%r4218, %r4215;
	and.b32  	%r4219, %r4216, %r4218;
	or.b32  	%r4220, %r4217, %r4219;
	add.s32 	%r4221, %r10, %r4198;
	add.s32 	%r4222, %r4221, %r4220;
	shf.l.wrap.b32 	%r4223, %r4222, %r4222, 9;
	add.s32 	%r4224, %r4223, %r4207;
	shf.l.wrap.b32 	%r4225, %r4206, %r4206, 10;
	and.b32  	%r4226, %r4224, %r4215;
	not.b32 	%r4227, %r4224;
	and.b32  	%r4228, %r4225, %r4227;
	or.b32  	%r4229, %r4226, %r4228;
	add.s32 	%r4230, %r10, %r4207;
	add.s32 	%r4231, %r4230, %r4229;
	shf.l.wrap.b32 	%r4232, %r4231, %r4231, 12;
	add.s32 	%r4233, %r4232, %r4216;
	shf.l.wrap.b32 	%r4234, %r4215, %r4215, 10;
	and.b32  	%r4235, %r4233, %r4224;
	not.b32 	%r4236, %r4233;
	and.b32  	%r4237, %r4234, %r4236;
	or.b32  	%r4238, %r4235, %r4237;
	add.s32 	%r4239, %r10, %r4216;
	add.s32 	%r4240, %r4239, %r4238;
	shf.l.wrap.b32 	%r4241, %r4240, %r4240, 9;
	add.s32 	%r4242, %r4241, %r4225;
	shf.l.wrap.b32 	%r4243, %r4224, %r4224, 10;
	and.b32  	%r4244, %r4242, %r4233;
	not.b32 	%r4245, %r4242;
	and.b32  	%r4246, %r4243, %r4245;
	or.b32  	%r4247, %r4244, %r4246;
	add.s32 	%r4248, %r10, %r4225;
	add.s32 	%r4249, %r4248, %r4247;
	shf.l.wrap.b32 	%r4250, %r4249, %r4249, 12;
	add.s32 	%r4251, %r4250, %r4234;
	shf.l.wrap.b32 	%r4252, %r4233, %r4233, 10;
	and.b32  	%r4253, %r4251, %r4242;
	not.b32 	%r4254, %r4251;
	and.b32  	%r4255, %r4252, %r4254;
	or.b32  	%r4256, %r4253, %r4255;
	add.s32 	%r4257, %r10, %r4234;
	add.s32 	%r4258, %r4257, %r4256;
	shf.l.wrap.b32 	%r4259, %r4258, %r4258, 5;
	add.s32 	%r4260, %r4259, %r4243;
	shf.l.wrap.b32 	%r4261, %r4242, %r4242, 10;
	and.b32  	%r4262, %r4260, %r4251;
	not.b32 	%r4263, %r4260;
	and.b32  	%r4264, %r4261, %r4263;
	or.b32  	%r4265, %r4262, %r4264;
	add.s32 	%r4266, %r10, %r4243;
	add.s32 	%r4267, %r4266, %r4265;
	shf.l.wrap.b32 	%r4268, %r4267, %r4267, 15;
	add.s32 	%r4269, %r4268, %r4252;
	shf.l.wrap.b32 	%r4270, %r4251, %r4251, 10;
	and.b32  	%r4271, %r4269, %r4260;
	not.b32 	%r4272, %r4269;
	and.b32  	%r4273, %r4270, %r4272;
	or.b32  	%r4274, %r4271, %r4273;
	add.s32 	%r4275, %r10, %r3059;
	add.s32 	%r4276, %r4275, %r4252;
	add.s32 	%r4277, %r4276, %r4274;
	shf.l.wrap.b32 	%r4278, %r4277, %r4277, 8;
	add.s32 	%r4279, %r4278, %r4261;
	shf.l.wrap.b32 	%r4280, %r4260, %r4260, 10;
	xor.b32  	%r4281, %r4269, %r4280;
	xor.b32  	%r4282, %r4281, %r4279;
	add.s32 	%r4283, %r11, %r4261;
	add.s32 	%r4284, %r4283, %r4282;
	shf.l.wrap.b32 	%r4285, %r4284, %r4284, 8;
	add.s32 	%r4286, %r4285, %r4270;
	shf.l.wrap.b32 	%r4287, %r4269, %r4269, 10;
	xor.b32  	%r4288, %r4279, %r4287;
	xor.b32  	%r4289, %r4288, %r4286;
	add.s32 	%r4290, %r11, %r3066;
	add.s32 	%r4291, %r4290, %r4270;
	add.s32 	%r4292, %r4291, %r4289;
	shf.l.wrap.b32 	%r4293, %r4292, %r4292, 5;
	add.s32 	%r4294, %r4293, %r4280;
	shf.l.wrap.b32 	%r4295, %r4279, %r4279, 10;
	xor.b32  	%r4296, %r4286, %r4295;
	xor.b32  	%r4297, %r4296, %r4294;
	add.s32 	%r4298, %r11, %r4280;
	add.s32 	%r4299, %r4298, %r4297;
	shf.l.wrap.b32 	%r4300, %r4299, %r4299, 12;
	add.s32 	%r4301, %r4300, %r4287;
	shf.l.wrap.b32 	%r4302, %r4286, %r4286, 10;
	xor.b32  	%r4303, %r4294, %r4302;
	xor.b32  	%r4304, %r4303, %r4301;
	add.s32 	%r4305, %r11, %r4287;
	add.s32 	%r4306, %r4305, %r4304;
	shf.l.wrap.b32 	%r4307, %r4306, %r4306, 9;
	add.s32 	%r4308, %r4307, %r4295;
	shf.l.wrap.b32 	%r4309, %r4294, %r4294, 10;
	xor.b32  	%r4310, %r4301, %r4309;
	xor.b32  	%r4311, %r4310, %r4308;
	add.s32 	%r4312, %r11, %r4295;
	add.s32 	%r4313, %r4312, %r4311;
	shf.l.wrap.b32 	%r4314, %r4313, %r4313, 12;
	add.s32 	%r4315, %r4314, %r4302;
	shf.l.wrap.b32 	%r4316, %r4301, %r4301, 10;
	xor.b32  	%r4317, %r4308, %r4316;
	xor.b32  	%r4318, %r4317, %r4315;
	add.s32 	%r4319, %r11, %r4302;
	add.s32 	%r4320, %r4319, %r4318;
	shf.l.wrap.b32 	%r4321, %r4320, %r4320, 5;
	add.s32 	%r4322, %r4321, %r4309;
	shf.l.wrap.b32 	%r4323, %r4308, %r4308, 10;
	xor.b32  	%r4324, %r4315, %r4323;
	xor.b32  	%r4325, %r4324, %r4322;
	add.s32 	%r4326, %r11, %r4309;
	add.s32 	%r4327, %r4326, %r4325;
	shf.l.wrap.b32 	%r4328, %r4327, %r4327, 14;
	add.s32 	%r4329, %r4328, %r4316;
	shf.l.wrap.b32 	%r4330, %r4315, %r4315, 10;
	xor.b32  	%r4331, %r4322, %r4330;
	xor.b32  	%r4332, %r4331, %r4329;
	add.s32 	%r4333, %r11, %r4316;
	add.s32 	%r4334, %r4333, %r4332;
	shf.l.wrap.b32 	%r4335, %r4334, %r4334, 6;
	add.s32 	%r4336, %r4335, %r4323;
	shf.l.wrap.b32 	%r4337, %r4322, %r4322, 10;
	xor.b32  	%r4338, %r4329, %r4337;
	xor.b32  	%r4339, %r4338, %r4336;
	add.s32 	%r4340, %r11, %r4323;
	add.s32 	%r4341, %r4340, %r4339;
	shf.l.wrap.b32 	%r4342, %r4341, %r4341, 8;
	add.s32 	%r4343, %r4342, %r4330;
	shf.l.wrap.b32 	%r4344, %r4329, %r4329, 10;
	xor.b32  	%r4345, %r4336, %r4344;
	xor.b32  	%r4346, %r4345, %r4343;
	add.s32 	%r4347, %r11, %r4330;
	add.s32 	%r4348, %r4347, %r4346;
	shf.l.wrap.b32 	%r4349, %r4348, %r4348, 13;
	add.s32 	%r4350, %r4349, %r4337;
	shf.l.wrap.b32 	%r4351, %r4336, %r4336, 10;
	xor.b32  	%r4352, %r4343, %r4351;
	xor.b32  	%r4353, %r4352, %r4350;
	add.s32 	%r4354, %r11, %r4337;
	add.s32 	%r4355, %r4354, %r4353;
	shf.l.wrap.b32 	%r4356, %r4355, %r4355, 6;
	add.s32 	%r4357, %r4356, %r4344;
	shf.l.wrap.b32 	%r4358, %r4343, %r4343, 10;
	xor.b32  	%r4359, %r4350, %r4358;
	xor.b32  	%r4360, %r4359, %r4357;
	add.s32 	%r4361, %r11, %r3059;
	add.s32 	%r4362, %r4361, %r4344;
	add.s32 	%r4363, %r4362, %r4360;
	shf.l.wrap.b32 	%r4364, %r4363, %r4363, 5;
	add.s32 	%r4365, %r4364, %r4351;
	shf.l.wrap.b32 	%r4366, %r4350, %r4350, 10;
	xor.b32  	%r4367, %r4357, %r4366;
	xor.b32  	%r4368, %r4367, %r4365;
	add.s32 	%r4369, %r11, %r4351;
	add.s32 	%r4370, %r4369, %r4368;
	shf.l.wrap.b32 	%r4371, %r4370, %r4370, 15;
	add.s32 	%r4372, %r4371, %r4358;
	shf.l.wrap.b32 	%r4373, %r4357, %r4357, 10;
	xor.b32  	%r4374, %r4365, %r4373;
	xor.b32  	%r4375, %r4374, %r4372;
	add.s32 	%r4376, %r11, %r4358;
	add.s32 	%r4377, %r4376, %r4375;
	shf.l.wrap.b32 	%r4378, %r4377, %r4377, 13;
	add.s32 	%r4379, %r4378, %r4366;
	shf.l.wrap.b32 	%r4380, %r4365, %r4365, 10;
	xor.b32  	%r4381, %r4372, %r4380;
	xor.b32  	%r4382, %r4381, %r4379;
	add.s32 	%r4383, %r11, %r4366;
	add.s32 	%r4384, %r4383, %r4382;
	shf.l.wrap.b32 	%r4385, %r4384, %r4384, 11;
	add.s32 	%r4386, %r4385, %r4373;
	shf.l.wrap.b32 	%r4387, %r4372, %r4372, 10;
	xor.b32  	%r4388, %r4379, %r4387;
	xor.b32  	%r4389, %r4388, %r4386;
	add.s32 	%r4390, %r11, %r4373;
	add.s32 	%r4391, %r4390, %r4389;
	shf.l.wrap.b32 	%r4392, %r4391, %r4391, 11;
	shf.l.wrap.b32 	%r4393, %r4379, %r4379, 10;
	add.s32 	%r4394, %r3722, %r3043;
	add.s32 	%r5909, %r4394, %r4393;
	add.s32 	%r4395, %r3730, %r3045;
	add.s32 	%r5905, %r4395, %r4387;
	add.s32 	%r4396, %r3723, %r3048;
	add.s32 	%r5906, %r4396, %r4380;
	add.s32 	%r4397, %r3714, %r3051;
	add.s32 	%r4398, %r4397, %r4380;
	add.s32 	%r5907, %r4398, %r4392;
	add.s32 	%r4399, %r3714, %r3041;
	add.s32 	%r4400, %r4399, %r3729;
	add.s32 	%r5908, %r4400, %r4386;
$L__BB1_16:
	ld.param.u64 	%rd57, [_Z28ripemd160_kernel_grid_stridePKhPKjPKmjPh_param_4];
	mul.lo.s32 	%r5891, %r5894, 20;
	cvt.s64.s32 	%rd50, %r5891;
	cvta.to.global.u64 	%rd51, %rd57;
	add.s64 	%rd52, %rd51, %rd50;
	st.global.u32 	[%rd52], %r5909;
	st.global.u32 	[%rd52+4], %r5905;
	st.global.u32 	[%rd52+8], %r5906;
	st.global.u32 	[%rd52+12], %r5907;
	st.global.u32 	[%rd52+16], %r5908;
	mov.u32 	%r5892, %nctaid.x;
	mov.u32 	%r5893, %ntid.x;
	mad.lo.s32 	%r5894, %r5892, %r5893, %r5894;
	setp.lt.u32 	%p11, %r5894, %r45;
	@%p11 bra 	$L__BB1_2;
$L__BB1_17:
	ret;

}


// ===== COMPILED SASS (sm_100) =====

	.target	sm_100

	.elftype	@"ET_EXEC"


//--------------------- .note.nv.tkinfo           --------------------------
	.section	.note.nv.tkinfo,"",@"SHT_NOTE"
	.sectionflags	@"SHF_NOTE_NV_TKINFO"
	.tkinfo
        /*0018*/ 	.word	0x00000002
        /*0030*/ 	.string	""
        /*0030*/ 	.string	"ptxas"
        /*0030*/ 	.string	"Cuda compilation tools, release 13.0, V13.0.88"
        /*0030*/ 	.string	"Build cuda_13.0.r13.0/compiler.36424714_0"
        /*0030*/ 	.string	"-arch sm_100 -m 64 "



//--------------------- .note.nv.cuinfo           --------------------------
	.section	.note.nv.cuinfo,"",@"SHT_NOTE"
	.sectionflags	@"SHF_NOTE_NV_CUINFO"
        /*0018*/ 	.short	0x0002
        /*001a*/ 	.short	0x0064
        /*001c*/ 	.short	0x0082
	.zero		2


//--------------------- .nv.info                  --------------------------
	.section	.nv.info,"",@"SHT_CUDA_INFO"
	.align	4


	//----- nvinfo : EIATTR_REGCOUNT
	.align		4
        /*0000*/ 	.byte	0x04, 0x2f
        /*0002*/ 	.short	(.L_3 - .L_2)
	.align		4
.L_2:
        /*0004*/ 	.word	index@(_Z23ripemd160_fixed8_kernelPKmPhjj)
        /*0008*/ 	.word	0x00000030


	//----- nvinfo : EIATTR_FRAME_SIZE
	.align		4
.L_3:
        /*000c*/ 	.byte	0x04, 0x11
        /*000e*/ 	.short	(.L_5 - .L_4)
	.align		4
.L_4:
        /*0010*/ 	.word	index@(_Z23ripemd160_fixed8_kernelPKmPhjj)
        /*0014*/ 	.word	0x00000000


	//----- nvinfo : EIATTR_REGCOUNT
	.align		4
.L_5:
        /*0018*/ 	.byte	0x04, 0x2f
        /*001a*/ 	.short	(.L_7 - .L_6)
	.align		4
.L_6:
        /*001c*/ 	.word	index@(_Z28ripemd160_kernel_grid_stridePKhPKjPKmjPh)
        /*0020*/ 	.word	0x00000030


	//----- nvinfo : EIATTR_FRAME_SIZE
	.align		4
.L_7:
        /*0024*/ 	.byte	0x04, 0x11
        /*0026*/ 	.short	(.L_9 - .L_8)
	.align		4
.L_8:
        /*0028*/ 	.word	index@(_Z28ripemd160_kernel_grid_stridePKhPKjPKmjPh)
        /*002c*/ 	.word	0x00000040


	//----- nvinfo : EIATTR_MIN_STACK_SIZE
	.align		4
.L_9:
        /*0030*/ 	.byte	0x04, 0x12
        /*0032*/ 	.short	(.L_11 - .L_10)
	.align		4
.L_10:
        /*0034*/ 	.word	index@(_Z28ripemd160_kernel_grid_stridePKhPKjPKmjPh)
        /*0038*/ 	.word	0x00000040


	//----- nvinfo : EIATTR_MIN_STACK_SIZE
	.align		4
.L_11:
        /*003c*/ 	.byte	0x04, 0x12
        /*003e*/ 	.short	(.L_13 - .L_12)
	.align		4
.L_12:
        /*0040*/ 	.word	index@(_Z23ripemd160_fixed8_kernelPKmPhjj)
        /*0044*/ 	.word	0x00000000
.L_13:


//--------------------- .nv.compat                --------------------------
	.section	.nv.compat,"",@"SHT_CUDA_COMPAT_INFO"
	.align	4
        /*0000*/ 	.byte	0x02, 0x09, 0x00, 0x00, 0x02, 0x02, 0x01, 0x00, 0x02, 0x05, 0x05, 0x00, 0x03, 0x07, 0x01, 0x01
        /*0010*/ 	.byte	0x02, 0x03, 0x00, 0x00, 0x02, 0x06, 0x01, 0x00, 0x04, 0x0b, 0x08, 0x00, 0x09, 0x00, 0x00, 0x00
        /*0020*/ 	.byte	0x00, 0x00, 0x00, 0x00


//--------------------- .nv.info._Z28ripemd160_kernel_grid_stridePKhPKjPKmjPh --------------------------
	.section	.nv.info._Z28ripemd160_kernel_grid_stridePKhPKjPKmjPh,"",@"SHT_CUDA_INFO"
	.sectionflags	@""
	.align	4


	//----- nvinfo : EIATTR_CUDA_API_VERSION
	.align		4
        /*0000*/ 	.byte	0x04, 0x37
        /*0002*/ 	.short	(.L_15 - .L_14)
.L_14:
        /*0004*/ 	.word	0x00000082


	//----- nvinfo : EIATTR_KPARAM_INFO
	.align		4
.L_15:
        /*0008*/ 	.byte	0x04, 0x17
        /*000a*/ 	.short	(.L_17 - .L_16)
.L_16:
        /*000c*/ 	.word	0x00000000
        /*0010*/ 	.short	0x0004
        /*0012*/ 	.short	0x0020
        /*0014*/ 	.byte	0x00, 0xf5, 0x21, 0x00


	//----- nvinfo : EIATTR_KPARAM_INFO
	.align		4
.L_17:
        /*0018*/ 	.byte	0x04, 0x17
        /*001a*/ 	.short	(.L_19 - .L_18)
.L_18:
        /*001c*/ 	.word	0x00000000
        /*0020*/ 	.short	0x0003
        /*0022*/ 	.short	0x0018
        /*0024*/ 	.byte	0x00, 0xf0, 0x11, 0x00


	//----- nvinfo : EIATTR_KPARAM_INFO
	.align		4
.L_19:
        /*0028*/ 	.byte	0x04, 0x17
        /*002a*/ 	.short	(.L_21 - .L_20)
.L_20:
        /*002c*/ 	.word	0x00000000
        /*0030*/ 	.short	0x0002
        /*0032*/ 	.short	0x0010
        /*0034*/ 	.byte	0x00, 0xf5, 0x21, 0x00


	//----- nvinfo : EIATTR_KPARAM_INFO
	.align		4
.L_21:
        /*0038*/ 	.byte	0x04, 0x17
        /*003a*/ 	.short	(.L_23 - .L_22)
.L_22:
        /*003c*/ 	.word	0x00000000
        /*0040*/ 	.short	0x0001
        /*0042*/ 	.short	0x0008
        /*0044*/ 	.byte	0x00, 0xf5, 0x21, 0x00


	//----- nvinfo : EIATTR_KPARAM_INFO
	.align		4
.L_23:
        /*0048*/ 	.byte	0x04, 0x17
        /*004a*/ 	.short	(.L_25 - .L_24)
.L_24:
        /*004c*/ 	.word	0x00000000
        /*0050*/ 	.short	0x0000
        /*0052*/ 	.short	0x0000
        /*0054*/ 	.byte	0x00, 0xf5, 0x21, 0x00


	//----- nvinfo : EIATTR_SPARSE_MMA_MASK
	.align		4
.L_25:
        /*0058*/ 	.byte	0x03, 0x50
        /*005a*/ 	.short	0x0000


	//----- nvinfo : EIATTR_MAXREG_COUNT
	.align		4
        /*005c*/ 	.byte	0x03, 0x1b
        /*005e*/ 	.short	0x00ff


	//----- nvinfo : EIATTR_MERCURY_ISA_VERSION
	.align		4
        /*0060*/ 	.byte	0x03, 0x5f
        /*0062*/ 	.short	0x0101


	//----- nvinfo : EIATTR_VRC_CTA_INIT_COUNT
	.align		4
        /*0064*/ 	.byte	0x02, 0x4a
	.zero		1
	.zero		1


	//----- nvinfo : EIATTR_EXIT_INSTR_OFFSETS
	.align		4
        /*0068*/ 	.byte	0x04, 0x1c
        /*006a*/ 	.short	(.L_27 - .L_26)


	//   ....[0]....
.L_26:
        /*006c*/ 	.word	0x00000080


	//   ....[1]....
        /*0070*/ 	.word	0x0000cc10


	//----- nvinfo : EIATTR_CRS_STACK_SIZE
	.align		4
.L_27:
        /*0074*/ 	.byte	0x04, 0x1e
        /*0076*/ 	.short	(.L_29 - .L_28)
.L_28:
        /*0078*/ 	.word	0x00000000


	//----- nvinfo : EIATTR_CBANK_PARAM_SIZE
	.align		4
.L_29:
        /*007c*/ 	.byte	0x03, 0x19
        /*007e*/ 	.short	0x0028


	//----- nvinfo : EIATTR_PARAM_CBANK
	.align		4
        /*0080*/ 	.byte	0x04, 0x0a
        /*0082*/ 	.short	(.L_31 - .L_30)
	.align		4
.L_30:
        /*0084*/ 	.word	index@(.nv.constant0._Z28ripemd160_kernel_grid_stridePKhPKjPKmjPh)
        /*0088*/ 	.short	0x0380
        /*008a*/ 	.short	0x0028


	//----- nvinfo : EIATTR_SW_WAR
	.align		4
.L_31:
        /*008c*/ 	.byte	0x04, 0x36
        /*008e*/ 	.short	(.L_33 - .L_32)
.L_32:
        /*0090*/ 	.word	0x00000008
.L_33:


//--------------------- .nv.info._Z23ripemd160_fixed8_kernelPKmPhjj --------------------------
	.section	.nv.info._Z23ripemd160_fixed8_kernelPKmPhjj,"",@"SHT_CUDA_INFO"
	.sectionflags	@""
	.align	4


	//----- nvinfo : EIATTR_CUDA_API_VERSION
	.align		4
        /*0000*/ 	.byte	0x04, 0x37
        /*0002*/ 	.short	(.L_35 - .L_34)
.L_34:
        /*0004*/ 	.word	0x00000082


	//----- nvinfo : EIATTR_KPARAM_INFO
	.align		4
.L_35:
        /*0008*/ 	.byte	0x04, 0x17
        /*000a*/ 	.short	(.L_37 - .L_36)
.L_36:
        /*000c*/ 	.word	0x00000000
        /*0010*/ 	.short	0x0003
        /*0012*/ 	.short	0x0014
        /*0014*/ 	.byte	0x00, 0xf0, 0x11, 0x00


	//----- nvinfo : EIATTR_KPARAM_INFO
	.align		4
.L_37:
        /*0018*/ 	.byte	0x04, 0x17
        /*001a*/ 	.short	(.L_39 - .L_38)
.L_38:
        /*001c*/ 	.word	0x00000000
        /*0020*/ 	.short	0x0002
        /*0022*/ 	.short	0x0010
        /*0024*/ 	.byte	0x00, 0xf0, 0x11, 0x00


	//----- nvinfo : EIATTR_KPARAM_INFO
	.align		4
.L_39:
        /*0028*/ 	.byte	0x04, 0x17
        /*002a*/ 	.short	(.L_41 - .L_40)
.L_40:
        /*002c*/ 	.word	0x00000000
        /*0030*/ 	.short	0x0001
        /*0032*/ 	.short	0x0008
        /*0034*/ 	.byte	0x00, 0xf5, 0x21, 0x00


	//----- nvinfo : EIATTR_KPARAM_INFO
	.align		4
.L_41:
        /*0038*/ 	.byte	0x04, 0x17
        /*003a*/ 	.short	(.L_43 - .L_42)
.L_42:
        /*003c*/ 	.word	0x00000000
        /*0040*/ 	.short	0x0000
        /*0042*/ 	.short	0x0000
        /*0044*/ 	.byte	0x00, 0xf5, 0x21, 0x00


	//----- nvinfo : EIATTR_SPARSE_MMA_MASK
	.align		4
.L_43:
        /*0048*/ 	.byte	0x03, 0x50
        /*004a*/ 	.short	0x0000


	//----- nvinfo : EIATTR_MAXREG_COUNT
	.align		4
        /*004c*/ 	.byte	0x03, 0x1b
        /*004e*/ 	.short	0x00ff


	//----- nvinfo : EIATTR_MERCURY_ISA_VERSION
	.align		4
        /*0050*/ 	.byte	0x03, 0x5f
        /*0052*/ 	.short	0x0101


	//----- nvinfo : EIATTR_VRC_CTA_INIT_COUNT
	.align		4
        /*0054*/ 	.byte	0x02, 0x4a
	.zero		1
	.zero		1


	//----- nvinfo : EIATTR_EXIT_INSTR_OFFSETS
	.align		4
        /*0058*/ 	.byte	0x04, 0x1c
        /*005a*/ 	.short	(.L_45 - .L_44)


	//   ....[0]....
.L_44:
        /*005c*/ 	.word	0x000000b0


	//   ....[1]....
        /*0060*/ 	.word	0x0000bd00


	//   ....[2]....
        /*0064*/ 	.word	0x0000bff0


	//----- nvinfo : EIATTR_CRS_STACK_SIZE
	.align		4
.L_45:
        /*0068*/ 	.byte	0x04, 0x1e
        /*006a*/ 	.short	(.L_47 - .L_46)
.L_46:
        /*006c*/ 	.word	0x00000000


	//----- nvinfo : EIATTR_CBANK_PARAM_SIZE
	.align		4
.L_47:
        /*0070*/ 	.byte	0x03, 0x19
        /*0072*/ 	.short	0x0018


	//----- nvinfo : EIATTR_PARAM_CBANK
	.align		4
        /*0074*/ 	.byte	0x04, 0x0a
        /*0076*/ 	.short	(.L_49 - .L_48)
	.align		4
.L_48:
        /*0078*/ 	.word	index@(.nv.constant0._Z23ripemd160_fixed8_kernelPKmPhjj)
        /*007c*/ 	.short	0x0380
        /*007e*/ 	.short	0x0018


	//----- nvinfo : EIATTR_SW_WAR
	.align		4
.L_49:
        /*0080*/ 	.byte	0x04, 0x36
        /*0082*/ 	.short	(.L_51 - .L_50)
.L_50:
        /*0084*/ 	.word	0x00000008
.L_51:


//--------------------- .nv.callgraph             --------------------------
	.section	.nv.callgraph,"",@"SHT_CUDA_CALLGRAPH"
	.align	4
	.sectionentsize	8
	.align		4
        /*0000*/ 	.word	0x00000000
	.align		4
        /*0004*/ 	.word	0xffffffff
	.align		4
        /*0008*/ 	.word	0x00000000
	.align		4
        /*000c*/ 	.word	0xfffffffe
	.align		4
        /*0010*/ 	.word	0x00000000
	.align		4
        /*0014*/ 	.word	0xfffffffd
	.align		4
        /*0018*/ 	.word	0x00000000
	.align		4
        /*001c*/ 	.word	0xfffffffc


//--------------------- .nv.constant3             --------------------------
	.section	.nv.constant3,"a",@progbits
	.align	4
.nv.constant3:
	.type		d_KL,@object
	.size		d_KL,(d_KR - d_KL)
d_KL:
        /*0000*/ 	.byte	0x00, 0x00, 0x00, 0x00, 0x99, 0x79, 0x82, 0x5a, 0xa1, 0xeb, 0xd9, 0x6e, 0xdc, 0xbc, 0x1b, 0x8f
        /*0010*/ 	.byte	0x4e, 0xfd, 0x53, 0xa9
	.type		d_KR,@object
	.size		d_KR,(.L_1 - d_KR)
d_KR:
        /*0014*/ 	.byte	0xe6, 0x8b, 0xa2, 0x50, 0x24, 0xd1, 0x4d, 0x5c, 0xf3, 0x3e, 0x70, 0x6d, 0xe9, 0x76, 0x6d, 0x7a
        /*0024*/ 	.byte	0x00, 0x00, 0x00, 0x00
.L_1:


//--------------------- .text._Z28ripemd160_kernel_grid_stridePKhPKjPKmjPh --------------------------
	.section	.text._Z28ripemd160_kernel_grid_stridePKhPKjPKmjPh,"ax",@progbits
	.align	128
        .global         _Z28ripemd160_kernel_grid_stridePKhPKjPKmjPh
        .type           _Z28ripemd160_kernel_grid_stridePKhPKjPKmjPh,@function
        .size           _Z28ripemd160_kernel_grid_stridePKhPKjPKmjPh,(.L_x_27 - _Z28ripemd160_kernel_grid_stridePKhPKjPKmjPh)
        .other          _Z28ripemd160_kernel_grid_stridePKhPKjPKmjPh,@"STO_CUDA_ENTRY STV_DEFAULT"
_Z28ripemd160_kernel_grid_stridePKhPKjPKmjPh:
.text._Z28ripemd160_kernel_grid_stridePKhPKjPKmjPh:
[----:B------:R-:W0:Y:S01]  /*0000*/  LDC R1, c[0x0][0x37c] ;  /* 0x0000df00ff017b82 */ /* 0x000e220000000800 */
[----:B------:R-:W1:Y:S07]  /*0010*/  S2R R3, SR_TID.X ;  /* 0x0000000000037919 */ /* 0x000e6e0000002100 */
[----:B------:R-:W1:Y:S01]  /*0020*/  S2UR UR4, SR_CTAID.X ;  /* 0x00000000000479c3 */ /* 0x000e620000002500 */
[----:B------:R-:W2:Y:S01]  /*0030*/  LDCU UR5, c[0x0][0x398] ;  /* 0x00007300ff0577ac */ /* 0x000ea20008000800 */
[----:B0-----:R-:W-:-:S06]  /*0040*/  VIADD R1, R1, 0xffffffc0 ;  /* 0xffffffc001017836 */ /* 0x001fcc0000000000 */
[----:B------:R-:W1:Y:S02]  /*0050*/  LDC R16, c[0x0][0x360] ;  /* 0x0000d800ff107b82 */ /* 0x000e640000000800 */
[----:B-1----:R-:W-:-:S05]  /*0060*/  IMAD R16, R16, UR4, R3 ;  /* 0x0000000410107c24 */ /* 0x002fca000f8e0203 */
[----:B--2---:R-:W-:-:S13]  /*0070*/  ISETP.GE.U32.AND P0, PT, R16, UR5, PT ;  /* 0x0000000510007c0c */ /* 0x004fda000bf06070 */
[----:B------:R-:W-:Y:S05]  /*0080*/  @P0 EXIT ;  /* 0x000000000000094d */ /* 0x000fea0003800000 */
[----:B------:R-:W-:Y:S01]  /*0090*/  BSSY.RECONVERGENT B0, `(.L_x_0) ;  /* 0x0000cb7000007945 */ /* 0x000fe20003800200 */
[----:B------:R-:W0:Y:S01]  /*00a0*/  LDCU.64 UR6, c[0x0][0x358] ;  /* 0x00006b00ff0677ac */ /* 0x000e220008000a00 */
[----:B------:R-:W1:Y:S01]  /*00b0*/  LDCU.64 UR16, c[0x3][0x20] ;  /* 0x00c00400ff1077ac */ /* 0x000e620008000a00 */
[----:B------:R-:W2:Y:S01]  /*00c0*/  LDCU.128 UR8, c[0x3][URZ] ;  /* 0x00c00000ff0877ac */ /* 0x000ea20008000c00 */
[----:B------:R-:W3:Y:S02]  /*00d0*/  LDCU.128 UR12, c[0x3][0x10] ;  /* 0x00c00200ff0c77ac */ /* 0x000ee40008000c00 */
.L_x_13:
[----:B----4-:R-:W4:Y:S08]  /*00e0*/  LDC.64 R4, c[0x0][0x390] ;  /* 0x0000e400ff047b82 */ /* 0x010f300000000a00 */
[----:B------:R-:W1:Y:S01]  /*00f0*/  LDC.64 R2, c[0x0][0x388] ;  /* 0x0000e200ff027b82 */ /* 0x000e620000000a00 */
[----:B----4-:R-:W-:-:S06]  /*0100*/  IMAD.WIDE R4, R16, 0x8, R4 ;  /* 0x0000000810047825 */ /* 0x010fcc00078e0204 */
[----:B0-----:R-:W4:Y:S01]  /*0110*/  LDG.E.64 R4, desc[UR6][R4.64] ;  /* 0x0000000604047981 */ /* 0x001f22000c1e1b00 */
[----:B-1----:R-:W-:-:S05]  /*0120*/  IMAD.WIDE R2, R16, 0x4, R2 ;  /* 0x0000000410027825 */ /* 0x002fca00078e0202 */
[----:B------:R0:W5:Y:S01]  /*0130*/  LDG.E R0, desc[UR6][R2.64] ;  /* 0x0000000602007981 */ /* 0x000162000c1e1900 */
[----:B------:R-:W-:Y:S01]  /*0140*/  BSSY.RECONVERGENT B1, `(.L_x_1) ;  /* 0x0000352000017945 */ /* 0x000fe20003800200 */
[----:B------:R-:W-:Y:S02]  /*0150*/  IMAD.MOV.U32 R26, RZ, RZ, -0x3c2d1e10 ;  /* 0xc3d2e1f0ff1a7424 */ /* 0x000fe400078e00ff */
[----:B------:R-:W-:Y:S02]  /*0160*/  IMAD.MOV.U32 R25, RZ, RZ, 0x10325476 ;  /* 0x10325476ff197424 */ /* 0x000fe400078e00ff */
[----:B------:R-:W-:Y:S02]  /*0170*/  IMAD.MOV.U32 R18, RZ, RZ, -0x67452302 ;  /* 0x98badcfeff127424 */ /* 0x000fe400078e00ff */
[----:B------:R-:W-:Y:S02]  /*0180*/  IMAD.MOV.U32 R19, RZ, RZ, -0x10325477 ;  /* 0xefcdab89ff137424 */ /* 0x000fe400078e00ff */
[----:B------:R-:W-:Y:S01]  /*0190*/  IMAD.MOV.U32 R24, RZ, RZ, 0x67452301 ;  /* 0x67452301ff187424 */ /* 0x000fe200078e00ff */
[----:B----4-:R-:W-:-:S04]  /*01a0*/  ISETP.GE.U32.AND P0, PT, R4, 0x40, PT ;  /* 0x000000400400780c */ /* 0x010fc80003f06070 */
[----:B------:R-:W-:-:S13]  /*01b0*/  ISETP.GE.U32.AND.EX P0, PT, R5, RZ, PT, P0 ;  /* 0x000000ff0500720c */ /* 0x000fda0003f06100 */
[----:B0-----:R-:W-:Y:S05]  /*01c0*/  @!P0 BRA `(.L_x_2) ;  /* 0x0000003400248947 */ /* 0x001fea0003800000 */
[----:B------:R-:W0:Y:S01]  /*01d0*/  LDCU.64 UR4, c[0x0][0x380] ;  /* 0x00007000ff0477ac */ /* 0x000e220008000a00 */
[----:B------:R-:W-:Y:S01]  /*01e0*/  BSSY.RECONVERGENT B2, `(.L_x_2) ;  /* 0x0000347000027945 */ /* 0x000fe20003800200 */
[--C-:B------:R-:W-:Y:S01]  /*01f0*/  SHF.R.U64 R37, R4, 0x6, R5.reuse ;  /* 0x0000000604257819 */ /* 0x100fe20000001205 */
[----:B------:R-:W-:Y:S01]  /*0200*/  IMAD.MOV.U32 R26, RZ, RZ, -0x3c2d1e10 ;  /* 0xc3d2e1f0ff1a7424 */ /* 0x000fe200078e00ff */
[----:B------:R-:W-:Y:S01]  /*0210*/  SHF.R.U32.HI R38, RZ, 0x6, R5 ;  /* 0x00000006ff267819 */ /* 0x000fe20000011605 */
[----:B------:R-:W-:Y:S02]  /*0220*/  IMAD.MOV.U32 R25, RZ, RZ, 0x10325476 ;  /* 0x10325476ff197424 */ /* 0x000fe400078e00ff */
[----:B------:R-:W-:Y:S02]  /*0230*/  IMAD.MOV.U32 R18, RZ, RZ, -0x67452302 ;  /* 0x98badcfeff127424 */ /* 0x000fe400078e00ff */
[----:B------:R-:W-:Y:S02]  /*0240*/  IMAD.MOV.U32 R19, RZ, RZ, -0x10325477 ;  /* 0xefcdab89ff137424 */ /* 0x000fe400078e00ff */
[----:B------:R-:W-:Y:S01]  /*0250*/  IMAD.MOV.U32 R7, RZ, RZ, 0x67452301 ;  /* 0x67452301ff077424 */ /* 0x000fe200078e00ff */
[----:B0----5:R-:W-:-:S04]  /*0260*/  IADD3 R2, P0, PT, R0, UR4, RZ ;  /* 0x0000000400027c10 */ /* 0x021fc8000ff1e0ff */
[----:B------:R-:W-:-:S04]  /*0270*/  IADD3 R2, P1, PT, R2, 0x20, RZ ;  /* 0x0000002002027810 */ /* 0x000fc80007f3e0ff */
[----:B------:R-:W-:-:S09]  /*0280*/  IADD3.X R3, PT, PT, RZ, UR5, RZ, P1, P0 ;  /* 0x00000005ff037c10 */ /* 0x000fd20008fe04ff */
.L_x_3:
[----:B------:R-:W4:Y:S04]  /*0290*/  LDG.E R14, desc[UR6][R2.64+-0x20] ;  /* 0xffffe006020e7981 */ /* 0x000f28000c1e1900 */
[----:B------:R-:W5:Y:S04]  /*02a0*/  LDG.E R8, desc[UR6][R2.64+-0xc] ;  /* 0xfffff40602087981 */ /* 0x000f68000c1e1900 */
[----:B------:R-:W3:Y:S04]  /*02b0*/  LDG.E R9, desc[UR6][R2.64+-0x1c] ;  /* 0xffffe40602097981 */ /* 0x000ee8000c1e1900 */
        /* <DEDUP_REMOVED lines=12> */
[----:B------:R0:W3:Y:S01]  /*0380*/  LDG.E R27, desc[UR6][R2.64+0x10] ;  /* 0x00001006021b7981 */ /* 0x0000e2000c1e1900 */
[----:B------:R-:W-:-:S02]  /*0390*/  LOP3.LUT R28, R25, R18, R19, 0x96, !PT ;  /* 0x00000012191c7212 */ /* 0x000fc400078e9613 */
[----:B------:R-:W-:Y:S02]  /*03a0*/  LOP3.LUT R29, R19, R18, R25, 0x2d, !PT ;  /* 0x00000012131d7212 */ /* 0x000fe400078e2d19 */
[----:B0-----:R-:W-:-:S05]  /*03b0*/  IADD3 R2, P0, PT, R2, 0x40, RZ ;  /* 0x0000004002027810 */ /* 0x001fca0007f1e0ff */
[----:B------:R-:W-:Y:S01]  /*03c0*/  IMAD.X R3, RZ, RZ, R3, P0 ;  /* 0x000000ffff037224 */ /* 0x000fe200000e0603 */
[----:B------:R-:W-:-:S04]  /*03d0*/  IADD3 R37, P0, PT, R37, -0x1, RZ ;  /* 0xffffffff25257810 */ /* 0x000fc80007f1e0ff */
[----:B------:R-:W-:Y:S02]  /*03e0*/  IADD3.X R38, PT, PT, R38, -0x1, RZ, P0, !PT ;  /* 0xffffffff26267810 */ /* 0x000fe400007fe4ff */
[----:B------:R-:W-:-:S04]  /*03f0*/  ISETP.NE.U32.AND P0, PT, R37, RZ, PT ;  /* 0x000000ff2500720c */ /* 0x000fc80003f05070 */
[----:B------:R-:W-:Y:S02]  /*0400*/  ISETP.NE.AND.EX P0, PT, R38, RZ, PT, P0 ;  /* 0x000000ff2600720c */ /* 0x000fe40003f05300 */
[--C-:B----4-:R-:W-:Y:S02]  /*0410*/  IADD3 R28, PT, PT, R14, R28, R7.reuse ;  /* 0x0000001c0e1c7210 */ /* 0x110fe40007ffe007 */
[----:B-----5:R-:W-:-:S03]  /*0420*/  IADD3 R29, PT, PT, R8, R29, R7 ;  /* 0x0000001d081d7210 */ /* 0x020fc60007ffe007 */
[----:B--2---:R-:W-:Y:S01]  /*0430*/  VIADD R31, R28, UR8 ;  /* 0x000000081c1f7c36 */ /* 0x004fe20008000000 */
[----:B------:R-:W-:Y:S02]  /*0440*/  SHF.L.W.U32.HI R28, R18, 0xa, R18 ;  /* 0x0000000a121c7819 */ /* 0x000fe40000010e12 */
[--C-:B---3--:R-:W-:Y:S01]  /*0450*/  IADD3 R30, PT, PT, R9, UR8, R26.reuse ;  /* 0x00000008091e7c10 */ /* 0x108fe2000fffe01a */
[----:B------:R-:W-:Y:S01]  /*0460*/  VIADD R33, R29, UR13 ;  /* 0x0000000d1d217c36 */ /* 0x000fe20008000000 */
[----:B------:R-:W-:Y:S02]  /*0470*/  LEA.HI R31, R31, R26, R31, 0xb ;  /* 0x0000001a1f1f7211 */ /* 0x000fe400078f581f */
[----:B------:R-:W-:Y:S02]  /*0480*/  IADD3 R35, PT, PT, R15, UR13, R26 ;  /* 0x0000000d0f237c10 */ /* 0x000fe4000fffe01a */
[----:B------:R-:W-:Y:S02]  /*0490*/  LOP3.LUT R29, R31, R28, R19, 0x96, !PT ;  /* 0x0000001c1f1d7212 */ /* 0x000fe400078e9613 */
[----:B------:R-:W-:-:S02]  /*04a0*/  LEA.HI R33, R33, R26, R33, 0x8 ;  /* 0x0000001a21217211 */ /* 0x000fc400078f4021 */
[----:B------:R-:W-:Y:S01]  /*04b0*/  IADD3 R41, PT, PT, R14, UR13, R28 ;  /* 0x0000000d0e297c10 */ /* 0x000fe2000fffe01c */
[----:B------:R-:W-:Y:S01]  /*04c0*/  IMAD.IADD R30, R29, 0x1, R30 ;  /* 0x000000011d1e7824 */ /* 0x000fe200078e021e */
[----:B------:R-:W-:Y:S02]  /*04d0*/  LOP3.LUT R34, R33, R19, R28, 0x2d, !PT ;  /* 0x0000001321227212 */ /* 0x000fe400078e2d1c */
[----:B------:R-:W-:Y:S02]  /*04e0*/  SHF.L.W.U32.HI R29, R19, 0xa, R19 ;  /* 0x0000000a131d7819 */ /* 0x000fe40000010e13 */
[----:B------:R-:W-:Y:S01]  /*04f0*/  LEA.HI R32, R30, R25, R30, 0xe ;  /* 0x000000191e207211 */ /* 0x000fe200078f701e */
[----:B------:R-:W-:Y:S01]  /*0500*/  IMAD.IADD R30, R34, 0x1, R35 ;  /* 0x00000001221e7824 */ /* 0x000fe200078e0223 */
[----:B------:R-:W-:Y:S02]  /*0510*/  IADD3 R35, PT, PT, R20, UR8, R25 ;  /* 0x0000000814237c10 */ /* 0x000fe4000fffe019 */
[----:B------:R-:W-:-:S02]  /*0520*/  LOP3.LUT R34, R32, R31, R29, 0x96, !PT ;  /* 0x0000001f20227212 */ /* 0x000fc400078e961d */
[----:B------:R-:W-:Y:S02]  /*0530*/  LEA.HI R30, R30, R25, R30, 0x9 ;  /* 0x000000191e1e7211 */ /* 0x000fe400078f481e */
[----:B------:R-:W-:Y:S01]  /*0540*/  IADD3 R39, PT, PT, R12, UR13, R25 ;  /* 0x0000000d0c277c10 */ /* 0x000fe2000fffe019 */
[----:B------:R-:W-:Y:S01]  /*0550*/  IMAD.IADD R35, R34, 0x1, R35 ;  /* 0x0000000122237824 */ /* 0x000fe200078e0223 */
[----:B------:R-:W-:Y:S02]  /*0560*/  LOP3.LUT R36, R30, R33, R29, 0x2d, !PT ;  /* 0x000000211e247212 */ /* 0x000fe400078e2d1d */
[----:B------:R-:W-:Y:S02]  /*0570*/  SHF.L.W.U32.HI R31, R31, 0xa, R31 ;  /* 0x0000000a1f1f7819 */ /* 0x000fe40000010e1f */
[----:B------:R-:W-:Y:S01]  /*0580*/  LEA.HI R34, R35, R28, R35, 0xf ;  /* 0x0000001c23227211 */ /* 0x000fe200078f7823 */
[----:B------:R-:W-:Y:S01]  /*0590*/  IMAD.IADD R35, R36, 0x1, R39 ;  /* 0x0000000124237824 */ /* 0x000fe200078e0227 */
[----:B------:R-:W-:-:S02]  /*05a0*/  IADD3 R39, PT, PT, R21, UR8, R28 ;  /* 0x0000000815277c10 */ /* 0x000fc4000fffe01c */
[----:B------:R-:W-:Y:S02]  /*05b0*/  LOP3.LUT R36, R34, R32, R31, 0x96, !PT ;  /* 0x0000002022247212 */ /* 0x000fe400078e961f */
[----:B------:R-:W-:Y:S02]  /*05c0*/  SHF.L.W.U32.HI R33, R33, 0xa, R33 ;  /* 0x0000000a21217819 */ /* 0x000fe40000010e21 */
[----:B------:R-:W-:Y:S01]  /*05d0*/  LEA.HI R35, R35, R28, R35, 0x9 ;  /* 0x0000001c23237211 */ /* 0x000fe200078f4823 */
[----:B------:R-:W-:Y:S01]  /*05e0*/  IMAD.IADD R36, R36, 0x1, R39 ;  /* 0x0000000124247824 */ /* 0x000fe200078e0227 */
[----:B------:R-:W-:Y:S02]  /*05f0*/  SHF.L.W.U32.HI R32, R32, 0xa, R32 ;  /* 0x0000000a20207819 */ /* 0x000fe40000010e20 */
[----:B------:R-:W-:Y:S02]  /*0600*/  LOP3.LUT R28, R35, R30, R33, 0x2d, !PT ;  /* 0x0000001e231c7212 */ /* 0x000fe400078e2d21 */
[----:B------:R-:W-:-:S02]  /*0610*/  LEA.HI R39, R36, R29, R36, 0xc ;  /* 0x0000001d24277211 */ /* 0x000fc400078f6024 */
[----:B------:R-:W-:Y:S01]  /*0620*/  IADD3 R43, PT, PT, R8, UR8, R31 ;  /* 0x00000008082b7c10 */ /* 0x000fe2000fffe01f */
[----:B------:R-:W-:Y:S01]  /*0630*/  IMAD.IADD R40, R28, 0x1, R41 ;  /* 0x000000011c287824 */ /* 0x000fe200078e0229 */
[----:B------:R-:W-:Y:S02]  /*0640*/  IADD3 R41, PT, PT, R24, UR8, R29 ;  /* 0x0000000818297c10 */ /* 0x000fe4000fffe01d */
        /* <DEDUP_REMOVED lines=20> */
[----:B------:R-:W-:Y:S02]  /*0790*/  SHF.L.W.U32.HI R30, R30, 0xa, R30 ;  /* 0x0000000a1e1e7819 */ /* 0x000fe40000010e1e */
[----:B------:R-:W-:Y:S01]  /*07a0*/  LEA.HI R39, R39, R28, R39, 0xf ;  /* 0x0000001c27277211 */ /* 0x000fe200078f7827 */
        /* <DEDUP_REMOVED lines=11> */
[----:B------:R-:W-:Y:S02]  /*0860*/  IADD3 R42, PT, PT, R31, UR13, R24 ;  /* 0x0000000d1f2a7c10 */ /* 0x000fe4000fffe018 */
[----:B------:R-:W-:Y:S02]  /*0870*/  LOP3.LUT R29, R34, R39, R28, 0x2d, !PT ;  /* 0x00000027221d7212 */ /* 0x000fe400078e2d1c */
[----:B------:R-:W-:-:S02]  /*0880*/  SHF.L.W.U32.HI R32, R36, 0xa, R36 ;  /* 0x0000000a24207819 */ /* 0x000fc40000010e24 */
        /* <DEDUP_REMOVED lines=113> */
[--C-:B------:R-:W-:Y:S02]  /*0fa0*/  LOP3.LUT R35, R32, R34, R33.reuse, 0xb8, !PT ;  /* 0x0000002220237212 */ /* 0x100fe400078eb821 */
        /* <DEDUP_REMOVED lines=475> */
[----:B------:R-:W-:Y:S02]  /*2d60*/  LEA.HI R34, R40, R31, R40, 0x5 ;  /* 0x0000001f28227211 */ /* 0x000fe400078f2828 */
[----:B------:R-:W-:Y:S01]  /*2d70*/  IADD3 R43, PT, PT, R31, UR12, R10 ;  /* 0x0000000c1f2b7c10 */ /* 0x000fe2000fffe00a */
[----:B------:R-:W-:Y:S01]  /*2d80*/  IMAD.IADD R42, R30, 0x1, R35 ;  /* 0x000000011e2a7824 */ /* 0x000fe200078e0223 */
[----:B------:R-:W-:-:S02]  /*2d90*/  SHF.L.W.U32.HI R30, R36, 0xa, R36 ;  /* 0x0000000a241e7819 */ /* 0x000fc40000010e24 */
[----:B------:R-:W-:Y:S02]  /*2da0*/  SHF.L.W.U32.HI R31, R39, 0xa, R39 ;  /* 0x0000000a271f7819 */ /* 0x000fe40000010e27 */
[----:B------:R-:W-:Y:S02]  /*2db0*/  LEA.HI R35, R42, R33, R42, 0xc ;  /* 0x000000212a237211 */ /* 0x000fe400078f602a */
[----:B------:R-:W-:Y:S02]  /*2dc0*/  LOP3.LUT R36, R34, R41, R30, 0x2d, !PT ;  /* 0x0000002922247212 */ /* 0x000fe400078e2d1e */
[----:B------:R-:W-:Y:S02]  /*2dd0*/  IADD3 R33, PT, PT, R33, UR17, R24 ;  /* 0x0000001121217c10 */ /* 0x000fe4000fffe018 */
[----:B------:R-:W-:Y:S01]  /*2de0*/  LOP3.LUT R24, R35, R32, R31, 0x96, !PT ;  /* 0x0000002023187212 */ /* 0x000fe200078e961f */
[----:B------:R-:W-:Y:S01]  /*2df0*/  IMAD.IADD R36, R36, 0x1, R43 ;  /* 0x0000000124247824 */ /* 0x000fe200078e022b */
[----:B------:R-:W-:-:S02]  /*2e00*/  SHF.L.W.U32.HI R41, R41, 0xa, R41 ;  /* 0x0000000a29297819 */ /* 0x000fc40000010e29 */
[----:B------:R-:W-:Y:S01]  /*2e10*/  SHF.L.W.U32.HI R32, R32, 0xa, R32 ;  /* 0x0000000a20207819 */ /* 0x000fe20000010e20 */
[----:B------:R-:W-:Y:S01]  /*2e20*/  IMAD.IADD R39, R24, 0x1, R33 ;  /* 0x0000000118277824 */ /* 0x000fe200078e0221 */
[----:B------:R-:W-:Y:S02]  /*2e30*/  LEA.HI R33, R36, R29, R36, 0xb ;  /* 0x0000001d24217211 */ /* 0x000fe400078f5824 */
[----:B------:R-:W-:Y:S02]  /*2e40*/  IADD3 R36, PT, PT, R29, UR12, R12 ;  /* 0x0000000c1d247c10 */ /* 0x000fe4000fffe00c */
[----:B------:R-:W-:Y:S02]  /*2e50*/  LEA.HI R24, R39, R28, R39, 0x9 ;  /* 0x0000001c27187211 */ /* 0x000fe400078f4827 */
[----:B------:R-:W-:Y:S02]  /*2e60*/  LOP3.LUT R29, R33, R34, R41, 0x2d, !PT ;  /* 0x00000022211d7212 */ /* 0x000fe400078e2d29 */
[----:B------:R-:W-:-:S02]  /*2e70*/  IADD3 R39, PT, PT, R28, UR17, R9 ;  /* 0x000000111c277c10 */ /* 0x000fc4000fffe009 */
[----:B------:R-:W-:Y:S01]  /*2e80*/  LOP3.LUT R28, R24, R35, R32, 0x96, !PT ;  /* 0x00000023181c7212 */ /* 0x000fe200078e9620 */
[----:B------:R-:W-:Y:S01]  /*2e90*/  IMAD.IADD R29, R29, 0x1, R36 ;  /* 0x000000011d1d7824 */ /* 0x000fe200078e0224 */
[----:B------:R-:W-:Y:S02]  /*2ea0*/  SHF.L.W.U32.HI R34, R34, 0xa, R34 ;  /* 0x0000000a22227819 */ /* 0x000fe40000010e22 */
[----:B------:R-:W-:Y:S01]  /*2eb0*/  SHF.L.W.U32.HI R35, R35, 0xa, R35 ;  /* 0x0000000a23237819 */ /* 0x000fe20000010e23 */
[----:B------:R-:W-:Y:S01]  /*2ec0*/  IMAD.IADD R36, R28, 0x1, R39 ;  /* 0x000000011c247824 */ /* 0x000fe200078e0227 */
[----:B------:R-:W-:Y:S02]  /*2ed0*/  LEA.HI R28, R29, R30, R29, 0x6 ;  /* 0x0000001e1d1c7211 */ /* 0x000fe400078f301d */
[----:B------:R-:W-:Y:S02]  /*2ee0*/  IADD3 R30, PT, PT, R30, UR12, R27 ;  /* 0x0000000c1e1e7c10 */ /* 0x000fe4000fffe01b */
[----:B------:R-:W-:-:S02]  /*2ef0*/  LEA.HI R27, R36, R31, R36, 0xc ;  /* 0x0000001f241b7211 */ /* 0x000fc400078f6024 */
[----:B------:R-:W-:Y:S02]  /*2f00*/  LOP3.LUT R29, R28, R33, R34, 0x2d, !PT ;  /* 0x000000211c1d7212 */ /* 0x000fe400078e2d22 */
[----:B------:R-:W-:Y:S02]  /*2f10*/  IADD3 R31, PT, PT, R31, UR17, R8 ;  /* 0x000000111f1f7c10 */ /* 0x000fe4000fffe008 */
[----:B------:R-:W-:Y:S01]  /*2f20*/  LOP3.LUT R8, R27, R24, R35, 0x96, !PT ;  /* 0x000000181b087212 */ /* 0x000fe200078e9623 */
[----:B------:R-:W-:Y:S01]  /*2f30*/  IMAD.IADD R30, R29, 0x1, R30 ;  /* 0x000000011d1e7824 */ /* 0x000fe200078e021e */
[----:B------:R-:W-:Y:S02]  /*2f40*/  SHF.L.W.U32.HI R33, R33, 0xa, R33 ;  /* 0x0000000a21217819 */ /* 0x000fe40000010e21 */
[----:B------:R-:W-:Y:S01]  /*2f50*/  SHF.L.W.U32.HI R24, R24, 0xa, R24 ;  /* 0x0000000a18187819 */ /* 0x000fe20000010e18 */
[----:B------:R-:W-:Y:S01]  /*2f60*/  IMAD.IADD R31, R8, 0x1, R31 ;  /* 0x00000001081f7824 */ /* 0x000fe200078e021f */
[----:B------:R-:W-:-:S02]  /*2f70*/  LEA.HI R8, R30, R41, R30, 0x8 ;  /* 0x000000291e087211 */ /* 0x000fc400078f401e */
[----:B------:R-:W-:Y:S02]  /*2f80*/  IADD3 R41, PT, PT, R41, UR12, R20 ;  /* 0x0000000c29297c10 */ /* 0x000fe4000fffe014 */
        /* <DEDUP_REMOVED lines=36> */
[----:B------:R-:W-:Y:S01]  /*31d0*/  IADD3 R35, PT, PT, R8, UR12, R21 ;  /* 0x0000000c08237c10 */ /* 0x000fe2000fffe015 */
[----:B------:R-:W-:Y:S01]  /*31e0*/  IMAD.IADD R24, R24, 0x1, R27 ;  /* 0x0000000118187824 */ /* 0x000fe200078e021b */
[----:B------:R-:W-:Y:S02]  /*31f0*/  LEA.HI R27, R9, R8, R9, 0xc ;  /* 0x00000008091b7211 */ /* 0x000fe400078f6009 */
[----:B------:R-:W-:Y:S02]  /*3200*/  SHF.L.W.U32.HI R9, R12, 0xa, R12 ;  /* 0x0000000a0c097819 */ /* 0x000fe40000010e0c */
[----:B------:R-:W-:Y:S02]  /*3210*/  LEA.HI R12, R24, R29, R24, 0xd ;  /* 0x0000001d180c7211 */ /* 0x000fe400078f6818 */
[----:B------:R-:W-:Y:S02]  /*3220*/  LOP3.LUT R8, R27, R23, R20, 0x2d, !PT ;  /* 0x000000171b087212 */ /* 0x000fe400078e2d14 */
[----:B------:R-:W-:-:S02]  /*3230*/  IADD3 R29, PT, PT, R29, UR17, R17 ;  /* 0x000000111d1d7c10 */ /* 0x000fc4000fffe011 */
[----:B------:R-:W-:Y:S01]  /*3240*/  LOP3.LUT R28, R12, R33, R9, 0x96, !PT ;  /* 0x000000210c1c7212 */ /* 0x000fe200078e9609 */
[----:B------:R-:W-:Y:S01]  /*3250*/  IMAD.IADD R24, R8, 0x1, R35 ;  /* 0x0000000108187824 */ /* 0x000fe200078e0223 */
[----:B------:R-:W-:Y:S02]  /*3260*/  SHF.L.W.U32.HI R8, R23, 0xa, R23 ;  /* 0x0000000a17087819 */ /* 0x000fe40000010e17 */
[----:B------:R-:W-:Y:S01]  /*3270*/  IADD3 R14, PT, PT, R9, UR17, R14 ;  /* 0x00000011090e7c10 */ /* 0x000fe2000fffe00e */
[----:B------:R-:W-:Y:S01]  /*3280*/  IMAD.IADD R29, R28, 0x1, R29 ;  /* 0x000000011c1d7824 */ /* 0x000fe200078e021d */
[----:B------:R-:W-:Y:S02]  /*3290*/  LEA.HI R23, R24, R31, R24, 0xd ;  /* 0x0000001f18177211 */ /* 0x000fe400078f6818 */
[----:B------:R-:W-:Y:S02]  /*32a0*/  IADD3 R31, PT, PT, R31, UR12, R6 ;  /* 0x0000000c1f1f7c10 */ /* 0x000fe4000fffe006 */
[----:B------:R-:W-:-:S02]  /*32b0*/  SHF.L.W.U32.HI R6, R33, 0xa, R33 ;  /* 0x0000000a21067819 */ /* 0x000fc40000010e21 */
[----:B------:R-:W-:Y:S02]  /*32c0*/  LEA.HI R29, R29, R30, R29, 0x6 ;  /* 0x0000001e1d1d7211 */ /* 0x000fe400078f301d */
[----:B------:R-:W-:Y:S02]  /*32d0*/  LOP3.LUT R24, R23, R27, R8, 0x2d, !PT ;  /* 0x0000001b17187212 */ /* 0x000fe400078e2d08 */
[----:B------:R-:W-:Y:S02]  /*32e0*/  IADD3 R30, PT, PT, R30, UR17, R15 ;  /* 0x000000111e1e7c10 */ /* 0x000fe4000fffe00f */
[----:B------:R-:W-:Y:S01]  /*32f0*/  LOP3.LUT R15, R29, R12, R6, 0x96, !PT ;  /* 0x0000000c1d0f7212 */ /* 0x000fe200078e9606 */
[----:B------:R-:W-:Y:S01]  /*3300*/  IMAD.IADD R31, R24, 0x1, R31 ;  /* 0x00000001181f7824 */ /* 0x000fe200078e021f */
[----:B------:R-:W-:-:S03]  /*3310*/  SHF.L.W.U32.HI R27, R27, 0xa, R27 ;  /* 0x0000000a1b1b7819 */ /* 0x000fc60000010e1b */
[----:B------:R-:W-:Y:S01]  /*3320*/  IMAD.IADD R30, R15, 0x1, R30 ;  /* 0x000000010f1e7824 */ /* 0x000fe200078e021e */
[----:B------:R-:W-:Y:S02]  /*3330*/  LEA.HI R24, R31, R20, R31, 0xe ;  /* 0x000000141f187211 */ /* 0x000fe400078f701f */
[----:B------:R-:W-:Y:S02]  /*3340*/  SHF.L.W.U32.HI R15, R12, 0xa, R12 ;  /* 0x0000000a0c0f7819 */ /* 0x000fe40000010e0c */
[----:B------:R-:W-:Y:S02]  /*3350*/  IADD3 R31, PT, PT, R20, UR12, R13 ;  /* 0x0000000c141f7c10 */ /* 0x000fe4000fffe00d */
[----:B------:R-:W-:Y:S02]  /*3360*/  LEA.HI R12, R30, R9, R30, 0x5 ;  /* 0x000000091e0c7211 */ /* 0x000fe400078f281e */
[----:B------:R-:W-:Y:S02]  /*3370*/  LOP3.LUT R20, R24, R23, R27, 0x2d, !PT ;  /* 0x0000001718147212 */ /* 0x000fe400078e2d1b */
[----:B------:R-:W-:-:S02]  /*3380*/  LOP3.LUT R9, R12, R29, R15, 0x96, !PT ;  /* 0x0000001d0c097212 */ /* 0x000fc400078e960f */
[----:B------:R-:W-:Y:S01]  /*3390*/  SHF.L.W.U32.HI R23, R23, 0xa, R23 ;  /* 0x0000000a17177819 */ /* 0x000fe20000010e17 */
[----:B------:R-:W-:Y:S01]  /*33a0*/  IMAD.IADD R31, R20, 0x1, R31 ;  /* 0x00000001141f7824 */ /* 0x000fe200078e021f */
[----:B------:R-:W-:Y:S01]  /*33b0*/  SHF.L.W.U32.HI R29, R29, 0xa, R29 ;  /* 0x0000000a1d1d7819 */ /* 0x000fe20000010e1d */
[----:B------:R-:W-:Y:S01]  /*33c0*/  IMAD.IADD R33, R9, 0x1, R14 ;  /* 0x0000000109217824 */ /* 0x000fe200078e020e */
[----:B------:R-:W-:Y:S02]  /*33d0*/  IADD3 R14, PT, PT, R8, UR12, R11 ;  /* 0x0000000c080e7c10 */ /* 0x000fe4000fffe00b */
[----:B------:R-:W-:Y:S02]  /*33e0*/  LEA.HI R9, R31, R8, R31, 0xb ;  /* 0x000000081f097211 */ /* 0x000fe400078f581f */
[----:B------:R-:W-:Y:S02]  /*33f0*/  LEA.HI R8, R33, R6, R33, 0xf ;  /* 0x0000000621087211 */ /* 0x000fe400078f7821 */
[----:B------:R-:W-:-:S02]  /*3400*/  LOP3.LUT R11, R9, R24, R23, 0x2d, !PT ;  /* 0x00000018090b7212 */ /* 0x000fc400078e2d17 */
[----:B------:R-:W-:Y:S02]  /*3410*/  IADD3 R31, PT, PT, R6, UR17, R21 ;  /* 0x00000011061f7c10 */ /* 0x000fe4000fffe015 */
[----:B------:R-:W-:Y:S01]  /*3420*/  LOP3.LUT R6, R8, R12, R29, 0x96, !PT ;  /* 0x0000000c08067212 */ /* 0x000fe200078e961d */
[----:B------:R-:W-:Y:S01]  /*3430*/  IMAD.IADD R14, R11, 0x1, R14 ;  /* 0x000000010b0e7824 */ /* 0x000fe200078e020e */
[----:B------:R-:W-:Y:S02]  /*3440*/  SHF.L.W.U32.HI R24, R24, 0xa, R24 ;  /* 0x0000000a18187819 */ /* 0x000fe40000010e18 */
[----:B------:R-:W-:Y:S01]  /*3450*/  IADD3 R21, PT, PT, R27, UR12, R22 ;  /* 0x0000000c1b157c10 */ /* 0x000fe2000fffe016 */
[----:B------:R-:W-:Y:S01]  /*3460*/  IMAD.IADD R6, R6, 0x1, R31 ;  /* 0x0000000106067824 */ /* 0x000fe200078e021f */
[----:B------:R-:W-:Y:S02]  /*3470*/  LEA.HI R14, R14, R27, R14, 0x8 ;  /* 0x0000001b0e0e7211 */ /* 0x000fe400078f400e */
[----:B------:R-:W-:-:S02]  /*3480*/  SHF.L.W.U32.HI R12, R12, 0xa, R12 ;  /* 0x0000000a0c0c7819 */ /* 0x000fc40000010e0c */
[----:B------:R-:W-:Y:S02]  /*3490*/  LEA.HI R11, R6, R15, R6, 0xd ;  /* 0x0000000f060b7211 */ /* 0x000fe400078f6806 */
[----:B------:R-:W-:Y:S02]  /*34a0*/  LOP3.LUT R6, R14, R9, R24, 0x2d, !PT ;  /* 0x000000090e067212 */ /* 0x000fe400078e2d18 */
[----:B------:R-:W-:Y:S02]  /*34b0*/  IADD3 R15, PT, PT, R15, UR17, R10 ;  /* 0x000000110f0f7c10 */ /* 0x000fe4000fffe00a */
[----:B------:R-:W-:Y:S01]  /*34c0*/  LOP3.LUT R10, R11, R8, R12, 0x96, !PT ;  /* 0x000000080b0a7212 */ /* 0x000fe200078e960c */
[----:B------:R-:W-:Y:S01]  /*34d0*/  IMAD.IADD R6, R6, 0x1, R21 ;  /* 0x0000000106067824 */ /* 0x000fe200078e0215 */
[----:B------:R-:W-:Y:S02]  /*34e0*/  SHF.L.W.U32.HI R9, R9, 0xa, R9 ;  /* 0x0000000a09097819 */ /* 0x000fe40000010e09 */
[----:B------:R-:W-:Y:S01]  /*34f0*/  IADD3 R22, PT, PT, R29, UR17, R13 ;  /* 0x000000111d167c10 */ /* 0x000fe2000fffe00d */
[----:B------:R-:W-:Y:S01]  /*3500*/  IMAD.IADD R20, R10, 0x1, R15 ;  /* 0x000000010a147824 */ /* 0x000fe200078e020f */
[----:B------:R-:W-:-:S02]  /*3510*/  LEA.HI R6, R6, R23, R6, 0x5 ;  /* 0x0000001706067211 */ /* 0x000fc400078f2806 */
[----:B------:R-:W-:Y:S02]  /*3520*/  LEA.HI R13, R14, R18, R14, 0xa ;  /* 0x000000120e0d7211 */ /* 0x000fe400078f500e */
[----:B------:R-:W-:Y:S02]  /*3530*/  IADD3 R18, PT, PT, R12, R9, R25 ;  /* 0x000000090c127210 */ /* 0x000fe40007ffe019 */
[----:B------:R-:W-:Y:S02]  /*3540*/  IADD3 R10, PT, PT, R23, UR12, R17 ;  /* 0x0000000c170a7c10 */ /* 0x000fe4000fffe011 */
[C---:B------:R-:W-:Y:S01]  /*3550*/  LOP3.LUT R9, R6.reuse, R14, R9, 0x2d, !PT ;  /* 0x0000000e06097212 */ /* 0x040fe200078e2d09 */
[----:B------:R-:W-:Y:S01]  /*3560*/  IMAD.IADD R6, R6, 0x1, R19 ;  /* 0x0000000106067824 */ /* 0x000fe200078e0213 */
[----:B------:R-:W-:Y:S02]  /*3570*/  LEA.HI R20, R20, R29, R20, 0xb ;  /* 0x0000001d14147211 */ /* 0x000fe400078f5814 */
[----:B------:R-:W-:Y:S01]  /*3580*/  SHF.L.W.U32.HI R8, R8, 0xa, R8 ;  /* 0x0000000a08087819 */ /* 0x000fe20000010e08 */
[----:B------:R-:W-:Y:S01]  /*3590*/  IMAD.IADD R9, R9, 0x1, R10 ;  /* 0x0000000109097824 */ /* 0x000fe200078e020a */
[----:B------:R-:W-:Y:S01]  /*35a0*/  IADD3 R26, PT, PT, R12, R24, R26 ;  /* 0x000000180c1a7210 */ /* 0x000fe20007ffe01a */
[----:B------:R-:W-:Y:S01]  /*35b0*/  IMAD.IADD R24, R24, 0x1, R7 ;  /* 0x0000000118187824 */ /* 0x000fe200078e0207 */
[----:B------:R-:W-:Y:S01]  /*35c0*/  LOP3.LUT R7, R20, R11, R8, 0x96, !PT ;  /* 0x0000000b14077212 */ /* 0x000fe200078e9608 */
[----:B------:R-:W-:-:S03]  /*35d0*/  IMAD.IADD R19, R8, 0x1, R13 ;  /* 0x0000000108137824 */ /* 0x000fc600078e020d */
[----:B------:R-:W-:Y:S01]  /*35e0*/  LEA.HI R9, R9, R24, R9, 0x6 ;  /* 0x0000001809097211 */ /* 0x000fe200078f3009 */
[----:B------:R-:W-:Y:S01]  /*35f0*/  IMAD.IADD R7, R7, 0x1, R22 ;  /* 0x0000000107077824 */ /* 0x000fe200078e0216 */
[----:B------:R-:W-:-:S04]  /*3600*/  LEA.HI R24, R11, R6, R11, 0xa ;  /* 0x000000060b187211 */ /* 0x000fc800078f500b */
[----:B------:R-:W-:Y:S01]  /*3610*/  LEA.HI R25, R7, R26, R7, 0xb ;  /* 0x0000001a07197211 */ /* 0x000fe200078f5807 */
[----:B------:R-:W-:Y:S02]  /*3620*/  IMAD.IADD R26, R20, 0x1, R9 ;  /* 0x00000001141a7824 */ /* 0x000fe400078e0209 */
[----:B------:R-:W-:Y:S01]  /*3630*/  IMAD.MOV.U32 R7, RZ, RZ, R24 ;  /* 0x000000ffff077224 */ /* 0x000fe200078e0018 */
[----:B------:R-:W-:Y:S06]  /*3640*/  @P0 BRA `(.L_x_3) ;  /* 0xffffffcc00100947 */ /* 0x000fec000383ffff */
[----:B------:R-:W-:Y:S05]  /*3650*/  BSYNC.RECONVERGENT B2 ;  /* 0x0000000000027941 */ /* 0x000fea0003800200 */
.L_x_2:
[----:B--23--:R-:W-:Y:S05]  /*3660*/  BSYNC.RECONVERGENT B1 ;  /* 0x0000000000017941 */ /* 0x00cfea0003800200 */
.L_x_1:
[----:B------:R-:W-:Y:S01]  /*3670*/  LOP3.LUT R2, R4, 0x3f, RZ, 0xc0, !PT ;  /* 0x0000003f04027812 */ /* 0x000fe200078ec0ff */
[----:B------:R0:W-:Y:S01]  /*3680*/  STL.128 [R1], RZ ;  /* 0x000000ff01007387 */ /* 0x0001e20000100c00 */
[----:B------:R-:W-:Y:S02]  /*3690*/  BSSY.RECONVERGENT B1, `(.L_x_4) ;  /* 0x000003c000017945 */ /* 0x000fe40003800200 */
[----:B------:R-:W-:Y:S01]  /*36a0*/  ISETP.NE.U32.AND P0, PT, R2, RZ, PT ;  /* 0x000000ff0200720c */ /* 0x000fe20003f05070 */
[----:B------:R0:W-:Y:S03]  /*36b0*/  STL.128 [R1+0x10], RZ ;  /* 0x000010ff01007387 */ /* 0x0001e60000100c00 */
[----:B------:R-:W-:Y:S01]  /*36c0*/  ISETP.NE.AND.EX P0, PT, RZ, RZ, PT, P0 ;  /* 0x000000ffff00720c */ /* 0x000fe20003f05300 */
[----:B------:R0:W-:Y:S04]  /*36d0*/  STL.128 [R1+0x20], RZ ;  /* 0x000020ff01007387 */ /* 0x0001e80000100c00 */
[----:B------:R0:W-:Y:S08]  /*36e0*/  STL.128 [R1+0x30], RZ ;  /* 0x000030ff01007387 */ /* 0x0001f00000100c00 */
[----:B0-----:R-:W-:Y:S05]  /*36f0*/  @!P0 BRA `(.L_x_5) ;  /* 0x0000000000d48947 */ /* 0x001fea0003800000 */
[----:B------:R-:W0:Y:S01]  /*3700*/  LDCU.64 UR4, c[0x0][0x380] ;  /* 0x00007000ff0477ac */ /* 0x000e220008000a00 */
[----:B------:R-:W-:Y:S01]  /*3710*/  ISETP.GE.U32.AND P0, PT, R2, 0x4, PT ;  /* 0x000000040200780c */ /* 0x000fe20003f06070 */
[----:B------:R-:W-:Y:S01]  /*3720*/  BSSY.RECONVERGENT B2, `(.L_x_6) ;  /* 0x000001f000027945 */ /* 0x000fe20003800200 */
[----:B------:R-:W-:Y:S01]  /*3730*/  LOP3.LUT R14, R4, 0x3, RZ, 0xc0, !PT ;  /* 0x00000003040e7812 */ /* 0x000fe200078ec0ff */
[----:B------:R-:W-:Y:S01]  /*3740*/  IMAD.MOV.U32 R13, RZ, RZ, RZ ;  /* 0x000000ffff0d7224 */ /* 0x000fe200078e00ff */
[----:B------:R-:W-:Y:S02]  /*3750*/  ISETP.GE.U32.AND.EX P0, PT, RZ, RZ, PT, P0 ;  /* 0x000000ffff00720c */ /* 0x000fe40003f06100 */
[----:B0----5:R-:W-:Y:S01]  /*3760*/  IADD3 R21, P1, PT, R0, UR4, RZ ;  /* 0x0000000400157c10 */ /* 0x021fe2000ff3e0ff */
[----:B------:R-:W-:-:S04]  /*3770*/  IMAD.MOV.U32 R0, RZ, RZ, RZ ;  /* 0x000000ffff007224 */ /* 0x000fc800078e00ff */
[----:B------:R-:W-:-:S06]  /*3780*/  IMAD.X R12, RZ, RZ, UR5, P1 ;  /* 0x00000005ff0c7e24 */ /* 0x000fcc00088e06ff */
[----:B------:R-:W-:Y:S05]  /*3790*/  @!P0 BRA `(.L_x_7) ;  /* 0x00000000005c8947 */ /* 0x000fea0003800000 */
[----:B------:R-:W-:Y:S01]  /*37a0*/  BSSY.RECONVERGENT B3, `(.L_x_8) ;  /* 0x0000015000037945 */ /* 0x000fe20003800200 */
[----:B------:R-:W-:Y:S01]  /*37b0*/  IMAD.MOV.U32 R0, RZ, RZ, RZ ;  /* 0x000000ffff007224 */ /* 0x000fe200078e00ff */
[C---:B------:R-:W-:Y:S01]  /*37c0*/  LOP3.LUT R15, R4.reuse, 0xffffffc0, RZ, 0xc0, !PT ;  /* 0xffffffc0040f7812 */ /* 0x040fe200078ec0ff */
[----:B------:R-:W-:Y:S01]  /*37d0*/  IMAD.MOV.U32 R11, RZ, RZ, RZ ;  /* 0x000000ffff0b7224 */ /* 0x000fe200078e00ff */
[----:B------:R-:W-:-:S07]  /*37e0*/  LOP3.LUT R17, R4, 0x3c, RZ, 0xc0, !PT ;  /* 0x0000003c04117812 */ /* 0x000fce00078ec0ff */
.L_x_9:
[----:B------:R-:W-:-:S04]  /*37f0*/  IADD3 R6, P0, P1, R21, R0, R15 ;  /* 0x0000000015067210 */ /* 0x000fc8000791e00f */
[----:B------:R-:W-:-:S05]  /*3800*/  IADD3.X R7, PT, PT, R12, R11, R5, P0, P1 ;  /* 0x0000000b0c077210 */ /* 0x000fca00007e2405 */
[----:B------:R-:W2:Y:S04]  /*3810*/  LDG.E.U8 R3, desc[UR6][R6.64+0x3] ;  /* 0x0000030606037981 */ /* 0x000ea8000c1e1100 */
[----:B------:R-:W2:Y:S04]  /*3820*/  LDG.E.U8 R8, desc[UR6][R6.64+0x2] ;  /* 0x0000020606087981 */ /* 0x000ea8000c1e1100 */
[----:B------:R-:W3:Y:S04]  /*3830*/  LDG.E.U8 R9, desc[UR6][R6.64+0x1] ;  /* 0x0000010606097981 */ /* 0x000ee8000c1e1100 */
[----:B------:R-:W3:Y:S01]  /*3840*/  LDG.E.U8 R10, desc[UR6][R6.64] ;  /* 0x00000006060a7981 */ /* 0x000ee2000c1e1100 */
[----:B--2---:R-:W-:Y:S01]  /*3850*/  PRMT R3, R8, 0x3340, R3 ;  /* 0x0000334008037816 */ /* 0x004fe20000000003 */
[----:B------:R-:W-:Y:S01]  /*3860*/  IMAD.IADD R8, R1, 0x1, R0 ;  /* 0x0000000101087824 */ /* 0x000fe200078e0200 */
[----:B------:R-:W-:-:S05]  /*3870*/  IADD3 R0, P0, PT, R0, 0x4, RZ ;  /* 0x0000000400007810 */ /* 0x000fca0007f1e0ff */
[----:B------:R-:W-:Y:S01]  /*3880*/  IMAD.X R11, RZ, RZ, R11, P0 ;  /* 0x000000ffff0b7224 */ /* 0x000fe200000e060b */
[----:B---3--:R-:W-:Y:S02]  /*3890*/  PRMT R10, R10, 0x3340, R9 ;  /* 0x000033400a0a7816 */ /* 0x008fe40000000009 */
[----:B------:R-:W-:Y:S02]  /*38a0*/  ISETP.NE.U32.AND P0, PT, R0, R17, PT ;  /* 0x000000110000720c */ /* 0x000fe40003f05070 */
[----:B------:R-:W-:Y:S02]  /*38b0*/  PRMT R3, R10, 0x5410, R3 ;  /* 0x000054100a037816 */ /* 0x000fe40000000003 */
[----:B------:R-:W-:-:S03]  /*38c0*/  ISETP.NE.AND.EX P0, PT, R11, RZ, PT, P0 ;  /* 0x000000ff0b00720c */ /* 0x000fc60003f05300 */
[----:B------:R0:W-:Y:S10]  /*38d0*/  STL [R8], R3 ;  /* 0x0000000308007387 */ /* 0x0001f40000100800 */
[----:B0-----:R-:W-:Y:S05]  /*38e0*/  @P0 BRA `(.L_x_9) ;  /* 0xfffffffc00c00947 */ /* 0x001fea000383ffff */
[----:B------:R-:W-:Y:S05]  /*38f0*/  BSYNC.RECONVERGENT B3 ;  /* 0x0000000000037941 */ /* 0x000fea0003800200 */
.L_x_8:
[----:B------:R-:W-:-:S07]  /*3900*/  IMAD.MOV.U32 R0, RZ, RZ, R17 ;  /* 0x000000ffff007224 */ /* 0x000fce00078e0011 */
.L_x_7:
[----:B------:R-:W-:Y:S05]  /*3910*/  BSYNC.RECONVERGENT B2 ;  /* 0x0000000000027941 */ /* 0x000fea0003800200 */
.L_x_6:
[----:B------:R-:W-:-:S04]  /*3920*/  ISETP.NE.U32.AND P0, PT, R14, RZ, PT ;  /* 0x000000ff0e00720c */ /* 0x000fc80003f05070 */
[----:B------:R-:W-:-:S13]  /*3930*/  ISETP.NE.AND.EX P0, PT, RZ, RZ, PT, P0 ;  /* 0x000000ffff00720c */ /* 0x000fda0003f05300 */
[----:B------:R-:W-:Y:S05]  /*3940*/  @!P0 BRA `(.L_x_5) ;  /* 0x0000000000408947 */ /* 0x000fea0003800000 */
[----:B------:R-:W-:Y:S02]  /*3950*/  LOP3.LUT R6, R0, 0xffffffc0, R4, 0xf8, !PT ;  /* 0xffffffc000067812 */ /* 0x000fe400078ef804 */
[----:B------:R-:W-:Y:S02]  /*3960*/  LOP3.LUT R3, R13, R5, RZ, 0xfc, !PT ;  /* 0x000000050d037212 */ /* 0x000fe400078efcff */
[----:B------:R-:W-:-:S05]  /*3970*/  IADD3 R6, P0, PT, R6, R21, RZ ;  /* 0x0000001506067210 */ /* 0x000fca0007f1e0ff */
[----:B------:R-:W-:-:S05]  /*3980*/  IMAD.X R7, R3, 0x1, R12, P0 ;  /* 0x0000000103077824 */ /* 0x000fca00000e060c */
[----:B------:R-:W2:Y:S01]  /*3990*/  LDG.E.U8 R3, desc[UR6][R6.64] ;  /* 0x0000000606037981 */ /* 0x000ea2000c1e1100 */
[----:B------:R-:W-:Y:S01]  /*39a0*/  IMAD.IADD R8, R1, 0x1, R0 ;  /* 0x0000000101087824 */ /* 0x000fe200078e0200 */
[----:B------:R-:W-:-:S04]  /*39b0*/  ISETP.NE.U32.AND P0, PT, R14, 0x1, PT ;  /* 0x000000010e00780c */ /* 0x000fc80003f05070 */
[----:B------:R-:W-:Y:S01]  /*39c0*/  ISETP.NE.AND.EX P0, PT, RZ, RZ, PT, P0 ;  /* 0x000000ffff00720c */ /* 0x000fe20003f05300 */
[----:B--2---:R0:W-:-:S12]  /*39d0*/  STL.U8 [R8], R3 ;  /* 0x0000000308007387 */ /* 0x0041d80000100000 */
[----:B------:R-:W-:Y:S05]  /*39e0*/  @!P0 BRA `(.L_x_5) ;  /* 0x0000000000188947 */ /* 0x000fea0003800000 */
[----:B------:R-:W-:Y:S01]  /*39f0*/  ISETP.NE.U32.AND P0, PT, R14, 0x2, PT ;  /* 0x000000020e00780c */ /* 0x000fe20003f05070 */
[----:B------:R-:W2:Y:S03]  /*3a00*/  LDG.E.U8 R0, desc[UR6][R6.64+0x1] ;  /* 0x0000010606007981 */ /* 0x000ea6000c1e1100 */
[----:B------:R-:W-:-:S13]  /*3a10*/  ISETP.NE.AND.EX P0, PT, RZ, RZ, PT, P0 ;  /* 0x000000ffff00720c */ /* 0x000fda0003f05300 */
[----:B0-----:R-:W3:Y:S04]  /*3a20*/  @P0 LDG.E.U8 R3, desc[UR6][R6.64+0x2] ;  /* 0x0000020606030981 */ /* 0x001ee8000c1e1100 */
[----:B--2---:R1:W-:Y:S04]  /*3a30*/  STL.U8 [R8+0x1], R0 ;  /* 0x0000010008007387 */ /* 0x0043e80000100000 */
[----:B---3--:R1:W-:Y:S02]  /*3a40*/  @P0 STL.U8 [R8+0x2], R3 ;  /* 0x0000020308000387 */ /* 0x0083e40000100000 */
.L_x_5:
[----:B------:R-:W-:Y:S05]  /*3a50*/  BSYNC.RECONVERGENT B1 ;  /* 0x0000000000017941 */ /* 0x000fea0003800200 */
.L_x_4:
[----:B------:R-:W-:Y:S01]  /*3a60*/  ISETP.GT.U32.AND P0, PT, R2, 0x37, PT ;  /* 0x000000370200780c */ /* 0x000fe20003f04070 */
[----:B01----:R-:W-:Y:S01]  /*3a70*/  IMAD.MOV.U32 R3, RZ, RZ, 0x80 ;  /* 0x00000080ff037424 */ /* 0x003fe200078e00ff */
[----:B------:R-:W-:Y:S01]  /*3a80*/  BSSY.RECONVERGENT B1, `(.L_x_10) ;  /* 0x0000908000017945 */ /* 0x000fe20003800200 */
[----:B-----5:R-:W-:Y:S01]  /*3a90*/  IMAD.IADD R0, R1, 0x1, R2 ;  /* 0x0000000101007824 */ /* 0x020fe200078e0202 */
[----:B------:R-:W-:Y:S01]  /*3aa0*/  ISETP.GT.U32.AND.EX P0, PT, RZ, RZ, PT, P0 ;  /* 0x000000ffff00720c */ /* 0x000fe20003f04100 */
[----:B------:R-:W-:-:S03]  /*3ab0*/  IMAD.SHL.U32 R2, R4, 0x8, RZ ;  /* 0x0000000804027824 */ /* 0x000fc600078e00ff */
[----:B------:R0:W-:Y:S02]  /*3ac0*/  STL.U8 [R0], R3 ;  /* 0x0000000300007387 */ /* 0x0001e40000100000 */
[----:B0-----:R-:W-:-:S07]  /*3ad0*/  SHF.L.U64.HI R3, R4, 0x3, R5 ;  /* 0x0000000304037819 */ /* 0x001fce0000010205 */
[----:B------:R-:W-:Y:S05]  /*3ae0*/  @P0 BRA `(.L_x_11) ;  /* 0x0000003000b40947 */ /* 0x000fea0003800000 */
[----:B------:R-:W2:Y:S01]  /*3af0*/  LDL.128 R20, [R1] ;  /* 0x0000000001147983 */ /* 0x000ea20000100c00 */
[----:B------:R-:W0:Y:S03]  /*3b00*/  LDCU.128 UR20, c[0x3][URZ] ;  /* 0x00c00000ff1477ac */ /* 0x000e260008000c00 */
[----:B------:R-:W3:Y:S01]  /*3b10*/  LDL.128 R4, [R1+0x10] ;  /* 0x0000100001047983 */ /* 0x000ee20000100c00 */
[----:B------:R-:W1:Y:S03]  /*3b20*/  LDCU.128 UR24, c[0x3][0x10] ;  /* 0x00c00200ff1877ac */ /* 0x000e660008000c00 */
[----:B------:R4:W-:Y:S04]  /*3b30*/  STL.64 [R1+0x38], R2 ;  /* 0x0000380201007387 */ /* 0x0009e80000100a00 */
[----:B------:R-:W5:Y:S01]  /*3b40*/  LDL.128 R12, [R1+0x20] ;  /* 0x00002000010c7983 */ /* 0x000f620000100c00 */
[-C--:B------:R-:W-:Y:S01]  /*3b50*/  LOP3.LUT R17, R25, R18.reuse, R19, 0x96, !PT ;  /* 0x0000001219117212 */ /* 0x080fe200078e9613 */
[----:B------:R-:W5:Y:S02]  /*3b60*/  LDCU.64 UR4, c[0x3][0x20] ;  /* 0x00c00400ff0477ac */ /* 0x000f640008000a00 */
[----:B------:R-:W5:Y:S01]  /*3b70*/  LDL.128 R8, [R1+0x30] ;  /* 0x0000300001087983 */ /* 0x000f620000100c00 */
[----:B------:R-:W-:-:S02]  /*3b80*/  LOP3.LUT R0, R19, R18, R25, 0x2d, !PT ;  /* 0x0000001213007212 */ /* 0x000fc400078e2d19 */
[----:B------:R-:W-:Y:S02]  /*3b90*/  SHF.L.W.U32.HI R30, R19, 0xa, R19 ;  /* 0x0000000a131e7819 */ /* 0x000fe40000010e13 */
[--C-:B--2---:R-:W-:Y:S02]  /*3ba0*/  IADD3 R17, PT, PT, R20, R17, R24.reuse ;  /* 0x0000001114117210 */ /* 0x104fe40007ffe018 */
[----:B---3--:R-:W-:-:S03]  /*3bb0*/  IADD3 R0, PT, PT, R5, R0, R24 ;  /* 0x0000000005007210 */ /* 0x008fc60007ffe018 */
[----:B0-----:R-:W-:Y:S02]  /*3bc0*/  VIADD R17, R17, UR20 ;  /* 0x0000001411117c36 */ /* 0x001fe40008000000 */
[----:B-1----:R-:W-:Y:S01]  /*3bd0*/  VIADD R27, R0, UR25 ;  /* 0x00000019001b7c36 */ /* 0x002fe20008000000 */
[----:B------:R-:W-:Y:S02]  /*3be0*/  SHF.L.W.U32.HI R0, R18, 0xa, R18 ;  /* 0x0000000a12007819 */ /* 0x000fe40000010e12 */
[-C--:B------:R-:W-:Y:S02]  /*3bf0*/  LEA.HI R17, R17, R26.reuse, R17, 0xb ;  /* 0x0000001a11117211 */ /* 0x080fe400078f5811 */
[----:B------:R-:W-:Y:S02]  /*3c00*/  LEA.HI R27, R27, R26, R27, 0x8 ;  /* 0x0000001a1b1b7211 */ /* 0x000fe400078f401b */
[----:B----4-:R-:W-:Y:S02]  /*3c10*/  IADD3 R3, PT, PT, R21, UR20, R26 ;  /* 0x0000001415037c10 */ /* 0x010fe4000fffe01a */
[----:B------:R-:W-:-:S02]  /*3c20*/  LOP3.LUT R2, R17, R0, R19, 0x96, !PT ;  /* 0x0000000011027212 */ /* 0x000fc400078e9613 */
[----:B-----5:R-:W-:Y:S02]  /*3c30*/  IADD3 R29, PT, PT, R10, UR25, R26 ;  /* 0x000000190a1d7c10 */ /* 0x020fe4000fffe01a */
[----:B------:R-:W-:Y:S01]  /*3c40*/  LOP3.LUT R28, R27, R19, R0, 0x2d, !PT ;  /* 0x000000131b1c7212 */ /* 0x000fe200078e2d00 */
[----:B------:R-:W-:-:S04]  /*3c50*/  IMAD.IADD R2, R2, 0x1, R3 ;  /* 0x0000000102027824 */ /* 0x000fc800078e0203 */
[----:B------:R-:W-:Y:S01]  /*3c60*/  IMAD.IADD R28, R28, 0x1, R29 ;  /* 0x000000011c1c7824 */ /* 0x000fe200078e021d */
[----:B------:R-:W-:-:S04]  /*3c70*/  LEA.HI R31, R2, R25, R2, 0xe ;  /* 0x00000019021f7211 */ /* 0x000fc800078f7002 */
[----:B------:R-:W-:Y:S02]  /*3c80*/  LEA.HI R2, R28, R25, R28, 0x9 ;  /* 0x000000191c027211 */ /* 0x000fe400078f481c */
[--C-:B------:R-:W-:Y:S02]  /*3c90*/  IADD3 R28, PT, PT, R22, UR20, R25.reuse ;  /* 0x00000014161c7c10 */ /* 0x100fe4000fffe019 */
[--C-:B------:R-:W-:Y:S02]  /*3ca0*/  LOP3.LUT R3, R31, R17, R30.reuse, 0x96, !PT ;  /* 0x000000111f037212 */ /* 0x100fe400078e961e */
[----:B------:R-:W-:Y:S02]  /*3cb0*/  IADD3 R32, PT, PT, R7, UR25, R25 ;  /* 0x0000001907207c10 */ /* 0x000fe4000fffe019 */
[----:B------:R-:W-:Y:S01]  /*3cc0*/  LOP3.LUT R29, R2, R27, R30, 0x2d, !PT ;  /* 0x0000001b021d7212 */ /* 0x000fe200078e2d1e */
[----:B------:R-:W-:Y:S01]  /*3cd0*/  IMAD.IADD R3, R3, 0x1, R28 ;  /* 0x0000000103037824 */ /* 0x000fe200078e021c */
[----:B------:R-:W-:-:S03]  /*3ce0*/  SHF.L.W.U32.HI R28, R17, 0xa, R17 ;  /* 0x0000000a111c7819 */ /* 0x000fc60000010e11 */
[----:B------:R-:W-:Y:S01]  /*3cf0*/  IMAD.IADD R33, R29, 0x1, R32 ;  /* 0x000000011d217824 */ /* 0x000fe200078e0220 */
[-C--:B------:R-:W-:Y:S02]  /*3d00*/  LEA.HI R29, R3, R0.reuse, R3, 0xf ;  /* 0x00000000031d7211 */ /* 0x080fe400078f7803 */
[----:B------:R-:W-:Y:S02]  /*3d10*/  SHF.L.W.U32.HI R3, R27, 0xa, R27 ;  /* 0x0000000a1b037819 */ /* 0x000fe40000010e1b */
[----:B------:R-:W-:Y:S02]  /*3d20*/  LEA.HI R27, R33, R0, R33, 0x9 ;  /* 0x00000000211b7211 */ /* 0x000fe400078f4821 */
[----:B------:R-:W-:Y:S02]  /*3d30*/  IADD3 R32, PT, PT, R23, UR20, R0 ;  /* 0x0000001417207c10 */ /* 0x000fe4000fffe000 */
[----:B------:R-:W-:Y:S02]  /*3d40*/  LOP3.LUT R17, R29, R31, R28, 0x96, !PT ;  /* 0x0000001f1d117212 */ /* 0x000fe400078e961c */
[----:B------:R-:W-:-:S02]  /*3d50*/  IADD3 R35, PT, PT, R20, UR25, R0 ;  /* 0x0000001914237c10 */ /* 0x000fc4000fffe000 */
[----:B------:R-:W-:Y:S01]  /*3d60*/  LOP3.LUT R0, R27, R2, R3, 0x2d, !PT ;  /* 0x000000021b007212 */ /* 0x000fe200078e2d03 */
[----:B------:R-:W-:Y:S01]  /*3d70*/  IMAD.IADD R33, R17, 0x1, R32 ;  /* 0x0000000111217824 */ /* 0x000fe200078e0220 */
[----:B------:R-:W-:-:S03]  /*3d80*/  SHF.L.W.U32.HI R17, R31, 0xa, R31 ;  /* 0x0000000a1f117819 */ /* 0x000fc60000010e1f */
[----:B------:R-:W-:Y:S01]  /*3d90*/  IMAD.IADD R35, R0, 0x1, R35 ;  /* 0x0000000100237824 */ /* 0x000fe200078e0223 */
[-C--:B------:R-:W-:Y:S02]  /*3da0*/  LEA.HI R34, R33, R30.reuse, R33, 0xc ;  /* 0x0000001e21227211 */ /* 0x080fe400078f6021 */
[----:B------:R-:W-:Y:S02]  /*3db0*/  SHF.L.W.U32.HI R2, R2, 0xa, R2 ;  /* 0x0000000a02027819 */ /* 0x000fe40000010e02 */
[----:B------:R-:W-:Y:S02]  /*3dc0*/  LEA.HI R32, R35, R30, R35, 0xb ;  /* 0x0000001e23207211 */ /* 0x000fe400078f5823 */
[--C-:B------:R-:W-:Y:S02]  /*3dd0*/  IADD3 R31, PT, PT, R4, UR20, R30.reuse ;  /* 0x00000014041f7c10 */ /* 0x100fe4000fffe01e */
[----:B------:R-:W-:Y:S02]  /*3de0*/  LOP3.LUT R0, R34, R29, R17, 0x96, !PT ;  /* 0x0000001d22007212 */ /* 0x000fe400078e9611 */
[----:B------:R-:W-:-:S02]  /*3df0*/  IADD3 R33, PT, PT, R13, UR25, R30 ;  /* 0x000000190d217c10 */ /* 0x000fc4000fffe01e */
[----:B------:R-:W-:Y:S01]  /*3e00*/  LOP3.LUT R30, R32, R27, R2, 0x2d, !PT ;  /* 0x0000001b201e7212 */ /* 0x000fe200078e2d02 */
[----:B------:R-:W-:Y:S01]  /*3e10*/  IMAD.IADD R31, R0, 0x1, R31 ;  /* 0x00000001001f7824 */ /* 0x000fe200078e021f */
[----:B------:R-:W-:-:S03]  /*3e20*/  SHF.L.W.U32.HI R0, R29, 0xa, R29 ;  /* 0x0000000a1d007819 */ /* 0x000fc60000010e1d */
[----:B------:R-:W-:Y:S01]  /*3e30*/  IMAD.IADD R30, R30, 0x1, R33 ;  /* 0x000000011e1e7824 */ /* 0x000fe200078e0221 */
[----:B------:R-:W-:Y:S02]  /*3e40*/  LEA.HI R31, R31, R28, R31, 0x5 ;  /* 0x0000001c1f1f7211 */ /* 0x000fe400078f281f */
[----:B------:R-:W-:Y:S02]  /*3e50*/  SHF.L.W.U32.HI R27, R27, 0xa, R27 ;  /* 0x0000000a1b1b7819 */ /* 0x000fe40000010e1b */
[----:B------:R-:W-:Y:S02]  /*3e60*/  LEA.HI R29, R30, R3, R30, 0xd ;  /* 0x000000031e1d7211 */ /* 0x000fe400078f681e */
[----:B------:R-:W-:Y:S02]  /*3e70*/  IADD3 R33, PT, PT, R5, UR20, R28 ;  /* 0x0000001405217c10 */ /* 0x000fe4000fffe01c */
[----:B------:R-:W-:Y:S02]  /*3e80*/  LOP3.LUT R28, R31, R34, R0, 0x96, !PT ;  /* 0x000000221f1c7212 */ /* 0x000fe400078e9600 */
[----:B------:R-:W-:-:S02]  /*3e90*/  IADD3 R30, PT, PT, R22, UR25, R3 ;  /* 0x00000019161e7c10 */ /* 0x000fc4000fffe003 */
[----:B------:R-:W-:Y:S01]  /*3ea0*/  LOP3.LUT R3, R29, R32, R27, 0x2d, !PT ;  /* 0x000000201d037212 */ /* 0x000fe200078e2d1b */
[----:B------:R-:W-:-:S04]  /*3eb0*/  IMAD.IADD R28, R28, 0x1, R33 ;  /* 0x000000011c1c7824 */ /* 0x000fc800078e0221 */
[----:B------:R-:W-:Y:S01]  /*3ec0*/  IMAD.IADD R33, R3, 0x1, R30 ;  /* 0x0000000103217824 */ /* 0x000fe200078e021e */
[----:B------:R-:W-:Y:S02]  /*3ed0*/  SHF.L.W.U32.HI R3, R34, 0xa, R34 ;  /* 0x0000000a22037819 */ /* 0x000fe40000010e22 */
[----:B------:R-:W-:Y:S02]  /*3ee0*/  LEA.HI R30, R28, R17, R28, 0x8 ;  /* 0x000000111c1e7211 */ /* 0x000fe400078f401c */
[----:B------:R-:W-:Y:S02]  /*3ef0*/  SHF.L.W.U32.HI R28, R32, 0xa, R32 ;  /* 0x0000000a201c7819 */ /* 0x000fe40000010e20 */
[----:B------:R-:W-:Y:S02]  /*3f00*/  LEA.HI R32, R33, R2, R33, 0xf ;  /* 0x0000000221207211 */ /* 0x000fe400078f7821 */
[----:B------:R-:W-:Y:S02]  /*3f10*/  IADD3 R34, PT, PT, R17, UR20, R6 ;  /* 0x0000001411227c10 */ /* 0x000fe4000fffe006 */
[----:B------:R-:W-:-:S02]  /*3f20*/  LOP3.LUT R17, R30, R31, R3, 0x96, !PT ;  /* 0x0000001f1e117212 */ /* 0x000fc400078e9603 */
[----:B------:R-:W-:Y:S02]  /*3f30*/  IADD3 R33, PT, PT, R2, UR25, R15 ;  /* 0x0000001902217c10 */ /* 0x000fe4000fffe00f */
        /* <DEDUP_REMOVED lines=685> */
[----:B------:R-:W-:Y:S02]  /*6a10*/  IADD3 R17, PT, PT, R17, UR24, R12 ;  /* 0x0000001811117c10 */ /* 0x000fe4000fffe00c */
[----:B------:R-:W-:Y:S02]  /*6a20*/  LEA.HI R27, R4, R3, R4, 0x6 ;  /* 0x00000003041b7211 */ /* 0x000fe400078f3004 */
[----:B------:R-:W-:Y:S02]  /*6a30*/  LOP3.LUT R4, R21, R8, R7, 0x2d, !PT ;  /* 0x0000000815047212 */ /* 0x000fe400078e2d07 */
[----:B------:R-:W-:Y:S02]  /*6a40*/  SHF.L.W.U32.HI R2, R28, 0xa, R28 ;  /* 0x0000000a1c027819 */ /* 0x000fe40000010e1c */
[----:B------:R-:W-:Y:S01]  /*6a50*/  IADD3 R10, PT, PT, R3, UR5, R10 ;  /* 0x00000005030a7c10 */ /* 0x000fe2000fffe00a */
[----:B------:R-:W-:Y:S01]  /*6a60*/  IMAD.IADD R17, R4, 0x1, R17 ;  /* 0x0000000104117824 */ /* 0x000fe200078e0211 */
        /* <DEDUP_REMOVED lines=31> */
[----:B------:R-:W-:-:S02]  /*6c60*/  IADD3 R9, PT, PT, R10, UR24, R9 ;  /* 0x000000180a097c10 */ /* 0x000fc4000fffe009 */
[----:B------:R-:W-:Y:S01]  /*6c70*/  LEA.HI R10, R11, R10, R11, 0x5 ;  /* 0x0000000a0b0a7211 */ /* 0x000fe200078f280b */
[----:B------:R-:W-:Y:S01]  /*6c80*/  IMAD.IADD R13, R4, 0x1, R13 ;  /* 0x00000001040d7824 */ /* 0x000fe200078e020d */
[----:B------:R-:W-:Y:S02]  /*6c90*/  SHF.L.W.U32.HI R0, R0, 0xa, R0 ;  /* 0x0000000a00007819 */ /* 0x000fe40000010e00 */
[----:B------:R-:W-:Y:S02]  /*6ca0*/  SHF.L.W.U32.HI R5, R5, 0xa, R5 ;  /* 0x0000000a05057819 */ /* 0x000fe40000010e05 */
[----:B------:R-:W-:Y:S02]  /*6cb0*/  LOP3.LUT R2, R10, R3, R0, 0x2d, !PT ;  /* 0x000000030a027212 */ /* 0x000fe400078e2d00 */
[----:B------:R-:W-:Y:S02]  /*6cc0*/  LEA.HI R13, R13, R14, R13, 0xb ;  /* 0x0000000e0d0d7211 */ /* 0x000fe400078f580d */
[----:B------:R-:W-:Y:S01]  /*6cd0*/  IADD3 R7, PT, PT, R12, R17, R26 ;  /* 0x000000110c077210 */ /* 0x000fe20007ffe01a */
[----:B------:R-:W-:Y:S01]  /*6ce0*/  IMAD.IADD R17, R17, 0x1, R24 ;  /* 0x0000000111117824 */ /* 0x000fe200078e0218 */
[----:B------:R-:W-:Y:S01]  /*6cf0*/  IADD3 R15, PT, PT, R14, UR5, R15 ;  /* 0x000000050e0f7c10 */ /* 0x000fe2000fffe00f */
[----:B------:R-:W-:Y:S01]  /*6d00*/  IMAD.IADD R2, R2, 0x1, R9 ;  /* 0x0000000102027824 */ /* 0x000fe200078e0209 */
[----:B------:R-:W-:Y:S01]  /*6d10*/  LOP3.LUT R4, R13, R6, R5, 0x96, !PT ;  /* 0x000000060d047212 */ /* 0x000fe200078e9605 */
[----:B------:R-:W-:Y:S01]  /*6d20*/  IMAD.IADD R19, R10, 0x1, R19 ;  /* 0x000000010a137824 */ /* 0x000fe200078e0213 */
[----:B------:R-:W-:-:S02]  /*6d30*/  LEA.HI R18, R3, R18, R3, 0xa ;  /* 0x0000001203127211 */ /* 0x000fc400078f5003 */
[----:B------:R-:W-:Y:S01]  /*6d40*/  LEA.HI R2, R2, R17, R2, 0x6 ;  /* 0x0000001102027211 */ /* 0x000fe200078f3002 */
[----:B------:R-:W-:Y:S01]  /*6d50*/  IMAD.IADD R4, R4, 0x1, R15 ;  /* 0x0000000104047824 */ /* 0x000fe200078e020f */
[----:B------:R-:W-:Y:S01]  /*6d60*/  IADD3 R0, PT, PT, R12, R0, R25 ;  /* 0x000000000c007210 */ /* 0x000fe20007ffe019 */
[----:B------:R-:W-:Y:S01]  /*6d70*/  IMAD.IADD R5, R5, 0x1, R18 ;  /* 0x0000000105057824 */ /* 0x000fe200078e0212 */
[----:B------:R-:W-:Y:S01]  /*6d80*/  LEA.HI R19, R6, R19, R6, 0xa ;  /* 0x0000001306137211 */ /* 0x000fe200078f5006 */
[----:B------:R-:W-:Y:S01]  /*6d90*/  IMAD.IADD R13, R13, 0x1, R2 ;  /* 0x000000010d0d7824 */ /* 0x000fe200078e0202 */
[----:B------:R-:W-:Y:S01]  /*6da0*/  LEA.HI R7, R4, R7, R4, 0xb ;  /* 0x0000000704077211 */ /* 0x000fe200078f5804 */
[----:B------:R-:W-:Y:S06]  /*6db0*/  BRA `(.L_x_12) ;  /* 0x0000005c00507947 */ /* 0x000fec0003800000 */
.L_x_11:
[----:B------:R-:W2:Y:S01]  /*6dc0*/  LDL.128 R20, [R1+0x10] ;  /* 0x0000100001147983 */ /* 0x000ea20000100c00 */
[----:B------:R-:W0:Y:S03]  /*6dd0*/  LDCU.128 UR24, c[0x3][0x10] ;  /* 0x00c00200ff1877ac */ /* 0x000e260008000c00 */
[----:B------:R-:W3:Y:S01]  /*6de0*/  LDL.128 R4, [R1] ;  /* 0x0000000001047983 */ /* 0x000ee20000100c00 */
[----:B------:R-:W1:Y:S03]  /*6df0*/  LDCU.128 UR20, c[0x3][URZ] ;  /* 0x00c00000ff1477ac */ /* 0x000e660008000c00 */
[----:B------:R-:W4:Y:S04]  /*6e00*/  LDL.128 R8, [R1+0x30] ;  /* 0x0000300001087983 */ /* 0x000f280000100c00 */
[----:B------:R-:W5:Y:S01]  /*6e10*/  LDL.128 R12, [R1+0x20] ;  /* 0x00002000010c7983 */ /* 0x000f620000100c00 */
[-C--:B------:R-:W-:Y:S01]  /*6e20*/  LOP3.LUT R0, R19, R18.reuse, R25, 0x2d, !PT ;  /* 0x0000001213007212 */ /* 0x080fe200078e2d19 */
[----:B------:R-:W5:Y:S01]  /*6e30*/  LDCU.64 UR4, c[0x3][0x20] ;  /* 0x00c00400ff0477ac */ /* 0x000f620008000a00 */
[----:B------:R-:W-:-:S02]  /*6e40*/  LOP3.LUT R17, R25, R18, R19, 0x96, !PT ;  /* 0x0000001219117212 */ /* 0x000fc400078e9613 */
[--C-:B--2---:R-:W-:Y:S02]  /*6e50*/  IADD3 R0, PT, PT, R21, R0, R24.reuse ;  /* 0x0000000015007210 */ /* 0x104fe40007ffe018 */
[----:B0-----:R-:W-:Y:S02]  /*6e60*/  IADD3 R36, PT, PT, R23, UR25, R25 ;  /* 0x0000001917247c10 */ /* 0x001fe4000fffe019 */
[----:B---3--:R-:W-:Y:S01]  /*6e70*/  IADD3 R17, PT, PT, R4, R17, R24 ;  /* 0x0000001104117210 */ /* 0x008fe20007ffe018 */
[----:B------:R-:W-:Y:S01]  /*6e80*/  VIADD R27, R0, UR25 ;  /* 0x00000019001b7c36 */ /* 0x000fe20008000000 */
[----:B------:R-:W-:Y:S02]  /*6e90*/  SHF.L.W.U32.HI R0, R18, 0xa, R18 ;  /* 0x0000000a12007819 */ /* 0x000fe40000010e12 */
[----:B----4-:R-:W-:Y:S01]  /*6ea0*/  IADD3 R32, PT, PT, R10, UR25, R26 ;  /* 0x000000190a207c10 */ /* 0x010fe2000fffe01a */
[----:B-1----:R-:W-:Y:S01]  /*6eb0*/  VIADD R17, R17, UR20 ;  /* 0x0000001411117c36 */ /* 0x002fe20008000000 */
[----:B------:R-:W-:-:S02]  /*6ec0*/  LEA.HI R27, R27, R26, R27, 0x8 ;  /* 0x0000001a1b1b7211 */ /* 0x000fc400078f401b */
[----:B------:R-:W-:Y:S02]  /*6ed0*/  IADD3 R30, PT, PT, R5, UR20, R26 ;  /* 0x00000014051e7c10 */ /* 0x000fe4000fffe01a */
[----:B------:R-:W-:Y:S02]  /*6ee0*/  LEA.HI R28, R17, R26, R17, 0xb ;  /* 0x0000001a111c7211 */ /* 0x000fe400078f5811 */
[----:B------:R-:W-:Y:S02]  /*6ef0*/  LOP3.LUT R29, R27, R19, R0, 0x2d, !PT ;  /* 0x000000131b1d7212 */ /* 0x000fe400078e2d00 */
[----:B------:R-:W-:-:S03]  /*6f00*/  LOP3.LUT R17, R28, R0, R19, 0x96, !PT ;  /* 0x000000001c117212 */ /* 0x000fc600078e9613 */
[----:B------:R-:W-:Y:S02]  /*6f10*/  IMAD.IADD R32, R29, 0x1, R32 ;  /* 0x000000011d207824 */ /* 0x000fe400078e0220 */
[----:B------:R-:W-:Y:S01]  /*6f20*/  IMAD.IADD R34, R17, 0x1, R30 ;  /* 0x0000000111227824 */ /* 0x000fe200078e021e */
[----:B------:R-:W-:Y:S02]  /*6f30*/  SHF.L.W.U32.HI R30, R19, 0xa, R19 ;  /* 0x0000000a131e7819 */ /* 0x000fe40000010e13 */
[-C--:B------:R-:W-:Y:S02]  /*6f40*/  LEA.HI R32, R32, R25.reuse, R32, 0x9 ;  /* 0x0000001920207211 */ /* 0x080fe400078f4820 */
        /* <DEDUP_REMOVED lines=8> */
[-C--:B------:R-:W-:Y:S02]  /*6fd0*/  LEA.HI R29, R33, R0.reuse, R33, 0x9 ;  /* 0x00000000211d7211 */ /* 0x080fe400078f4821 */
[----:B------:R-:W-:Y:S02]  /*6fe0*/  IADD3 R36, PT, PT, R4, UR25, R0 ;  /* 0x0000001904247c10 */ /* 0x000fe4000fffe000 */
[----:B------:R-:W-:-:S02]  /*6ff0*/  LEA.HI R34, R31, R0, R31, 0xf ;  /* 0x000000001f227211 */ /* 0x000fc400078f781f */
[----:B------:R-:W-:Y:S02]  /*7000*/  LOP3.LUT R33, R29, R32, R27, 0x2d, !PT ;  /* 0x000000201d217212 */ /* 0x000fe400078e2d1b */
[----:B------:R-:W-:Y:S02]  /*7010*/  IADD3 R31, PT, PT, R7, UR20, R0 ;  /* 0x00000014071f7c10 */ /* 0x000fe4000fffe000 */
[----:B------:R-:W-:Y:S01]  /*7020*/  LOP3.LUT R0, R34, R17, R28, 0x96, !PT ;  /* 0x0000001122007212 */ /* 0x000fe200078e961c */
[----:B------:R-:W-:Y:S01]  /*7030*/  IMAD.IADD R33, R33, 0x1, R36 ;  /* 0x0000000121217824 */ /* 0x000fe200078e0224 */
[----:B------:R-:W-:Y:S02]  /*7040*/  SHF.L.W.U32.HI R17, R17, 0xa, R17 ;  /* 0x0000000a11117819 */ /* 0x000fe40000010e11 */
[----:B-----5:R-:W-:Y:S01]  /*7050*/  IADD3 R37, PT, PT, R13, UR25, R30 ;  /* 0x000000190d257c10 */ /* 0x020fe2000fffe01e */
[----:B------:R-:W-:Y:S01]  /*7060*/  IMAD.IADD R31, R0, 0x1, R31 ;  /* 0x00000001001f7824 */ /* 0x000fe200078e021f */
[----:B------:R-:W-:-:S02]  /*7070*/  SHF.L.W.U32.HI R0, R32, 0xa, R32 ;  /* 0x0000000a20007819 */ /* 0x000fc40000010e20 */
[-C--:B------:R-:W-:Y:S02]  /*7080*/  LEA.HI R33, R33, R30.reuse, R33, 0xb ;  /* 0x0000001e21217211 */ /* 0x080fe400078f5821 */
        /* <DEDUP_REMOVED lines=15> */
[----:B------:R-:W-:Y:S02]  /*7180*/  IADD3 R36, PT, PT, R0, UR25, R15 ;  /* 0x0000001900247c10 */ /* 0x000fe4000fffe00f */
[----:B------:R-:W-:Y:S01]  /*7190*/  IADD3 R38, PT, PT, R29, UR25, R20 ;  /* 0x000000191d267c10 */ /* 0x000fe2000fffe014 */
[----:B------:R-:W-:Y:S01]  /*71a0*/  IMAD.IADD R34, R27, 0x1, R28 ;  /* 0x000000011b227824 */ /* 0x000fe200078e021c */
[----:B------:R-:W-:Y:S02]  /*71b0*/  SHF.L.W.U32.HI R28, R33, 0xa, R33 ;  /* 0x0000000a211c7819 */ /* 0x000fe40000010e21 */
        /* <DEDUP_REMOVED lines=10> */
[----:B------:R-:W-:-:S02]  /*7260*/  SHF.L.W.U32.HI R17, R32, 0xa, R32 ;  /* 0x0000000a20117819 */ /* 0x000fc40000010e20 */
[----:B------:R-:W-:Y:S02]  /*7270*/  LEA.HI R36, R36, R29, R36, 0xf ;  /* 0x0000001d24247211 */ /* 0x000fe400078f7824 */
[----:B------:R-:W-:Y:S02]  /*7280*/  LEA.HI R32, R35, R30, R35, 0x7 ;  /* 0x0000001e23207211 */ /* 0x000fe400078f3823 */
[----:B------:R-:W-:Y:S02]  /*7290*/  LOP3.LUT R35, R36, R33, R17, 0x2d, !PT ;  /* 0x0000002124237212 */ /* 0x000fe400078e2d11 */
        /* <DEDUP_REMOVED lines=15> */
[----:B------:R-:W-:Y:S02]  /*7390*/  SHF.L.W.U32.HI R27, R36, 0xa, R36 ;  /* 0x0000000a241b7819 */ /* 0x000fe40000010e24 */
[----:B------:R-:W-:Y:S02]  /*73a0*/  LEA.HI R34, R30, R17, R30, 0x7 ;  /* 0x000000111e227211 */ /* 0x000fe400078f381e */
[----:B------:R-:W-:-:S02]  /*73b0*/  LEA.HI R30, R28, R31, R28, 0xb ;  /* 0x0000001f1c1e7211 */ /* 0x000fc400078f581c */
[----:B------:R-:W-:Y:S02]  /*73c0*/  LOP3.LUT R36, R34, R35, R27, 0x2d, !PT ;  /* 0x0000002322247212 */ /* 0x000fe400078e2d1b */
[----:B------:R-:W-:Y:S02]  /*73d0*/  IADD3 R28, PT, PT, R31, UR20, R13 ;  /* 0x000000141f1c7c10 */ /* 0x000fe4000fffe00d */
[----:B------:R-:W-:Y:S01]  /*73e0*/  LOP3.LUT R17, R30, R33, R32, 0x96, !PT ;  /* 0x000000211e117212 */ /* 0x000fe200078e9620 */
[----:B------:R-:W-:Y:S01]  /*73f0*/  IMAD.IADD R37, R36, 0x1, R37 ;  /* 0x0000000124257824 */ /* 0x000fe200078e0225 */
[----:B------:R-:W-:-:S03]  /*7400*/  SHF.L.W.U32.HI R33, R33, 0xa, R33 ;  /* 0x0000000a21217819 */ /* 0x000fc60000010e21 */
[----:B------:R-:W-:Y:S01]  /*7410*/  IMAD.IADD R36, R17, 0x1, R28 ;  /* 0x0000000111247824 */ /* 0x000fe200078e021c */
[----:B------:R-:W-:Y:S02]  /*7420*/  SHF.L.W.U32.HI R28, R35, 0xa, R35 ;  /* 0x0000000a231c7819 */ /* 0x000fe40000010e23 */
[----:B------:R-:W-:Y:S02]  /*7430*/  LEA.HI R35, R37, R0, R37, 0x7 ;  /* 0x0000000025237211 */ /* 0x000fe400078f3825 */
[----:B------:R-:W-:Y:S02]  /*7440*/  LEA.HI R31, R36, R29, R36, 0xd ;  /* 0x0000001d241f7211 */ /* 0x000fe400078f6824 */
[----:B------:R-:W-:Y:S02]  /*7450*/  IADD3 R36, PT, PT, R0, UR25, R11 ;  /* 0x0000001900247c10 */ /* 0x000fe4000fffe00b */
        /* <DEDUP_REMOVED lines=24> */
[----:B------:R-:W-:-:S03]  /*75e0*/  IADD3 R37, PT, PT, R0, UR25, R7 ;  /* 0x0000001900257c10 */ /* 0x000fc6000fffe007 */
        /* <DEDUP_REMOVED lines=10> */
[----:B------:R-:W-:Y:S02]  /*7690*/  SHF.L.W.U32.HI R35, R35, 0xa, R35 ;  /* 0x0000000a23237819 */ /* 0x000fe40000010e23 */
[----:B------:R-:W-:Y:S01]  /*76a0*/  SHF.L.W.U32.HI R32, R32, 0xa, R32 ;  /* 0x0000000a20207819 */ /* 0x000fe20000010e20 */
[----:B------:R-:W-:Y:S01]  /*76b0*/  IMAD.IADD R30, R17, 0x1, R30 ;  /* 0x00000001111e7824 */ /* 0x000fe200078e021e */
[----:B------:R-:W-:-:S04]  /*76c0*/  LEA.HI R33, R33, R0, R33, 0xe ;  /* 0x0000000021217211 */ /* 0x000fc800078f7021 */
[----:B------:R-:W-:Y:S02]  /*76d0*/  LEA.HI R17, R30, R31, R30, 0x7 ;  /* 0x0000001f1e117211 */ /* 0x000fe400078f381e */
        /* <DEDUP_REMOVED lines=10> */
[----:B------:R-:W-:Y:S02]  /*7780*/  IADD3 R37, PT, PT, R27, UR25, R8 ;  /* 0x000000191b257c10 */ /* 0x000fe4000fffe008 */
[----:B------:R-:W-:Y:S02]  /*7790*/  LOP3.LUT R36, R31, R33, R34, 0x2d, !PT ;  /* 0x000000211f247212 */ /* 0x000fe400078e2d22 */
[----:B------:R-:W-:Y:S02]  /*77a0*/  IADD3 R27, PT, PT, R28, UR20, R11 ;  /* 0x000000141c1b7c10 */ /* 0x000fe4000fffe00b */
[----:B------:R-:W-:Y:S01]  /*77b0*/  LOP3.LUT R0, R30, R17, R29, 0x96, !PT ;  /* 0x000000111e007212 */ /* 0x000fe200078e961d */
[----:B------:R-:W-:Y:S01]  /*77c0*/  IMAD.IADD R36, R36, 0x1, R37 ;  /* 0x0000000124247824 */ /* 0x000fe200078e0225 */
[----:B------:R-:W-:-:S02]  /*77d0*/  SHF.L.W.U32.HI R17, R17, 0xa, R17 ;  /* 0x0000000a11117819 */ /* 0x000fc40000010e11 */
[----:B------:R-:W-:Y:S01]  /*77e0*/  IADD3 R37, PT, PT, R35, UR26, R22 ;  /* 0x0000001a23257c10 */ /* 0x000fe2000fffe016 */
[----:B------:R-:W-:Y:S01]  /*77f0*/  IMAD.IADD R27, R0, 0x1, R27 ;  /* 0x00000001001b7824 */ /* 0x000fe200078e021b */
[----:B------:R-:W-:Y:S02]  /*7800*/  SHF.L.W.U32.HI R0, R33, 0xa, R33 ;  /* 0x0000000a21007819 */ /* 0x000fe40000010e21 */
[----:B------:R-:W-:Y:S02]  /*7810*/  LEA.HI R33, R36, R35, R36, 0x6 ;  /* 0x0000002324217211 */ /* 0x000fe400078f3024 */
[----:B------:R-:W-:Y:S02]  /*7820*/  LEA.HI R27, R27, R32, R27, 0x8 ;  /* 0x000000201b1b7211 */ /* 0x000fe400078f401b */
[----:B------:R-:W-:Y:S02]  /*7830*/  LOP3.LUT R36, R31, R0, R33, 0xb8, !PT ;  /* 0x000000001f247212 */ /* 0x000fe400078eb821 */
[----:B------:R-:W-:-:S02]  /*7840*/  IADD3 R35, PT, PT, R32, UR21, R23 ;  /* 0x0000001520237c10 */ /* 0x000fc4000fffe017 */
[--C-:B------:R-:W-:Y:S01]  /*7850*/  LOP3.LUT R28, R17, R27, R30.reuse, 0xb8, !PT ;  /* 0x0000001b111c7212 */ /* 0x100fe200078eb81e */
[----:B------:R-:W-:Y:S01]  /*7860*/  IMAD.IADD R37, R36, 0x1, R37 ;  /* 0x0000000124257824 */ /* 0x000fe200078e0225 */
[----:B------:R-:W-:-:S03]  /*7870*/  SHF.L.W.U32.HI R30, R30, 0xa, R30 ;  /* 0x0000000a1e1e7819 */ /* 0x000fc60000010e1e */
[----:B------:R-:W-:Y:S01]  /*7880*/  IMAD.IADD R32, R28, 0x1, R35 ;  /* 0x000000011c207824 */ /* 0x000fe200078e0223 */
[----:B------:R-:W-:Y:S02]  /*7890*/  SHF.L.W.U32.HI R28, R31, 0xa, R31 ;  /* 0x0000000a1f1c7819 */ /* 0x000fe40000010e1f */
[----:B------:R-:W-:Y:S02]  /*78a0*/  LEA.HI R36, R37, R34, R37, 0x9 ;  /* 0x0000002225247211 */ /* 0x000fe400078f4825 */
        /* <DEDUP_REMOVED lines=99> */
[----:B------:R-:W-:Y:S02]  /*7ee0*/  SHF.L.W.U32.HI R29, R28, 0xa, R28 ;  /* 0x0000000a1c1d7819 */ /* 0x000fe40000010e1c */
[----:B------:R-:W-:-:S02]  /*7ef0*/  LEA.HI R28, R37, R0, R37, 0xf ;  /* 0x00000000251c7211 */ /* 0x000fc400078f7825 */
[----:B------:R-:W-:Y:S02]  /*7f00*/  IADD3 R37, PT, PT, R17, UR26, R8 ;  /* 0x0000001a11257c10 */ /* 0x000fe4000fffe008 */
[----:B------:R-:W-:Y:S02]  /*7f10*/  LOP3.LUT R32, R35, R34, R31, 0xb8, !PT ;  /* 0x0000002223207212 */ /* 0x000fe400078eb81f */
[----:B------:R-:W-:Y:S02]  /*7f20*/  IADD3 R17, PT, PT, R0, UR21, R21 ;  /* 0x0000001500117c10 */ /* 0x000fe4000fffe015 */
        /* <DEDUP_REMOVED lines=27> */
[----:B------:R-:W-:Y:S02]  /*80e0*/  LOP3.LUT R35, R33, R32, R29, 0xb8, !PT ;  /* 0x0000002021237212 */ /* 0x000fe400078eb81d */
[----:B------:R-:W-:Y:S02]  /*80f0*/  IADD3 R17, PT, PT, R30, UR21, R15 ;  /* 0x000000151e117c10 */ /* 0x000fe4000fffe00f */
[--C-:B------:R-:W-:Y:S01]  /*8100*/  LOP3.LUT R0, R34, R36, R27.reuse, 0xb8, !PT ;  /* 0x0000002422007212 */ /* 0x100fe200078eb81b */
[----:B------:R-:W-:Y:S01]  /*8110*/  IMAD.IADD R38, R35, 0x1, R38 ;  /* 0x0000000123267824 */ /* 0x000fe200078e0226 */
[----:B------:R-:W-:-:S02]  /*8120*/  SHF.L.W.U32.HI R27, R27, 0xa, R27 ;  /* 0x0000000a1b1b7819 */ /* 0x000fc40000010e1b */
[----:B------:R-:W-:Y:S01]  /*8130*/  IADD3 R37, PT, PT, R32, UR27, R11 ;  /* 0x0000001b20257c10 */ /* 0x000fe2000fffe00b */
[----:B------:R-:W-:Y:S01]  /*8140*/  IMAD.IADD R17, R0, 0x1, R17 ;  /* 0x0000000100117824 */ /* 0x000fe200078e0211 */
[----:B------:R-:W-:Y:S02]  /*8150*/  SHF.L.W.U32.HI R0, R33, 0xa, R33 ;  /* 0x0000000a21007819 */ /* 0x000fe40000010e21 */
[----:B------:R-:W-:Y:S02]  /*8160*/  LEA.HI R33, R38, R31, R38, 0xd ;  /* 0x0000001f26217211 */ /* 0x000fe400078f6826 */
        /* <DEDUP_REMOVED lines=53> */
[----:B------:R-:W-:Y:S02]  /*84c0*/  LOP3.LUT R0, R27, R29, R38, 0x2d, !PT ;  /* 0x0000001d1b007212 */ /* 0x000fe400078e2d26 */
[----:B------:R-:W-:Y:S01]  /*84d0*/  SHF.L.W.U32.HI R40, R40, 0xa, R40 ;  /* 0x0000000a28287819 */ /* 0x000fe20000010e28 */
[----:B------:R-:W-:Y:S01]  /*84e0*/  IMAD.IADD R30, R30, 0x1, R37 ;  /* 0x000000011e1e7824 */ /* 0x000fe200078e0225 */
[----:B------:R-:W-:Y:S01]  /*84f0*/  SHF.L.W.U32.HI R38, R38, 0xa, R38 ;  /* 0x0000000a26267819 */ /* 0x000fe20000010e26 */
[----:B------:R-:W-:Y:S01]  /*8500*/  IMAD.IADD R37, R0, 0x1, R33 ;  /* 0x0000000100257824 */ /* 0x000fe200078e0221 */
[----:B------:R-:W-:-:S02]  /*8510*/  IADD3 R36, PT, PT, R17, UR27, R22 ;  /* 0x0000001b11247c10 */ /* 0x000fc4000fffe016 */
[----:B------:R-:W-:Y:S02]  /*8520*/  LEA.HI R33, R30, R35, R30, 0x8 ;  /* 0x000000231e217211 */ /* 0x000fe400078f401e */
        /* <DEDUP_REMOVED lines=21> */
[----:B------:R-:W-:-:S02]  /*8680*/  IADD3 R40, PT, PT, R40, UR27, R13 ;  /* 0x0000001b28287c10 */ /* 0x000fc4000fffe00d */
        /* <DEDUP_REMOVED lines=13> */
[----:B------:R-:W-:Y:S02]  /*8760*/  SHF.L.W.U32.HI R31, R31, 0xa, R31 ;  /* 0x0000000a1f1f7819 */ /* 0x000fe40000010e1f */
[----:B------:R-:W-:Y:S01]  /*8770*/  IADD3 R37, PT, PT, R17, UR27, R8 ;  /* 0x0000001b11257c10 */ /* 0x000fe2000fffe008 */
[----:B------:R-:W-:Y:S01]  /*8780*/  IMAD.IADD R35, R0, 0x1, R29 ;  /* 0x0000000100237824 */ /* 0x000fe200078e021d */
[----:B------:R-:W-:Y:S02]  /*8790*/  SHF.L.W.U32.HI R29, R34, 0xa, R34 ;  /* 0x0000000a221d7819 */ /* 0x000fe40000010e22 */
[----:B------:R-:W-:Y:S02]  /*87a0*/  LEA.HI R34, R36, R33, R36, 0xc ;  /* 0x0000002124227211 */ /* 0x000fe400078f6024 */
[----:B------:R-:W-:-:S02]  /*87b0*/  LEA.HI R0, R35, R30, R35, 0xe ;  /* 0x0000001e23007211 */ /* 0x000fc400078f7023 */
[----:B------:R-:W-:Y:S02]  /*87c0*/  IADD3 R36, PT, PT, R33, UR27, R12 ;  /* 0x0000001b21247c10 */ /* 0x000fe4000fffe00c */
        /* <DEDUP_REMOVED lines=31> */
[--C-:B------:R-:W-:Y:S01]  /*89c0*/  LOP3.LUT R28, R30, R34, R37.reuse, 0x2d, !PT ;  /* 0x000000221e1c7212 */ /* 0x100fe200078e2d25 */
[----:B------:R-:W-:Y:S01]  /*89d0*/  IMAD.IADD R36, R33, 0x1, R36 ;  /* 0x0000000121247824 */ /* 0x000fe200078e0224 */
[----:B------:R-:W-:Y:S02]  /*89e0*/  SHF.L.W.U32.HI R32, R32, 0xa, R32 ;  /* 0x0000000a20207819 */ /* 0x000fe40000010e20 */
[----:B------:R-:W-:Y:S01]  /*89f0*/  SHF.L.W.U32.HI R37, R37, 0xa, R37 ;  /* 0x0000000a25257819 */ /* 0x000fe20000010e25 */
[----:B------:R-:W-:Y:S01]  /*8a00*/  IMAD.IADD R33, R28, 0x1, R31 ;  /* 0x000000011c217824 */ /* 0x000fe200078e021f */
[----:B------:R-:W-:Y:S02]  /*8a10*/  LEA.HI R31, R36, R17, R36, 0xd ;  /* 0x00000011241f7211 */ /* 0x000fe400078f6824 */
[----:B------:R-:W-:-:S02]  /*8a20*/  IADD3 R36, PT, PT, R17, UR27, R4 ;  /* 0x0000001b11247c10 */ /* 0x000fc4000fffe004 */
        /* <DEDUP_REMOVED lines=19> */
[C---:B------:R-:W-:Y:S02]  /*8b60*/  IADD3 R38, PT, PT, R31.reuse, UR4, R22 ;  /* 0x000000041f267c10 */ /* 0x040fe4000fffe016 */
        /* <DEDUP_REMOVED lines=22> */
[--C-:B------:R-:W-:Y:S02]  /*8cd0*/  LOP3.LUT R31, R30, R29, R35.reuse, 0xb8, !PT ;  /* 0x0000001d1e1f7212 */ /* 0x100fe400078eb823 */
[C---:B------:R-:W-:Y:S02]  /*8ce0*/  LOP3.LUT R17, R32.reuse, R27, R34, 0xb8, !PT ;  /* 0x0000001b20117212 */ /* 0x040fe400078eb822 */
[----:B------:R-:W-:Y:S01]  /*8cf0*/  SHF.L.W.U32.HI R28, R35, 0xa, R35 ;  /* 0x0000000a231c7819 */ /* 0x000fe20000010e23 */
[----:B------:R-:W-:Y:S02]  /*8d00*/  IMAD.IADD R38, R31, 0x1, R38 ;  /* 0x000000011f267824 */ /* 0x000fe400078e0226 */
[----:B------:R-:W-:Y:S01]  /*8d10*/  IMAD.IADD R35, R17, 0x1, R36 ;  /* 0x0000000111237824 */ /* 0x000fe200078e0224 */
[----:B------:R-:W-:-:S02]  /*8d20*/  SHF.L.W.U32.HI R17, R32, 0xa, R32 ;  /* 0x0000000a20117819 */ /* 0x000fc40000010e20 */
        /* <DEDUP_REMOVED lines=23> */
[--C-:B------:R-:W-:Y:S02]  /*8ea0*/  LOP3.LUT R35, R30, R36, R33.reuse, 0xb8, !PT ;  /* 0x000000241e237212 */ /* 0x100fe400078eb821 */
[----:B------:R-:W-:Y:S02]  /*8eb0*/  IADD3 R32, PT, PT, R17, UR23, R4 ;  /* 0x0000001711207c10 */ /* 0x000fe4000fffe004 */
[----:B------:R-:W-:Y:S01]  /*8ec0*/  LOP3.LUT R31, R34, R27, R28, 0xb8, !PT ;  /* 0x0000001b221f7212 */ /* 0x000fe200078eb81c */
[----:B------:R-:W-:Y:S01]  /*8ed0*/  IMAD.IADD R35, R35, 0x1, R40 ;  /* 0x0000000123237824 */ /* 0x000fe200078e0228 */
[----:B------:R-:W-:Y:S02]  /*8ee0*/  SHF.L.W.U32.HI R17, R33, 0xa, R33 ;  /* 0x0000000a21117819 */ /* 0x000fe40000010e21 */
[----:B------:R-:W-:Y:S01]  /*8ef0*/  IADD3 R37, PT, PT, R0, UR4, R15 ;  /* 0x0000000400257c10 */ /* 0x000fe2000fffe00f */
[----:B------:R-:W-:Y:S01]  /*8f00*/  IMAD.IADD R32, R31, 0x1, R32 ;  /* 0x000000011f207824 */ /* 0x000fe200078e0220 */
[----:B------:R-:W-:-:S02]  /*8f10*/  LEA.HI R35, R35, R0, R35, 0xe ;  /* 0x0000000023237211 */ /* 0x000fc400078f7023 */
        /* <DEDUP_REMOVED lines=30> */
[----:B------:R-:W-:Y:S02]  /*9100*/  IADD3 R37, PT, PT, R0, UR4, R21 ;  /* 0x0000000400257c10 */ /* 0x000fe4000fffe015 */
[----:B------:R-:W-:Y:S02]  /*9110*/  SHF.L.W.U32.HI R0, R29, 0xa, R29 ;  /* 0x0000000a1d007819 */ /* 0x000fe40000010e1d */
[----:B------:R-:W-:Y:S02]  /*9120*/  LEA.HI R29, R35, R28, R35, 0x8 ;  /* 0x0000001c231d7211 */ /* 0x000fe400078f4023 */
[--C-:B------:R-:W-:Y:S02]  /*9130*/  LOP3.LUT R36, R17, R31, R34.reuse, 0xb8, !PT ;  /* 0x0000001f11247212 */ /* 0x100fe400078eb822 */
        /* <DEDUP_REMOVED lines=15> */
[----:B------:R-:W-:Y:S02]  /*9230*/  IADD3 R38, PT, PT, R17, UR4, R6 ;  /* 0x0000000411267c10 */ /* 0x000fe4000fffe006 */
        /* <DEDUP_REMOVED lines=54> */
[C---:B------:R-:W-:Y:S01]  /*95a0*/  LOP3.LUT R31, R28.reuse, R17, R37, 0xb8, !PT ;  /* 0x000000111c1f7212 */ /* 0x040fe200078eb825 */
        /* <DEDUP_REMOVED lines=158> */
[----:B------:R-:W-:Y:S01]  /*9f90*/  LOP3.LUT R4, R27, R10, R5, 0x96, !PT ;  /* 0x0000000a1b047212 */ /* 0x000fe200078e9605 */
[----:B------:R-:W-:Y:S01]  /*9fa0*/  IMAD.IADD R11, R8, 0x1, R19 ;  /* 0x00000001080b7824 */ /* 0x000fe200078e0213 */
[C-C-:B------:R-:W-:Y:S02]  /*9fb0*/  SHF.R.U64 R13, R2.reuse, 0x10, R3.reuse ;  /* 0x00000010020d7819 */ /* 0x140fe40000001203 */
[----:B------:R-:W-:Y:S01]  /*9fc0*/  SHF.R.U64 R6, R2, 0x18, R3 ;  /* 0x0000001802067819 */ /* 0x000fe20000001203 */
[----:B------:R-:W-:Y:S01]  /*9fd0*/  IMAD.IADD R4, R4, 0x1, R15 ;  /* 0x0000000104047824 */ /* 0x000fe200078e020f */
[----:B------:R-:W-:Y:S02]  /*9fe0*/  IADD3 R25, PT, PT, R21, R0, R25 ;  /* 0x0000000015197210 */ /* 0x000fe40007ffe019 */
[----:B------:R-:W-:-:S02]  /*9ff0*/  LOP3.LUT R0, R8, R17, R0, 0x2d, !PT ;  /* 0x0000001108007212 */ /* 0x000fc400078e2d00 */
[----:B------:R-:W-:Y:S02]  /*a000*/  LEA.HI R12, R17, R18, R17, 0xa ;  /* 0x00000012110c7211 */ /* 0x000fe400078f5011 */
[----:B------:R-:W-:Y:S01]  /*a010*/  PRMT R6, R13, 0x3340, R6 ;  /* 0x000033400d067816 */ /* 0x000fe20000000006 */
[----:B------:R-:W-:Y:S01]  /*a020*/  IMAD.IADD R0, R0, 0x1, R9 ;  /* 0x0000000100007824 */ /* 0x000fe200078e0209 */
[----:B------:R-:W-:Y:S01]  /*a030*/  IADD3 R13, PT, PT, R21, R23, R26 ;  /* 0x00000017150d7210 */ /* 0x000fe20007ffe01a */
[----:B------:R-:W-:Y:S01]  /*a040*/  IMAD.IADD R23, R23, 0x1, R24 ;  /* 0x0000000117177824 */ /* 0x000fe200078e0218 */
[----:B------:R-:W-:Y:S01]  /*a050*/  LEA.HI R11, R10, R11, R10, 0xa ;  /* 0x0000000b0a0b7211 */ /* 0x000fe200078f500a */
[----:B------:R-:W-:Y:S01]  /*a060*/  IMAD.IADD R12, R5, 0x1, R12 ;  /* 0x00000001050c7824 */ /* 0x000fe200078e020c */
[----:B------:R-:W-:Y:S02]  /*a070*/  LEA.HI R14, R4, R13, R4, 0xb ;  /* 0x0000000d040e7211 */ /* 0x000fe400078f5804 */
[----:B------:R-:W-:-:S02]  /*a080*/  LEA.HI R8, R0, R23, R0, 0x6 ;  /* 0x0000001700087211 */ /* 0x000fc400078f3000 */
[----:B------:R-:W-:Y:S02]  /*a090*/  SHF.R.U64 R5, R2, 0x8, R3 ;  /* 0x0000000802057819 */ /* 0x000fe40000001203 */
[-C--:B------:R-:W-:Y:S01]  /*a0a0*/  LOP3.LUT R4, R12, R25.reuse, R14, 0x2d, !PT ;  /* 0x000000190c047212 */ /* 0x080fe200078e2d0e */
[----:B------:R-:W-:Y:S01]  /*a0b0*/  IMAD.IADD R9, R27, 0x1, R8 ;  /* 0x000000011b097824 */ /* 0x000fe200078e0208 */
[----:B------:R-:W-:Y:S02]  /*a0c0*/  LOP3.LUT R0, R14, R25, R12, 0x96, !PT ;  /* 0x000000190e007212 */ /* 0x000fe400078e960c */
[----:B------:R-:W-:Y:S02]  /*a0d0*/  PRMT R5, R2, 0x3340, R5 ;  /* 0x0000334002057816 */ /* 0x000fe40000000005 */
[--C-:B------:R-:W-:Y:S02]  /*a0e0*/  IADD3 R4, PT, PT, R4, UR25, R11.reuse ;  /* 0x0000001904047c10 */ /* 0x100fe4000fffe00b */
[----:B------:R-:W-:-:S02]  /*a0f0*/  IADD3 R0, PT, PT, R0, UR20, R11 ;  /* 0x0000001400007c10 */ /* 0x000fc4000fffe00b */
[----:B------:R-:W-:Y:S02]  /*a100*/  PRMT R6, R5, 0x5410, R6 ;  /* 0x0000541005067816 */ /* 0x000fe40000000006 */
[----:B------:R-:W-:Y:S02]  /*a110*/  SHF.L.W.U32.HI R7, R25, 0xa, R25 ;  /* 0x0000000a19077819 */ /* 0x000fe40000010e19 */
[-C--:B------:R-:W-:Y:S02]  /*a120*/  LEA.HI R15, R4, R9.reuse, R4, 0x8 ;  /* 0x00000009040f7211 */ /* 0x080fe400078f4004 */
[----:B------:R-:W-:Y:S02]  /*a130*/  LEA.HI R5, R0, R9, R0, 0xb ;  /* 0x0000000900057211 */ /* 0x000fe400078f5800 */
[----:B------:R-:W-:Y:S02]  /*a140*/  IADD3 R17, PT, PT, R6, UR25, R9 ;  /* 0x0000001906117c10 */ /* 0x000fe4000fffe009 */
[----:B------:R-:W-:-:S02]  /*a150*/  LOP3.LUT R2, R15, R12, R7, 0x2d, !PT ;  /* 0x0000000c0f027212 */ /* 0x000fc400078e2d07 */
[C-C-:B------:R-:W-:Y:S02]  /*a160*/  LOP3.LUT R0, R5.reuse, R7, R12.reuse, 0x96, !PT ;  /* 0x0000000705007212 */ /* 0x140fe400078e960c */
[----:B------:R-:W-:Y:S01]  /*a170*/  SHF.L.W.U32.HI R8, R5, 0xa, R5 ;  /* 0x0000000a05087819 */ /* 0x000fe20000010e05 */
[----:B------:R-:W-:Y:S01]  /*a180*/  IMAD.IADD R17, R2, 0x1, R17 ;  /* 0x0000000102117824 */ /* 0x000fe200078e0211 */
[----:B------:R-:W-:Y:S02]  /*a190*/  IADD3 R13, PT, PT, R0, UR20, R9 ;  /* 0x00000014000d7c10 */ /* 0x000fe4000fffe009 */
[----:B------:R-:W-:Y:S02]  /*a1a0*/  SHF.L.W.U32.HI R2, R12, 0xa, R12 ;  /* 0x0000000a0c027819 */ /* 0x000fe40000010e0c */
[-C--:B------:R-:W-:Y:S02]  /*a1b0*/  LEA.HI R0, R13, R14.reuse, R13, 0xe ;  /* 0x0000000e0d007211 */ /* 0x080fe400078f700d */
[----:B------:R-:W-:-:S02]  /*a1c0*/  LEA.HI R17, R17, R14, R17, 0x9 ;  /* 0x0000000e11117211 */ /* 0x000fc400078f4811 */
[--C-:B------:R-:W-:Y:S02]  /*a1d0*/  LOP3.LUT R13, R0, R5, R2.reuse, 0x96, !PT ;  /* 0x00000005000d7212 */ /* 0x100fe400078e9602 */
[----:B------:R-:W-:Y:S02]  /*a1e0*/  LOP3.LUT R19, R17, R15, R2, 0x2d, !PT ;  /* 0x0000000f11137212 */ /* 0x000fe400078e2d02 */
[--C-:B------:R-:W-:Y:S02]  /*a1f0*/  IADD3 R4, PT, PT, R13, UR20, R14.reuse ;  /* 0x000000140d047c10 */ /* 0x100fe4000fffe00e */
[----:B------:R-:W-:Y:S02]  /*a200*/  IADD3 R10, PT, PT, R19, UR25, R14 ;  /* 0x00000019130a7c10 */ /* 0x000fe4000fffe00e */
[----:B------:R-:W-:Y:S02]  /*a210*/  LEA.HI R5, R4, R7, R4, 0xf ;  /* 0x0000000704057211 */ /* 0x000fe400078f7804 */
[----:B------:R-:W-:-:S02]  /*a220*/  SHF.L.W.U32.HI R15, R15, 0xa, R15 ;  /* 0x0000000a0f0f7819 */ /* 0x000fc40000010e0f */
[----:B------:R-:W-:Y:S02]  /*a230*/  LEA.HI R10, R10, R7, R10, 0x9 ;  /* 0x000000070a0a7211 */ /* 0x000fe400078f480a */
[----:B------:R-:W-:Y:S02]  /*a240*/  LOP3.LUT R4, R5, R0, R8, 0x96, !PT ;  /* 0x0000000005047212 */ /* 0x000fe400078e9608 */
[----:B------:R-:W-:Y:S02]  /*a250*/  LOP3.LUT R18, R10, R17, R15, 0x2d, !PT ;  /* 0x000000110a127212 */ /* 0x000fe400078e2d0f */
[--C-:B------:R-:W-:Y:S02]  /*a260*/  IADD3 R13, PT, PT, R4, UR20, R7.reuse ;  /* 0x00000014040d7c10 */ /* 0x100fe4000fffe007 */
[----:B------:R-:W-:Y:S02]  /*a270*/  IADD3 R7, PT, PT, R18, UR25, R7 ;  /* 0x0000001912077c10 */ /* 0x000fe4000fffe007 */
[----:B------:R-:W-:-:S02]  /*a280*/  SHF.L.W.U32.HI R4, R0, 0xa, R0 ;  /* 0x0000000a00047819 */ /* 0x000fc40000010e00 */
[-C--:B------:R-:W-:Y:S02]  /*a290*/  LEA.HI R0, R13, R2.reuse, R13, 0xc ;  /* 0x000000020d007211 */ /* 0x080fe400078f600d */
[----:B------:R-:W-:Y:S02]  /*a2a0*/  SHF.L.W.U32.HI R17, R17, 0xa, R17 ;  /* 0x0000000a11117819 */ /* 0x000fe40000010e11 */
[----:B------:R-:W-:Y:S02]  /*a2b0*/  LEA.HI R13, R7, R2, R7, 0xb ;  /* 0x00000002070d7211 */ /* 0x000fe400078f5807 */
[----:B------:R-:W-:Y:S02]  /*a2c0*/  LOP3.LUT R7, R0, R5, R4, 0x96, !PT ;  /* 0x0000000500077212 */ /* 0x000fe400078e9604 */
[----:B------:R-:W-:Y:S02]  /*a2d0*/  LOP3.LUT R19, R13, R10, R17, 0x2d, !PT ;  /* 0x0000000a0d137212 */ /* 0x000fe400078e2d11 */
[----:B------:R-:W-:-:S02]  /*a2e0*/  IADD3 R7, PT, PT, R7, UR20, R2 ;  /* 0x0000001407077c10 */ /* 0x000fc4000fffe002 */
[----:B------:R-:W-:Y:S02]  /*a2f0*/  IADD3 R18, PT, PT, R19, UR25, R2 ;  /* 0x0000001913127c10 */ /* 0x000fe4000fffe002 */
[----:B------:R-:W-:Y:S02]  /*a300*/  SHF.L.W.U32.HI R2, R5, 0xa, R5 ;  /* 0x0000000a05027819 */ /* 0x000fe40000010e05 */
[----:B------:R-:W-:Y:S02]  /*a310*/  LEA.HI R7, R7, R8, R7, 0x5 ;  /* 0x0000000807077211 */ /* 0x000fe400078f2807 */
[----:B------:R-:W-:Y:S02]  /*a320*/  SHF.L.W.U32.HI R19, R10, 0xa, R10 ;  /* 0x0000000a0a137819 */ /* 0x000fe40000010e0a */
[----:B------:R-:W-:Y:S02]  /*a330*/  LEA.HI R18, R18, R15, R18, 0xd ;  /* 0x0000000f12127211 */ /* 0x000fe400078f6812 */
[----:B------:R-:W-:-:S02]  /*a340*/  LOP3.LUT R5, R7, R0, R2, 0x96, !PT ;  /* 0x0000000007057212 */ /* 0x000fc400078e9602 */
[----:B------:R-:W-:Y:S02]  /*a350*/  LOP3.LUT R10, R18, R13, R19, 0x2d, !PT ;  /* 0x0000000d120a7212 */ /* 0x000fe400078e2d13 */
[----:B------:R-:W-:Y:S02]  /*a360*/  IADD3 R5, PT, PT, R5, UR20, R8 ;  /* 0x0000001405057c10 */ /* 0x000fe4000fffe008 */
[----:B------:R-:W-:Y:S02]  /*a370*/  IADD3 R8, PT, PT, R10, UR25, R15 ;  /* 0x000000190a087c10 */ /* 0x000fe4000fffe00f */
[----:B------:R-:W-:Y:S02]  /*a380*/  SHF.L.W.U32.HI R10, R0, 0xa, R0 ;  /* 0x0000000a000a7819 */ /* 0x000fe40000010e00 */
[----:B------:R-:W-:Y:S02]  /*a390*/  LEA.HI R0, R5, R4, R5, 0x8 ;  /* 0x0000000405007211 */ /* 0x000fe400078f4005 */
[----:B------:R-:W-:-:S02]  /*a3a0*/  SHF.L.W.U32.HI R20, R13, 0xa, R13 ;  /* 0x0000000a0d147819 */ /* 0x000fc40000010e0d */
[----:B------:R-:W-:Y:S02]  /*a3b0*/  LEA.HI R15, R8, R17, R8, 0xf ;  /* 0x00000011080f7211 */ /* 0x000fe400078f7808 */
[----:B------:R-:W-:Y:S02]  /*a3c0*/  LOP3.LUT R5, R0, R7, R10, 0x96, !PT ;  /* 0x0000000700057212 */ /* 0x000fe400078e960a */
[----:B------:R-:W-:Y:S02]  /*a3d0*/  LOP3.LUT R8, R15, R18, R20, 0x2d, !PT ;  /* 0x000000120f087212 */ /* 0x000fe400078e2d14 */
[----:B------:R-:W-:Y:S02]  /*a3e0*/  IADD3 R13, PT, PT, R5, UR20, R4 ;  /* 0x00000014050d7c10 */ /* 0x000fe4000fffe004 */
[----:B------:R-:W-:Y:S02]  /*a3f0*/  IADD3 R4, PT, PT, R8, UR25, R17 ;  /* 0x0000001908047c10 */ /* 0x000fe4000fffe011 */
[----:B------:R-:W-:-:S02]  /*a400*/  SHF.L.W.U32.HI R8, R7, 0xa, R7 ;  /* 0x0000000a07087819 */ /* 0x000fc40000010e07 */
[----:B------:R-:W-:Y:S02]  /*a410*/  SHF.L.W.U32.HI R5, R18, 0xa, R18 ;  /* 0x0000000a12057819 */ /* 0x000fe40000010e12 */
[----:B------:R-:W-:Y:S02]  /*a420*/  LEA.HI R13, R13, R2, R13, 0x7 ;  /* 0x000000020d0d7211 */ /* 0x000fe400078f380d */
[----:B------:R-:W-:Y:S02]  /*a430*/  LEA.HI R4, R4, R19, R4, 0xf ;  /* 0x0000001304047211 */ /* 0x000fe400078f7804 */
[----:B------:R-:W-:Y:S02]  /*a440*/  LOP3.LUT R7, R13, R0, R8, 0x96, !PT ;  /* 0x000000000d077212 */ /* 0x000fe400078e9608 */
[----:B------:R-:W-:Y:S02]  /*a450*/  LOP3.LUT R18, R4, R15, R5, 0x2d, !PT ;  /* 0x0000000f04127212 */ /* 0x000fe400078e2d05 */
[----:B------:R-:W-:-:S02]  /*a460*/  IADD3 R7, PT, PT, R7, UR20, R2 ;  /* 0x0000001407077c10 */ /* 0x000fc4000fffe002 */
[----:B------:R-:W-:Y:S02]  /*a470*/  IADD3 R19, PT, PT, R18, UR25, R19 ;  /* 0x0000001912137c10 */ /* 0x000fe4000fffe013 */
[----:B------:R-:W-:Y:S02]  /*a480*/  SHF.L.W.U32.HI R18, R15, 0xa, R15 ;  /* 0x0000000a0f127819 */ /* 0x000fe40000010e0f */
[----:B------:R-:W-:Y:S02]  /*a490*/  SHF.L.W.U32.HI R0, R0, 0xa, R0 ;  /* 0x0000000a00007819 */ /* 0x000fe40000010e00 */
[----:B------:R-:W-:Y:S02]  /*a4a0*/  LEA.HI R15, R7, R10, R7, 0x9 ;  /* 0x0000000a070f7211 */ /* 0x000fe400078f4807 */
[----:B------:R-:W-:Y:S02]  /*a4b0*/  LEA.HI R19, R19, R20, R19, 0x5 ;  /* 0x0000001413137211 */ /* 0x000fe400078f2813 */
[----:B------:R-:W-:-:S02]  /*a4c0*/  LOP3.LUT R7, R15, R13, R0, 0x96, !PT ;  /* 0x0000000d0f077212 */ /* 0x000fc400078e9600 */
[----:B------:R-:W-:Y:S02]  /*a4d0*/  LOP3.LUT R17, R19, R4, R18, 0x2d, !PT ;  /* 0x0000000413117212 */ /* 0x000fe400078e2d12 */
[----:B------:R-:W-:Y:S02]  /*a4e0*/  IADD3 R7, PT, PT, R7, UR20, R10 ;  /* 0x0000001407077c10 */ /* 0x000fe4000fffe00a */
[----:B------:R-:W-:Y:S02]  /*a4f0*/  IADD3 R20, PT, PT, R17, UR25, R20 ;  /* 0x0000001911147c10 */ /* 0x000fe4000fffe014 */
[--C-:B------:R-:W-:Y:S02]  /*a500*/  SHF.R.U32.HI R21, RZ, 0x10, R3.reuse ;  /* 0x00000010ff157819 */ /* 0x100fe40000011603 */
[--C-:B------:R-:W-:Y:S02]  /*a510*/  SHF.R.U32.HI R10, RZ, 0x18, R3.reuse ;  /* 0x00000018ff0a7819 */ /* 0x100fe40000011603 */
[----:B------:R-:W-:-:S02]  /*a520*/  SHF.R.U32.HI R17, RZ, 0x8, R3 ;  /* 0x00000008ff117819 */ /* 0x000fc40000011603 */
[----:B------:R-:W-:Y:S02]  /*a530*/  SHF.L.W.U32.HI R2, R13, 0xa, R13 ;  /* 0x0000000a0d027819 */ /* 0x000fe40000010e0d */
[----:B------:R-:W-:Y:S02]  /*a540*/  SHF.L.W.U32.HI R4, R4, 0xa, R4 ;  /* 0x0000000a04047819 */ /* 0x000fe40000010e04 */
[----:B------:R-:W-:Y:S02]  /*a550*/  LEA.HI R13, R7, R8, R7, 0xb ;  /* 0x00000008070d7211 */ /* 0x000fe400078f5807 */
[----:B------:R-:W-:Y:S02]  /*a560*/  LEA.HI R20, R20, R5, R20, 0x7 ;  /* 0x0000000514147211 */ /* 0x000fe400078f3814 */
[----:B------:R-:W-:Y:S02]  /*a570*/  PRMT R7, R21, 0x3340, R10 ;  /* 0x0000334015077816 */ /* 0x000fe4000000000a */
[----:B------:R-:W-:-:S02]  /*a580*/  PRMT R10, R3, 0x3340, R17 ;  /* 0x00003340030a7816 */ /* 0x000fc40000000011 */
[----:B------:R-:W-:Y:S02]  /*a590*/  LOP3.LUT R3, R13, R15, R2, 0x96, !PT ;  /* 0x0000000f0d037212 */ /* 0x000fe400078e9602 */
[----:B------:R-:W-:Y:S02]  /*a5a0*/  LOP3.LUT R22, R20, R19, R4, 0x2d, !PT ;  /* 0x0000001314167212 */ /* 0x000fe400078e2d04 */
[----:B------:R-:W-:Y:S02]  /*a5b0*/  IADD3 R3, PT, PT, R3, UR20, R8 ;  /* 0x0000001403037c10 */ /* 0x000fe4000fffe008 */
[----:B------:R-:W-:Y:S02]  /*a5c0*/  IADD3 R5, PT, PT, R22, UR25, R5 ;  /* 0x0000001916057c10 */ /* 0x000fe4000fffe005 */
[----:B------:R-:W-:Y:S02]  /*a5d0*/  PRMT R7, R10, 0x5410, R7 ;  /* 0x000054100a077816 */ /* 0x000fe40000000007 */
[----:B------:R-:W-:-:S02]  /*a5e0*/  SHF.L.W.U32.HI R15, R15, 0xa, R15 ;  /* 0x0000000a0f0f7819 */ /* 0x000fc40000010e0f */
[----:B------:R-:W-:Y:S02]  /*a5f0*/  SHF.L.W.U32.HI R19, R19, 0xa, R19 ;  /* 0x0000000a13137819 */ /* 0x000fe40000010e13 */
[----:B------:R-:W-:Y:S02]  /*a600*/  LEA.HI R8, R3, R0, R3, 0xd ;  /* 0x0000000003087211 */ /* 0x000fe400078f6803 */
[----:B------:R-:W-:Y:S02]  /*a610*/  LEA.HI R17, R5, R18, R5, 0x7 ;  /* 0x0000001205117211 */ /* 0x000fe400078f3805 */
[----:B------:R-:W-:Y:S02]  /*a620*/  IADD3 R18, PT, PT, R18, UR25, R7 ;  /* 0x0000001912127c10 */ /* 0x000fe4000fffe007 */
[----:B------:R-:W-:Y:S02]  /*a630*/  LOP3.LUT R3, R8, R13, R15, 0x96, !PT ;  /* 0x0000000d08037212 */ /* 0x000fe400078e960f */
[----:B------:R-:W-:-:S02]  /*a640*/  LOP3.LUT R5, R17, R20, R19, 0x2d, !PT ;  /* 0x0000001411057212 */ /* 0x000fc400078e2d13 */
[----:B------:R-:W-:Y:S02]  /*a650*/  IADD3 R3, PT, PT, R3, UR20, R0 ;  /* 0x0000001403037c10 */ /* 0x000fe4000fffe000 */
[----:B------:R-:W-:Y:S01]  /*a660*/  SHF.L.W.U32.HI R13, R13, 0xa, R13 ;  /* 0x0000000a0d0d7819 */ /* 0x000fe20000010e0d */
[----:B------:R-:W-:Y:S01]  /*a670*/  IMAD.IADD R5, R5, 0x1, R18 ;  /* 0x0000000105057824 */ /* 0x000fe200078e0212 */
        /* <DEDUP_REMOVED lines=16> */
[----:B------:R-:W-:Y:S02]  /*a780*/  LEA.HI R3, R0, R13, R0, 0x6 ;  /* 0x0000000d00037211 */ /* 0x000fe400078f3000 */
        /* <DEDUP_REMOVED lines=8> */
[----:B------:R-:W-:Y:S02]  /*a810*/  IADD3 R8, PT, PT, R5, UR20, R6 ;  /* 0x0000001405087c10 */ /* 0x000fe4000fffe006 */
[----:B------:R-:W-:Y:S02]  /*a820*/  SHF.L.W.U32.HI R17, R17, 0xa, R17 ;  /* 0x0000000a11117819 */ /* 0x000fe40000010e11 */
[----:B------:R-:W-:-:S02]  /*a830*/  LEA.HI R19, R19, R18, R19, 0xe ;  /* 0x0000001213137211 */ /* 0x000fc400078f7013 */
[----:B------:R-:W-:Y:S02]  /*a840*/  LOP3.LUT R5, R0, R3, R2, 0x96, !PT ;  /* 0x0000000300057212 */ /* 0x000fe400078e9602 */
[----:B------:R-:W-:Y:S02]  /*a850*/  LOP3.LUT R13, R19, R10, R17, 0x2d, !PT ;  /* 0x0000000a130d7212 */ /* 0x000fe400078e2d11 */
[----:B------:R-:W-:Y:S01]  /*a860*/  SHF.L.W.U32.HI R3, R3, 0xa, R3 ;  /* 0x0000000a03037819 */ /* 0x000fe20000010e03 */
[----:B------:R-:W-:Y:S01]  /*a870*/  IMAD.IADD R5, R5, 0x1, R8 ;  /* 0x0000000105057824 */ /* 0x000fe200078e0208 */
[----:B------:R-:W-:Y:S02]  /*a880*/  IADD3 R18, PT, PT, R13, UR25, R18 ;  /* 0x000000190d127c10 */ /* 0x000fe4000fffe012 */
[----:B------:R-:W-:Y:S02]  /*a890*/  SHF.L.W.U32.HI R10, R10, 0xa, R10 ;  /* 0x0000000a0a0a7819 */ /* 0x000fe40000010e0a */
[----:B------:R-:W-:-:S02]  /*a8a0*/  LEA.HI R5, R5, R4, R5, 0x9 ;  /* 0x0000000405057211 */ /* 0x000fc400078f4805 */
[----:B------:R-:W-:Y:S02]  /*a8b0*/  LEA.HI R18, R18, R15, R18, 0xc ;  /* 0x0000000f12127211 */ /* 0x000fe400078f6012 */
[----:B------:R-:W-:Y:S02]  /*a8c0*/  IADD3 R13, PT, PT, R4, UR20, R7 ;  /* 0x00000014040d7c10 */ /* 0x000fe4000fffe007 */
[----:B------:R-:W-:Y:S02]  /*a8d0*/  LOP3.LUT R4, R5, R0, R3, 0x96, !PT ;  /* 0x0000000005047212 */ /* 0x000fe400078e9603 */
[----:B------:R-:W-:Y:S02]  /*a8e0*/  LOP3.LUT R8, R18, R19, R10, 0x2d, !PT ;  /* 0x0000001312087212 */ /* 0x000fe400078e2d0a */
[----:B------:R-:W-:Y:S01]  /*a8f0*/  SHF.L.W.U32.HI R19, R19, 0xa, R19 ;  /* 0x0000000a13137819 */ /* 0x000fe20000010e13 */
[----:B------:R-:W-:Y:S01]  /*a900*/  IMAD.IADD R13, R4, 0x1, R13 ;  /* 0x00000001040d7824 */ /* 0x000fe200078e020d */
[----:B------:R-:W-:-:S02]  /*a910*/  IADD3 R8, PT, PT, R8, UR25, R15 ;  /* 0x0000001908087c10 */ /* 0x000fc4000fffe00f */
        /* <DEDUP_REMOVED lines=15> */
[----:B------:R-:W-:Y:S02]  /*aa10*/  SHF.L.W.U32.HI R2, R0, 0xa, R0 ;  /* 0x0000000a00027819 */ /* 0x000fe40000010e00 */
[----:B------:R-:W-:Y:S02]  /*aa20*/  SHF.L.W.U32.HI R17, R15, 0xa, R15 ;  /* 0x0000000a0f117819 */ /* 0x000fe40000010e0f */
[----:B------:R-:W-:-:S02]  /*aa30*/  LEA.HI R0, R3, R4, R3, 0x6 ;  /* 0x0000000403007211 */ /* 0x000fc400078f3003 */
        /* <DEDUP_REMOVED lines=33> */
[----:B------:R-:W-:Y:S02]  /*ac50*/  IADD3 R5, PT, PT, R4, UR21, R7 ;  /* 0x0000001504057c10 */ /* 0x000fe4000fffe007 */
[----:B------:R-:W-:Y:S02]  /*ac60*/  LOP3.LUT R4, R2, R0, R3, 0xb8, !PT ;  /* 0x0000000002047212 */ /* 0x000fe400078eb803 */
[----:B------:R-:W-:-:S02]  /*ac70*/  LOP3.LUT R18, R10, R17, R15, 0xb8, !PT ;  /* 0x000000110a127212 */ /* 0x000fc400078eb80f */
[----:B------:R-:W-:Y:S01]  /*ac80*/  SHF.L.W.U32.HI R3, R3, 0xa, R3 ;  /* 0x0000000a03037819 */ /* 0x000fe20000010e03 */
[----:B------:R-:W-:Y:S01]  /*ac90*/  IMAD.IADD R5, R4, 0x1, R5 ;  /* 0x0000000104057824 */ /* 0x000fe200078e0205 */
[----:B------:R-:W-:Y:S02]  /*aca0*/  IADD3 R19, PT, PT, R18, UR26, R19 ;  /* 0x0000001a12137c10 */ /* 0x000fe4000fffe013 */
        /* <DEDUP_REMOVED lines=53> */
[----:B------:R-:W-:-:S02]  /*b000*/  IADD3 R5, PT, PT, R5, UR21, R6 ;  /* 0x0000001505057c10 */ /* 0x000fc4000fffe006 */
[----:B------:R-:W-:Y:S02]  /*b010*/  LOP3.LUT R2, R8, R3, R0, 0xb8, !PT ;  /* 0x0000000308027212 */ /* 0x000fe400078eb800 */
[C---:B------:R-:W-:Y:S02]  /*b020*/  LOP3.LUT R13, R15.reuse, R20, R10, 0xb8, !PT ;  /* 0x000000140f0d7212 */ /* 0x040fe400078eb80a */
[----:B------:R-:W-:Y:S01]  /*b030*/  SHF.L.W.U32.HI R22, R15, 0xa, R15 ;  /* 0x0000000a0f167819 */ /* 0x000fe20000010e0f */
[----:B------:R-:W-:Y:S01]  /*b040*/  IMAD.IADD R5, R2, 0x1, R5 ;  /* 0x0000000102057824 */ /* 0x000fe200078e0205 */
[----:B------:R-:W-:Y:S02]  /*b050*/  IADD3 R18, PT, PT, R13, UR26, R18 ;  /* 0x0000001a0d127c10 */ /* 0x000fe4000fffe012 */
        /* <DEDUP_REMOVED lines=19> */
[----:B------:R-:W-:-:S02]  /*b190*/  IADD3 R21, PT, PT, R22, UR27, R7 ;  /* 0x0000001b16157c10 */ /* 0x000fc4000fffe007 */
[----:B------:R-:W-:Y:S02]  /*b1a0*/  LOP3.LUT R13, R15, R0, R5, 0x2d, !PT ;  /* 0x000000000f0d7212 */ /* 0x000fe400078e2d05 */
[----:B------:R-:W-:Y:S02]  /*b1b0*/  LOP3.LUT R4, R17, R19, R10, 0x2d, !PT ;  /* 0x0000001311047212 */ /* 0x000fe400078e2d0a */
[----:B------:R-:W-:Y:S02]  /*b1c0*/  IADD3 R2, PT, PT, R13, UR22, R2 ;  /* 0x000000160d027c10 */ /* 0x000fe4000fffe002 */
[----:B------:R-:W-:Y:S01]  /*b1d0*/  SHF.L.W.U32.HI R13, R10, 0xa, R10 ;  /* 0x0000000a0a0d7819 */ /* 0x000fe20000010e0a */
[----:B------:R-:W-:Y:S01]  /*b1e0*/  IMAD.IADD R21, R4, 0x1, R21 ;  /* 0x0000000104157824 */ /* 0x000fe200078e0215 */
        /* <DEDUP_REMOVED lines=28> */
[--C-:B------:R-:W-:Y:S02]  /*b3b0*/  LOP3.LUT R5, R4, R2, R3.reuse, 0x2d, !PT ;  /* 0x0000000204057212 */ /* 0x100fe400078e2d03 */
        /* <DEDUP_REMOVED lines=8> */
[----:B------:R-:W-:Y:S02]  /*b440*/  IADD3 R15, PT, PT, R15, UR27, R6 ;  /* 0x0000001b0f0f7c10 */ /* 0x000fe4000fffe006 */
[----:B------:R-:W-:-:S02]  /*b450*/  LOP3.LUT R0, R3, R5, R2, 0x2d, !PT ;  /* 0x0000000503007212 */ /* 0x000fc400078e2d02 */
[----:B------:R-:W-:Y:S02]  /*b460*/  LOP3.LUT R8, R18, R20, R17, 0x2d, !PT ;  /* 0x0000001412087212 */ /* 0x000fe400078e2d11 */
[----:B------:R-:W-:Y:S01]  /*b470*/  SHF.L.W.U32.HI R2, R2, 0xa, R2 ;  /* 0x0000000a02027819 */ /* 0x000fe20000010e02 */
[----:B------:R-:W-:Y:S01]  /*b480*/  IMAD.IADD R13, R0, 0x1, R13 ;  /* 0x00000001000d7824 */ /* 0x000fe200078e020d */
[----:B------:R-:W-:Y:S01]  /*b490*/  SHF.L.W.U32.HI R17, R17, 0xa, R17 ;  /* 0x0000000a11117819 */ /* 0x000fe20000010e11 */
[----:B------:R-:W-:-:S03]  /*b4a0*/  IMAD.IADD R8, R8, 0x1, R15 ;  /* 0x0000000108087824 */ /* 0x000fc600078e020f */
[----:B------:R-:W-:Y:S02]  /*b4b0*/  LEA.HI R0, R13, R4, R13, 0x9 ;  /* 0x000000040d007211 */ /* 0x000fe400078f480d */
[----:B------:R-:W-:Y:S02]  /*b4c0*/  LEA.HI R15, R8, R19, R8, 0x6 ;  /* 0x00000013080f7211 */ /* 0x000fe400078f3008 */
[----:B------:R-:W-:Y:S02]  /*b4d0*/  LOP3.LUT R13, R2, R0, R5, 0x2d, !PT ;  /* 0x00000000020d7212 */ /* 0x000fe400078e2d05 */
[----:B------:R-:W-:Y:S02]  /*b4e0*/  LOP3.LUT R8, R17, R15, R20, 0x2d, !PT ;  /* 0x0000000f11087212 */ /* 0x000fe400078e2d14 */
[----:B------:R-:W-:Y:S02]  /*b4f0*/  IADD3 R4, PT, PT, R13, UR22, R4 ;  /* 0x000000160d047c10 */ /* 0x000fe4000fffe004 */
[----:B------:R-:W-:-:S02]  /*b500*/  IADD3 R19, PT, PT, R8, UR27, R19 ;  /* 0x0000001b08137c10 */ /* 0x000fc4000fffe013 */
[----:B------:R-:W-:Y:S02]  /*b510*/  SHF.L.W.U32.HI R8, R5, 0xa, R5 ;  /* 0x0000000a05087819 */ /* 0x000fe40000010e05 */
[----:B------:R-:W-:Y:S02]  /*b520*/  SHF.L.W.U32.HI R20, R20, 0xa, R20 ;  /* 0x0000000a14147819 */ /* 0x000fe40000010e14 */
[----:B------:R-:W-:Y:S02]  /*b530*/  LEA.HI R5, R4, R3, R4, 0xd ;  /* 0x0000000304057211 */ /* 0x000fe400078f6804 */
[----:B------:R-:W-:Y:S02]  /*b540*/  LEA.HI R10, R19, R18, R19, 0x6 ;  /* 0x00000012130a7211 */ /* 0x000fe400078f3013 */
[----:B------:R-:W-:Y:S02]  /*b550*/  LOP3.LUT R4, R8, R5, R0, 0x2d, !PT ;  /* 0x0000000508047212 */ /* 0x000fe400078e2d00 */
[----:B------:R-:W-:-:S02]  /*b560*/  LOP3.LUT R13, R20, R10, R15, 0x2d, !PT ;  /* 0x0000000a140d7212 */ /* 0x000fc400078e2d0f */
[----:B------:R-:W-:Y:S02]  /*b570*/  IADD3 R3, PT, PT, R4, UR22, R3 ;  /* 0x0000001604037c10 */ /* 0x000fe4000fffe003 */
[----:B------:R-:W-:Y:S02]  /*b580*/  IADD3 R18, PT, PT, R13, UR27, R18 ;  /* 0x0000001b0d127c10 */ /* 0x000fe4000fffe012 */
[----:B------:R-:W-:Y:S02]  /*b590*/  SHF.L.W.U32.HI R4, R0, 0xa, R0 ;  /* 0x0000000a00047819 */ /* 0x000fe40000010e00 */
[----:B------:R-:W-:Y:S02]  /*b5a0*/  SHF.L.W.U32.HI R19, R15, 0xa, R15 ;  /* 0x0000000a0f137819 */ /* 0x000fe40000010e0f */
[----:B------:R-:W-:Y:S02]  /*b5b0*/  LEA.HI R0, R3, R2, R3, 0xf ;  /* 0x0000000203007211 */ /* 0x000fe400078f7803 */
[----:B------:R-:W-:-:S02]  /*b5c0*/  LEA.HI R15, R18, R17, R18, 0xe ;  /* 0x00000011120f7211 */ /* 0x000fc400078f7012 */
[----:B------:R-:W-:Y:S02]  /*b5d0*/  LOP3.LUT R3, R4, R0, R5, 0x2d, !PT ;  /* 0x0000000004037212 */ /* 0x000fe400078e2d05 */
[----:B------:R-:W-:Y:S02]  /*b5e0*/  LOP3.LUT R18, R19, R15, R10, 0x2d, !PT ;  /* 0x0000000f13127212 */ /* 0x000fe400078e2d0a */
[----:B------:R-:W-:Y:S02]  /*b5f0*/  IADD3 R3, PT, PT, R3, UR22, R2 ;  /* 0x0000001603037c10 */ /* 0x000fe4000fffe002 */
[----:B------:R-:W-:Y:S02]  /*b600*/  IADD3 R17, PT, PT, R18, UR27, R17 ;  /* 0x0000001b12117c10 */ /* 0x000fe4000fffe011 */
[----:B------:R-:W-:Y:S02]  /*b610*/  SHF.L.W.U32.HI R18, R10, 0xa, R10 ;  /* 0x0000000a0a127819 */ /* 0x000fe40000010e0a */
[----:B------:R-:W-:-:S02]  /*b620*/  SHF.L.W.U32.HI R5, R5, 0xa, R5 ;  /* 0x0000000a05057819 */ /* 0x000fc40000010e05 */
        /* <DEDUP_REMOVED lines=67> */
[--C-:B------:R-:W-:Y:S02]  /*ba60*/  LOP3.LUT R17, R18, R10, R15.reuse, 0xb8, !PT ;  /* 0x0000000a12117212 */ /* 0x100fe400078eb80f */
        /* <DEDUP_REMOVED lines=38> */
[----:B------:R-:W-:Y:S02]  /*bcd0*/  IADD3 R19, PT, PT, R22, UR4, R7 ;  /* 0x0000000416137c10 */ /* 0x000fe4000fffe007 */
[----:B------:R-:W-:-:S02]  /*bce0*/  LOP3.LUT R13, R5, R2, R0, 0xb8, !PT ;  /* 0x00000002050d7212 */ /* 0x000fc400078eb800 */
[----:B------:R-:W-:Y:S02]  /*bcf0*/  LOP3.LUT R8, R15, R17, R10, 0xb8, !PT ;  /* 0x000000110f087212 */ /* 0x000fe400078eb80a */
[----:B------:R-:W-:Y:S02]  /*bd00*/  IADD3 R4, PT, PT, R13, UR23, R4 ;  /* 0x000000170d047c10 */ /* 0x000fe4000fffe004 */
[----:B------:R-:W-:Y:S01]  /*bd10*/  SHF.L.W.U32.HI R13, R10, 0xa, R10 ;  /* 0x0000000a0a0d7819 */ /* 0x000fe20000010e0a */
[----:B------:R-:W-:Y:S01]  /*bd20*/  IMAD.IADD R19, R8, 0x1, R19 ;  /* 0x0000000108137824 */ /* 0x000fe200078e0213 */
        /* <DEDUP_REMOVED lines=8> */
[----:B------:R-:W-:-:S02]  /*bdb0*/  LEA.HI R0, R3, R2, R3, 0x8 ;  /* 0x0000000203007211 */ /* 0x000fc400078f4003 */
[----:B------:R-:W-:Y:S02]  /*bdc0*/  SHF.L.W.U32.HI R19, R17, 0xa, R17 ;  /* 0x0000000a11137819 */ /* 0x000fe40000010e11 */
[----:B------:R-:W-:Y:S02]  /*bdd0*/  LEA.HI R17, R18, R15, R18, 0xe ;  /* 0x0000000f12117211 */ /* 0x000fe400078f7012 */
[----:B------:R-:W-:Y:S02]  /*bde0*/  LOP3.LUT R3, R5, R4, R0, 0xb8, !PT ;  /* 0x0000000405037212 */ /* 0x000fe400078eb800 */
[----:B------:R-:W-:Y:S02]  /*bdf0*/  LOP3.LUT R18, R19, R17, R10, 0xb8, !PT ;  /* 0x0000001113127212 */ /* 0x000fe400078eb80a */
[----:B------:R-:W-:Y:S02]  /*be00*/  IADD3 R3, PT, PT, R3, UR23, R2 ;  /* 0x0000001703037c10 */ /* 0x000fe4000fffe002 */
[----:B------:R-:W-:-:S02]  /*be10*/  IADD3 R18, PT, PT, R18, UR4, R15 ;  /* 0x0000000412127c10 */ /* 0x000fc4000fffe00f */
[----:B------:R-:W-:Y:S02]  /*be20*/  SHF.L.W.U32.HI R2, R5, 0xa, R5 ;  /* 0x0000000a05027819 */ /* 0x000fe40000010e05 */
[----:B------:R-:W-:Y:S02]  /*be30*/  LEA.HI R3, R3, R8, R3, 0x9 ;  /* 0x0000000803037211 */ /* 0x000fe400078f4803 */
[----:B------:R-:W-:Y:S02]  /*be40*/  SHF.L.W.U32.HI R10, R10, 0xa, R10 ;  /* 0x0000000a0a0a7819 */ /* 0x000fe40000010e0a */
[----:B------:R-:W-:Y:S02]  /*be50*/  LEA.HI R18, R18, R13, R18, 0x6 ;  /* 0x0000000d12127211 */ /* 0x000fe400078f3012 */
[----:B------:R-:W-:Y:S02]  /*be60*/  LOP3.LUT R5, R0, R2, R3, 0xb8, !PT ;  /* 0x0000000200057212 */ /* 0x000fe400078eb803 */
[----:B------:R-:W-:-:S02]  /*be70*/  LOP3.LUT R20, R10, R18, R17, 0xb8, !PT ;  /* 0x000000120a147212 */ /* 0x000fc400078eb811 */
[----:B------:R-:W-:Y:S02]  /*be80*/  IADD3 R5, PT, PT, R5, UR23, R8 ;  /* 0x0000001705057c10 */ /* 0x000fe4000fffe008 */
[----:B------:R-:W-:Y:S02]  /*be90*/  IADD3 R20, PT, PT, R20, UR4, R13 ;  /* 0x0000000414147c10 */ /* 0x000fe4000fffe00d */
[----:B------:R-:W-:Y:S02]  /*bea0*/  SHF.L.W.U32.HI R13, R0, 0xa, R0 ;  /* 0x0000000a000d7819 */ /* 0x000fe40000010e00 */
[----:B------:R-:W-:Y:S02]  /*beb0*/  LEA.HI R0, R5, R4, R5, 0xe ;  /* 0x0000000405007211 */ /* 0x000fe400078f7005 */
[----:B------:R-:W-:Y:S02]  /*bec0*/  SHF.L.W.U32.HI R8, R17, 0xa, R17 ;  /* 0x0000000a11087819 */ /* 0x000fe40000010e11 */
        /* <DEDUP_REMOVED lines=8> */
[----:B------:R-:W-:Y:S02]  /*bf50*/  IADD3 R15, PT, PT, R2, UR23, R7 ;  /* 0x00000017020f7c10 */ /* 0x000fe4000fffe007 */
[----:B------:R-:W-:Y:S02]  /*bf60*/  LEA.HI R18, R19, R10, R19, 0xc ;  /* 0x0000000a13127211 */ /* 0x000fe400078f6013 */
        /* <DEDUP_REMOVED lines=10> */
[----:B------:R-:W-:-:S03]  /*c010*/  LOP3.LUT R15, R17, R19, R18, 0xb8, !PT ;  /* 0x00000013110f7212 */ /* 0x000fc600078eb812 */
[----:B------:R-:W-:Y:S01]  /*c020*/  IMAD.IADD R4, R4, 0x1, R13 ;  /* 0x0000000104047824 */ /* 0x000fe200078e020d */
        /* <DEDUP_REMOVED lines=38> */
[----:B------:R-:W-:Y:S02]  /*c290*/  IADD3 R13, PT, PT, R10, UR5, R7 ;  /* 0x000000050a0d7c10 */ /* 0x000fe4000fffe007 */
[----:B------:R-:W-:Y:S02]  /*c2a0*/  LOP3.LUT R4, R3, R0, R8, 0x2d, !PT ;  /* 0x0000000003047212 */ /* 0x000fe400078e2d08 */
[----:B------:R-:W-:Y:S02]  /*c2b0*/  LOP3.LUT R10, R18, R15, R20, 0x96, !PT ;  /* 0x0000000f120a7212 */ /* 0x000fe400078e9614 */
[----:B------:R-:W-:Y:S02]  /*c2c0*/  IADD3 R5, PT, PT, R4, UR24, R5 ;  /* 0x0000001804057c10 */ /* 0x000fe4000fffe005 */
[----:B------:R-:W-:Y:S01]  /*c2d0*/  SHF.L.W.U32.HI R4, R0, 0xa, R0 ;  /* 0x0000000a00047819 */ /* 0x000fe20000010e00 */
[----:B------:R-:W-:Y:S01]  /*c2e0*/  IMAD.IADD R10, R10, 0x1, R13 ;  /* 0x000000010a0a7824 */ /* 0x000fe200078e020d */
        /* <DEDUP_REMOVED lines=92> */
[----:B------:R-:W-:Y:S02]  /*c8b0*/  LOP3.LUT R8, R15, R0, R17, 0x2d, !PT ;  /* 0x000000000f087212 */ /* 0x000fe400078e2d11 */
[----:B------:R-:W-:Y:S02]  /*c8c0*/  LEA.HI R22, R23, R10, R23, 0xf ;  /* 0x0000000a17167211 */ /* 0x000fe400078f7817 */
[----:B------:R-:W-:Y:S02]  /*c8d0*/  IADD3 R3, PT, PT, R8, UR24, R3 ;  /* 0x0000001808037c10 */ /* 0x000fe4000fffe003 */
[----:B------:R-:W-:Y:S02]  /*c8e0*/  LOP3.LUT R5, R22, R19, R13, 0x96, !PT ;  /* 0x0000001316057212 */ /* 0x000fe400078e960d */
[----:B------:R-:W-:Y:S02]  /*c8f0*/  SHF.L.W.U32.HI R20, R0, 0xa, R0 ;  /* 0x0000000a00147819 */ /* 0x000fe40000010e00 */
[----:B------:R-:W-:-:S02]  /*c900*/  LEA.HI R18, R3, R2, R3, 0x8 ;  /* 0x0000000203127211 */ /* 0x000fc400078f4003 */
[----:B------:R-:W-:Y:S02]  /*c910*/  IADD3 R10, PT, PT, R5, UR5, R10 ;  /* 0x00000005050a7c10 */ /* 0x000fe4000fffe00a */
[----:B------:R-:W-:Y:S02]  /*c920*/  CS2R R4, SRZ ;  /* 0x0000000000047805 */ /* 0x000fe4000001ff00 */
[----:B------:R-:W-:Y:S02]  /*c930*/  SHF.L.W.U32.HI R23, R19, 0xa, R19 ;  /* 0x0000000a13177819 */ /* 0x000fe40000010e13 */
[----:B------:R-:W-:Y:S02]  /*c940*/  IADD3 R3, PT, PT, R2, UR24, R7 ;  /* 0x0000001802037c10 */ /* 0x000fe4000fffe007 */
[----:B------:R-:W-:Y:S01]  /*c950*/  LOP3.LUT R0, R18, R15, R20, 0x2d, !PT ;  /* 0x0000000f12007212 */ /* 0x000fe200078e2d14 */
[----:B------:R0:W-:Y:S01]  /*c960*/  STL.128 [R1+0x30], R4 ;  /* 0x0000300401007387 */ /* 0x0001e20000100c00 */
[----:B------:R-:W-:-:S02]  /*c970*/  LEA.HI R19, R10, R21, R10, 0xd ;  /* 0x000000150a137211 */ /* 0x000fc400078f680a */
[----:B------:R-:W-:Y:S01]  /*c980*/  IADD3 R10, PT, PT, R23, R20, R9 ;  /* 0x00000014170a7210 */ /* 0x000fe20007ffe009 */
[----:B------:R-:W-:Y:S01]  /*c990*/  IMAD.IADD R0, R0, 0x1, R3 ;  /* 0x0000000100007824 */ /* 0x000fe200078e0203 */
[----:B------:R-:W-:Y:S01]  /*c9a0*/  LOP3.LUT R8, R19, R22, R23, 0x96, !PT ;  /* 0x0000001613087212 */ /* 0x000fe200078e9617 */
[----:B------:R1:W-:Y:S01]  /*c9b0*/  STL.128 [R1], RZ ;  /* 0x000000ff01007387 */ /* 0x0003e20000100c00 */
[----:B------:R-:W-:Y:S02]  /*c9c0*/  SHF.L.W.U32.HI R3, R15, 0xa, R15 ;  /* 0x0000000a0f037819 */ /* 0x000fe40000010e0f */
[----:B------:R-:W-:Y:S01]  /*c9d0*/  IADD3 R8, PT, PT, R8, UR5, R21 ;  /* 0x0000000508087c10 */ /* 0x000fe2000fffe015 */
[----:B------:R1:W-:Y:S01]  /*c9e0*/  STL.128 [R1+0x10], RZ ;  /* 0x000010ff01007387 */ /* 0x0003e20000100c00 */
[----:B------:R-:W-:Y:S02]  /*c9f0*/  LEA.HI R2, R0, R17, R0, 0x5 ;  /* 0x0000001100027211 */ /* 0x000fe400078f2800 */
[----:B------:R-:W-:Y:S01]  /*ca00*/  SHF.L.W.U32.HI R9, R22, 0xa, R22 ;  /* 0x0000000a16097819 */ /* 0x000fe20000010e16 */
[----:B------:R1:W-:Y:S01]  /*ca10*/  STL.128 [R1+0x20], RZ ;  /* 0x000020ff01007387 */ /* 0x0003e20000100c00 */
[----:B------:R-:W-:Y:S01]  /*ca20*/  LEA.HI R8, R8, R13, R8, 0xb ;  /* 0x0000000d08087211 */ /* 0x000fe200078f5808 */
[----:B0-----:R-:W-:Y:S01]  /*ca30*/  IMAD.IADD R5, R11, 0x1, R20 ;  /* 0x000000010b057824 */ /* 0x001fe200078e0214 */
[----:B------:R-:W-:Y:S01]  /*ca40*/  LOP3.LUT R4, R2, R18, R3, 0x2d, !PT ;  /* 0x0000001202047212 */ /* 0x000fe200078e2d03 */
[----:B------:R-:W-:Y:S01]  /*ca50*/  IMAD.IADD R2, R12, 0x1, R2 ;  /* 0x000000010c027824 */ /* 0x000fe200078e0202 */
[----:B------:R-:W-:-:S02]  /*ca60*/  IADD3 R0, PT, PT, R23, R3, R14 ;  /* 0x0000000317007210 */ /* 0x000fc40007ffe00e */
[----:B------:R-:W-:Y:S02]  /*ca70*/  LOP3.LUT R3, R8, R19, R9, 0x96, !PT ;  /* 0x0000001308037212 */ /* 0x000fe400078e9609 */
[----:B------:R-:W-:Y:S02]  /*ca80*/  IADD3 R4, PT, PT, R4, UR24, R17 ;  /* 0x0000001804047c10 */ /* 0x000fe4000fffe011 */
[----:B------:R-:W-:Y:S02]  /*ca90*/  IADD3 R3, PT, PT, R3, UR5, R13 ;  /* 0x0000000503037c10 */ /* 0x000fe4000fffe00d */
[----:B------:R-:W-:Y:S02]  /*caa0*/  LEA.HI R18, R18, R25, R18, 0xa ;  /* 0x0000001912127211 */ /* 0x000fe400078f5012 */
[----:B------:R-:W-:Y:S02]  /*cab0*/  LEA.HI R13, R4, R5, R4, 0x6 ;  /* 0x00000005040d7211 */ /* 0x000fe400078f3004 */
[----:B------:R-:W-:Y:S01]  /*cac0*/  LEA.HI R19, R19, R2, R19, 0xa ;  /* 0x0000000213137211 */ /* 0x000fe200078f5013 */
[----:B------:R-:W-:Y:S01]  /*cad0*/  IMAD.IADD R5, R9, 0x1, R18 ;  /* 0x0000000109057824 */ /* 0x000fe200078e0212 */
[----:B------:R-:W-:Y:S01]  /*cae0*/  LEA.HI R7, R3, R10, R3, 0xb ;  /* 0x0000000a03077211 */ /* 0x000fe200078f5803 */
[----:B-1----:R-:W-:-:S07]  /*caf0*/  IMAD.IADD R13, R8, 0x1, R13 ;  /* 0x00000001080d7824 */ /* 0x002fce00078e020d */
.L_x_12:
[----:B------:R-:W-:Y:S05]  /*cb00*/  BSYNC.RECONVERGENT B1 ;  /* 0x0000000000017941 */ /* 0x000fea0003800200 */
.L_x_10:
[----:B------:R-:W0:Y:S01]  /*cb10*/  LDCU.64 UR18, c[0x0][0x3a0] ;  /* 0x00007400ff1277ac */ /* 0x000e220008000a00 */
[----:B------:R-:W-:Y:S01]  /*cb20*/  IMAD R3, R16, 0x14, RZ ;  /* 0x0000001410037824 */ /* 0x000fe200078e02ff */
[----:B------:R-:W1:Y:S01]  /*cb30*/  LDCU UR4, c[0x0][0x370] ;  /* 0x00006e00ff0477ac */ /* 0x000e620008000800 */
[----:B------:R-:W1:Y:S01]  /*cb40*/  LDC R9, c[0x0][0x360] ;  /* 0x0000d800ff097b82 */ /* 0x000e620000000800 */
[----:B------:R-:W2:Y:S02]  /*cb50*/  LDCU UR5, c[0x0][0x398] ;  /* 0x00007300ff0577ac */ /* 0x000ea40008000800 */
[----:B0-----:R-:W-:-:S04]  /*cb60*/  IADD3 R2, P0, PT, R3, UR18, RZ ;  /* 0x0000001203027c10 */ /* 0x001fc8000ff1e0ff */
[----:B------:R-:W-:-:S05]  /*cb70*/  LEA.HI.X.SX32 R3, R3, UR19, 0x1, P0 ;  /* 0x0000001303037c11 */ /* 0x000fca00080f0eff */
[----:B------:R4:W-:Y:S01]  /*cb80*/  STG.E desc[UR6][R2.64], R19 ;  /* 0x0000001302007986 */ /* 0x0009e2000c101906 */
[----:B-1----:R-:W-:-:S03]  /*cb90*/  IMAD R16, R9, UR4, R16 ;  /* 0x0000000409107c24 */ /* 0x002fc6000f8e0210 */
[----:B------:R4:W-:Y:S02]  /*cba0*/  STG.E desc[UR6][R2.64+0x4], R5 ;  /* 0x0000040502007986 */ /* 0x0009e4000c101906 */
[----:B--2---:R-:W-:Y:S02]  /*cbb0*/  ISETP.GE.U32.AND P0, PT, R16, UR5, PT ;  /* 0x0000000510007c0c */ /* 0x004fe4000bf06070 */
[----:B------:R4:W-:Y:S04]  /*cbc0*/  STG.E desc[UR6][R2.64+0x8], R0 ;  /* 0x0000080002007986 */ /* 0x0009e8000c101906 */
[----:B------:R4:W-:Y:S04]  /*cbd0*/  STG.E desc[UR6][R2.64+0xc], R7 ;  /* 0x00000c0702007986 */ /* 0x0009e8000c101906 */
[----:B------:R4:W-:Y:S03]  /*cbe0*/  STG.E desc[UR6][R2.64+0x10], R13 ;  /* 0x0000100d02007986 */ /* 0x0009e6000c101906 */
[----:B------:R-:W-:Y:S05]  /*cbf0*/  @!P0 BRA `(.L_x_13) ;  /* 0xffffff3400388947 */ /* 0x000fea000383ffff */
[----:B------:R-:W-:Y:S05]  /*cc00*/  BSYNC.RECONVERGENT B0 ;  /* 0x0000000000007941 */ /* 0x000fea0003800200 */
.L_x_0:
[----:B------:R-:W-:Y:S05]  /*cc10*/  EXIT ;  /* 0x000000000000794d */ /* 0x000fea0003800000 */
.L_x_14:
[----:B------:R-:W-:-:S00]  /*cc20*/  BRA `(.L_x_14) ;  /* 0xfffffffc00fc7947 */ /* 0x000fc0000383ffff */
[----:B------:R-:W-:-:S00]  /*cc30*/  NOP ;  /* 0x0000000000007918 */ /* 0x000fc00000000000 */
        /* <DEDUP_REMOVED lines=12> */
.L_x_27:


//--------------------- .text._Z23ripemd160_fixed8_kernelPKmPhjj --------------------------
	.section	.text._Z23ripemd160_fixed8_kernelPKmPhjj,"ax",@progbits
	.align	128
        .global         _Z23ripemd160_fixed8_kernelPKmPhjj
        .type           _Z23ripemd160_fixed8_kernelPKmPhjj,@function
        .size           _Z23ripemd160_fixed8_kernelPKmPhjj,(.L_x_28 - _Z23ripemd160_fixed8_kernelPKmPhjj)
        .other          _Z23ripemd160_fixed8_kernelPKmPhjj,@"STO_CUDA_ENTRY STV_DEFAULT"
_Z23ripemd160_fixed8_kernelPKmPhjj:
.text._Z23ripemd160_fixed8_kernelPKmPhjj:
[----:B------:R-:W-:Y:S01]  /*0000*/  LDC R1, c[0x0][0x37c] ;  /* 0x0000df00ff017b82 */ /* 0x000fe20000000800 */
[----:B------:R-:W0:Y:S01]  /*0010*/  S2R R0, SR_TID.X ;  /* 0x0000000000007919 */ /* 0x000e220000002100 */
[----:B------:R-:W1:Y:S06]  /*0020*/  LDCU UR5, c[0x0][0x360] ;  /* 0x00006c00ff0577ac */ /* 0x000e6c0008000800 */
[----:B------:R-:W0:Y:S01]  /*0030*/  S2UR UR6, SR_CTAID.X ;  /* 0x00000000000679c3 */ /* 0x000e220000002500 */
[----:B------:R-:W2:Y:S07]  /*0040*/  LDCU UR7, c[0x0][0x390] ;  /* 0x00007200ff0777ac */ /* 0x000eae0008000800 */
[----:B------:R-:W0:Y:S01]  /*0050*/  LDC R3, c[0x0][0x360] ;  /* 0x0000d800ff037b82 */ /* 0x000e220000000800 */
[----:B------:R-:W1:Y:S02]  /*0060*/  LDCU UR4, c[0x0][0x370] ;  /* 0x00006e00ff0477ac */ /* 0x000e640008000800 */
[----:B-1----:R-:W-:Y:S01]  /*0070*/  UIMAD UR5, UR5, UR4, URZ ;  /* 0x00000004050572a4 */ /* 0x002fe2000f8e02ff */
[----:B0-----:R-:W-:-:S04]  /*0080*/  IMAD R0, R3, UR6, R0 ;  /* 0x0000000603007c24 */ /* 0x001fc8000f8e0200 */
[----:B------:R-:W-:-:S05]  /*0090*/  IMAD.SHL.U32 R0, R0, 0x4, RZ ;  /* 0x0000000400007824 */ /* 0x000fca00078e00ff */
[----:B--2---:R-:W-:-:S13]  /*00a0*/  ISETP.GE.U32.AND P0, PT, R0, UR7, PT ;  /* 0x0000000700007c0c */ /* 0x004fda000bf06070 */
[----:B------:R-:W-:Y:S05]  /*00b0*/  @P0 EXIT ;  /* 0x000000000000094d */ /* 0x000fea0003800000 */
[----:B------:R-:W0:Y:S01]  /*00c0*/  LDCU UR4, c[0x0][0x394] ;  /* 0x00007280ff0477ac */ /* 0x000e220008000800 */
[----:B------:R-:W1:Y:S01]  /*00d0*/  LDCU.64 UR8, c[0x0][0x358] ;  /* 0x00006b00ff0877ac */ /* 0x000e620008000a00 */
[----:B0-----:R-:W-:-:S09]  /*00e0*/  UISETP.NE.AND UP0, UPT, UR4, URZ, UPT ;  /* 0x000000ff0400728c */ /* 0x001fd2000bf05270 */
[----:B-1----:R-:W-:Y:S05]  /*00f0*/  BRA.U !UP0, `(.L_x_15) ;  /* 0x000000bd08047547 */ /* 0x002fea000b800000 */
.L_x_22:
[----:B0-----:R-:W0:Y:S01]  /*0100*/  LDC R17, c[0x0][0x390] ;  /* 0x0000e400ff117b82 */ /* 0x001e220000000800 */
[----:B------:R-:W-:Y:S01]  /*0110*/  BSSY.RECONVERGENT B0, `(.L_x_16) ;  /* 0x0000bba000007945 */ /* 0x000fe20003800200 */
[----:B0-----:R-:W-:-:S13]  /*0120*/  ISETP.GE.U32.AND P0, PT, R0, R17, PT ;  /* 0x000000110000720c */ /* 0x001fda0003f06070 */
[----:B-1234-:R-:W-:Y:S05]  /*0130*/  @P0 BRA `(.L_x_17) ;  /* 0x000000b800dc0947 */ /* 0x01efea0003800000 */
[----:B------:R-:W0:Y:S08]  /*0140*/  LDC.64 R12, c[0x0][0x380] ;  /* 0x0000e000ff0c7b82 */ /* 0x000e300000000a00 */
[----:B------:R-:W1:Y:S01]  /*0150*/  LDC R16, c[0x0][0x394] ;  /* 0x0000e500ff107b82 */ /* 0x000e620000000800 */
[----:B0-----:R-:W-:-:S05]  /*0160*/  IMAD.WIDE R12, R0, 0x8, R12 ;  /* 0x00000008000c7825 */ /* 0x001fca00078e020c */
[----:B------:R0:W5:Y:S01]  /*0170*/  LDG.E.64 R14, desc[UR8][R12.64] ;  /* 0x000000080c0e7981 */ /* 0x000162000c1e1b00 */
[----:B------:R-:W-:Y:S01]  /*0180*/  IMAD.MOV.U32 R23, RZ, RZ, 0x67452301 ;  /* 0x67452301ff177424 */ /* 0x000fe200078e00ff */
[----:B------:R-:W-:Y:S01]  /*0190*/  UMOV UR4, URZ ;  /* 0x000000ff00047c82 */ /* 0x000fe20008000000 */
[----:B------:R-:W-:Y:S02]  /*01a0*/  IMAD.MOV.U32 R31, RZ, RZ, -0x10325477 ;  /* 0xefcdab89ff1f7424 */ /* 0x000fe400078e00ff */
[----:B------:R-:W-:Y:S02]  /*01b0*/  IMAD.MOV.U32 R25, RZ, RZ, -0x67452302 ;  /* 0x98badcfeff197424 */ /* 0x000fe400078e00ff */
[----:B------:R-:W-:Y:S02]  /*01c0*/  IMAD.MOV.U32 R29, RZ, RZ, 0x10325476 ;  /* 0x10325476ff1d7424 */ /* 0x000fe400078e00ff */
[----:B------:R-:W-:Y:S02]  /*01d0*/  IMAD.MOV.U32 R19, RZ, RZ, -0x3c2d1e10 ;  /* 0xc3d2e1f0ff137424 */ /* 0x000fe400078e00ff */
[----:B01----:R-:W-:-:S07]  /*01e0*/  IMAD.MOV R24, RZ, RZ, -R16 ;  /* 0x000000ffff187224 */ /* 0x003fce00078e0a10 */
.L_x_18:
[----:B------:R-:W0:Y:S01]  /*01f0*/  LDC.64 R10, c[0x3][RZ] ;  /* 0x00c00000ff0a7b82 */ /* 0x000e220000000a00 */
[----:B------:R-:W-:Y:S01]  /*0200*/  UISETP.NE.AND UP0, UPT, UR4, URZ, UPT ;  /* 0x000000ff0400728c */ /* 0x000fe2000bf05270 */
[----:B------:R-:W-:Y:S01]  /*0210*/  VIADD R24, R24, 0x1 ;  /* 0x0000000118187836 */ /* 0x000fe20000000000 */
[----:B------:R-:W-:Y:S01]  /*0220*/  UMOV UR6, 0x40 ;  /* 0x0000004000067882 */ /* 0x000fe20000000000 */
[----:B------:R-:W-:Y:S02]  /*0230*/  UIADD3 UR4, UPT, UPT, UR4, 0x1, URZ ;  /* 0x0000000104047890 */ /* 0x000fe4000fffe0ff */
[----:B------:R-:W-:Y:S01]  /*0240*/  USEL UR6, UR6, 0xa0, !UP0 ;  /* 0x000000a006067887 */ /* 0x000fe2000c000000 */
[----:B------:R-:W-:Y:S01]  /*0250*/  PLOP3.LUT P0, PT, PT, PT, UP0, 0x80, 0x8 ;  /* 0x000000000008781c */ /* 0x000fe20003f0f008 */
[----:B------:R-:W1:Y:S01]  /*0260*/  LDC.64 R8, c[0x3][0x10] ;  /* 0x00c00400ff087b82 */ /* 0x000e620000000a00 */
[----:B------:R-:W-:Y:S02]  /*0270*/  USEL UR7, URZ, 0x80, !UP0 ;  /* 0x00000080ff077887 */ /* 0x000fe4000c000000 */
[----:B------:R-:W-:-:S02]  /*0280*/  SEL R22, R29, 0x10325476, !P0 ;  /* 0x103254761d167807 */ /* 0x000fc40004000000 */
[----:B------:R-:W-:Y:S02]  /*0290*/  SEL R28, R25, 0x98badcfe, !P0 ;  /* 0x98badcfe191c7807 */ /* 0x000fe40004000000 */
[----:B------:R-:W-:Y:S02]  /*02a0*/  SEL R27, R31, 0xefcdab89, !P0 ;  /* 0xefcdab891f1b7807 */ /* 0x000fe40004000000 */
[----:B------:R-:W-:Y:S02]  /*02b0*/  SEL R18, R23, 0x67452301, !P0 ;  /* 0x6745230117127807 */ /* 0x000fe40004000000 */
[----:B-----5:R-:W-:Y:S02]  /*02c0*/  SEL R21, R14, R23, !P0 ;  /* 0x000000170e157207 */ /* 0x020fe40004000000 */
[----:B------:R-:W-:Y:S02]  /*02d0*/  LOP3.LUT R2, R22, R28, R27, 0x96, !PT ;  /* 0x0000001c16027212 */ /* 0x000fe400078e961b */
[----:B------:R-:W-:-:S02]  /*02e0*/  SEL R20, R19, 0xc3d2e1f0, !P0 ;  /* 0xc3d2e1f013147807 */ /* 0x000fc40004000000 */
[----:B------:R-:W-:Y:S02]  /*02f0*/  IADD3 R3, PT, PT, R2, R18, R21 ;  /* 0x0000001202037210 */ /* 0x000fe40007ffe015 */
[----:B------:R-:W-:Y:S02]  /*0300*/  SEL R4, R23, 0x67452381, !P0 ;  /* 0x6745238117047807 */ /* 0x000fe40004000000 */
[----:B------:R-:W-:Y:S01]  /*0310*/  LOP3.LUT R2, R27, R28, R22, 0x2d, !PT ;  /* 0x0000001c1b027212 */ /* 0x000fe200078e2d16 */
[----:B0-----:R-:W-:Y:S01]  /*0320*/  IMAD.IADD R3, R3, 0x1, R10 ;  /* 0x0000000103037824 */ /* 0x001fe200078e020a */
[----:B------:R-:W-:Y:S02]  /*0330*/  SEL R23, R15, R31, !P0 ;  /* 0x0000001f0f177207 */ /* 0x000fe40004000000 */
[----:B------:R-:W-:Y:S02]  /*0340*/  SHF.L.W.U32.HI R6, R28, 0xa, R28 ;  /* 0x0000000a1c067819 */ /* 0x000fe40000010e1c */
[----:B------:R-:W-:-:S02]  /*0350*/  LEA.HI R7, R3, R20, R3, 0xb ;  /* 0x0000001403077211 */ /* 0x000fc400078f5803 */
[----:B-1----:R-:W-:Y:S02]  /*0360*/  IADD3 R5, PT, PT, R4, R9, R2 ;  /* 0x0000000904057210 */ /* 0x002fe40007ffe002 */
[C---:B------:R-:W-:Y:S02]  /*0370*/  IADD3 R3, PT, PT, R20.reuse, R10, R23 ;  /* 0x0000000a14037210 */ /* 0x040fe40007ffe017 */
[----:B------:R-:W-:Y:S02]  /*0380*/  LOP3.LUT R2, R7, R6, R27, 0x96, !PT ;  /* 0x0000000607027212 */ /* 0x000fe400078e961b */
[----:B------:R-:W-:Y:S02]  /*0390*/  LEA.HI R33, R5, R20, R5, 0x8 ;  /* 0x0000001405217211 */ /* 0x000fe400078f4005 */
[----:B------:R-:W-:Y:S01]  /*03a0*/  IADD3 R5, PT, PT, R20, UR6, R9 ;  /* 0x0000000614057c10 */ /* 0x000fe2000fffe009 */
[----:B------:R-:W-:Y:S01]  /*03b0*/  IMAD.IADD R3, R2, 0x1, R3 ;  /* 0x0000000102037824 */ /* 0x000fe200078e0203 */
[----:B------:R-:W-:-:S02]  /*03c0*/  LOP3.LUT R4, R33, R27, R6, 0x2d, !PT ;  /* 0x0000001b21047212 */ /* 0x000fc400078e2d06 */
[----:B------:R-:W-:Y:S02]  /*03d0*/  SEL R25, R25, 0x80, P0 ;  /* 0x0000008019197807 */ /* 0x000fe40000000000 */
[----:B------:R-:W-:Y:S01]  /*03e0*/  SHF.L.W.U32.HI R2, R27, 0xa, R27 ;  /* 0x0000000a1b027819 */ /* 0x000fe20000010e1b */
[----:B------:R-:W-:Y:S01]  /*03f0*/  IMAD.IADD R5, R4, 0x1, R5 ;  /* 0x0000000104057824 */ /* 0x000fe200078e0205 */
[----:B------:R-:W-:Y:S02]  /*0400*/  LEA.HI R3, R3, R22, R3, 0xe ;  /* 0x0000001603037211 */ /* 0x000fe400078f7003 */
[----:B------:R-:W-:Y:S02]  /*0410*/  IADD3 R31, PT, PT, R22, R10, R25 ;  /* 0x0000000a161f7210 */ /* 0x000fe40007ffe019 */
[----:B------:R-:W-:Y:S02]  /*0420*/  LOP3.LUT R4, R3, R7, R2, 0x96, !PT ;  /* 0x0000000703047212 */ /* 0x000fe400078e9602 */
[----:B------:R-:W-:-:S02]  /*0430*/  LEA.HI R5, R5, R22, R5, 0x9 ;  /* 0x0000001605057211 */ /* 0x000fc400078f4805 */
[----:B------:R-:W-:Y:S01]  /*0440*/  SEL R26, R29, RZ, P0 ;  /* 0x000000ff1d1a7207 */ /* 0x000fe20000000000 */
[----:B------:R-:W-:Y:S01]  /*0450*/  IMAD.IADD R31, R4, 0x1, R31 ;  /* 0x00000001041f7824 */ /* 0x000fe200078e021f */
[----:B------:R-:W-:Y:S02]  /*0460*/  LOP3.LUT R4, R5, R33, R2, 0x2d, !PT ;  /* 0x0000002105047212 */ /* 0x000fe400078e2d02 */
[----:B------:R-:W-:Y:S02]  /*0470*/  SHF.L.W.U32.HI R7, R7, 0xa, R7 ;  /* 0x0000000a07077819 */ /* 0x000fe40000010e07 */
[----:B------:R-:W-:Y:S02]  /*0480*/  LEA.HI R30, R31, R6, R31, 0xf ;  /* 0x000000061f1e7211 */ /* 0x000fe400078f781f */
[----:B------:R-:W-:Y:S02]  /*0490*/  IADD3 R29, PT, PT, R4, R9, R22 ;  /* 0x00000009041d7210 */ /* 0x000fe40007ffe016 */
[----:B------:R-:W-:-:S02]  /*04a0*/  IADD3 R32, PT, PT, R6, R10, R26 ;  /* 0x0000000a06207210 */ /* 0x000fc40007ffe01a */
[----:B------:R-:W-:Y:S02]  /*04b0*/  LOP3.LUT R31, R30, R3, R7, 0x96, !PT ;  /* 0x000000031e1f7212 */ /* 0x000fe400078e9607 */
[----:B------:R-:W-:Y:S02]  /*04c0*/  SHF.L.W.U32.HI R4, R33, 0xa, R33 ;  /* 0x0000000a21047819 */ /* 0x000fe40000010e21 */
[----:B------:R-:W-:Y:S01]  /*04d0*/  LEA.HI R29, R29, R6, R29, 0x9 ;  /* 0x000000061d1d7211 */ /* 0x000fe200078f481d */
[----:B------:R-:W-:Y:S01]  /*04e0*/  IMAD.IADD R31, R31, 0x1, R32 ;  /* 0x000000011f1f7824 */ /* 0x000fe200078e0220 */
[----:B------:R-:W-:Y:S02]  /*04f0*/  IADD3 R33, PT, PT, R6, R9, R21 ;  /* 0x0000000906217210 */ /* 0x000fe40007ffe015 */
[----:B------:R-:W-:Y:S02]  /*0500*/  LOP3.LUT R6, R29, R5, R4, 0x2d, !PT ;  /* 0x000000051d067212 */ /* 0x000fe400078e2d04 */
[----:B------:R-:W-:-:S02]  /*0510*/  SEL R19, R19, RZ, P0 ;  /* 0x000000ff13137207 */ /* 0x000fc40000000000 */
[----:B------:R-:W-:Y:S02]  /*0520*/  SHF.L.W.U32.HI R3, R3, 0xa, R3 ;  /* 0x0000000a03037819 */ /* 0x000fe40000010e03 */
[----:B------:R-:W-:Y:S01]  /*0530*/  LEA.HI R32, R31, R2, R31, 0xc ;  /* 0x000000021f207211 */ /* 0x000fe200078f601f */
[----:B------:R-:W-:Y:S01]  /*0540*/  IMAD.IADD R31, R6, 0x1, R33 ;  /* 0x00000001061f7824 */ /* 0x000fe200078e0221 */
[----:B------:R-:W-:Y:S02]  /*0550*/  IADD3 R34, PT, PT, R2, R10, R19 ;  /* 0x0000000a02227210 */ /* 0x000fe40007ffe013 */
[----:B------:R-:W-:Y:S02]  /*0560*/  LOP3.LUT R33, R32, R30, R3, 0x96, !PT ;  /* 0x0000001e20217212 */ /* 0x000fe400078e9603 */
[----:B------:R-:W-:Y:S02]  /*0570*/  SHF.L.W.U32.HI R6, R5, 0xa, R5 ;  /* 0x0000000a05067819 */ /* 0x000fe40000010e05 */
[----:B------:R-:W-:Y:S01]  /*0580*/  LEA.HI R31, R31, R2, R31, 0xb ;  /* 0x000000021f1f7211 */ /* 0x000fe200078f581f */
[----:B------:R-:W-:Y:S01]  /*0590*/  IMAD.IADD R34, R33, 0x1, R34 ;  /* 0x0000000121227824 */ /* 0x000fe200078e0222 */
[----:B------:R-:W-:-:S02]  /*05a0*/  SHF.L.W.U32.HI R5, R30, 0xa, R30 ;  /* 0x0000000a1e057819 */ /* 0x000fc40000010e1e */
[----:B------:R-:W-:Y:S02]  /*05b0*/  LOP3.LUT R33, R31, R29, R6, 0x2d, !PT ;  /* 0x0000001d1f217212 */ /* 0x000fe400078e2d06 */
[----:B------:R-:W-:Y:S02]  /*05c0*/  LEA.HI R34, R34, R7, R34, 0x5 ;  /* 0x0000000722227211 */ /* 0x000fe400078f2822 */
[----:B------:R-:W-:Y:S02]  /*05d0*/  IADD3 R33, PT, PT, R33, R9, R2 ;  /* 0x0000000921217210 */ /* 0x000fe40007ffe002 */
[----:B------:R-:W-:Y:S02]  /*05e0*/  SHF.L.W.U32.HI R30, R29, 0xa, R29 ;  /* 0x0000000a1d1e7819 */ /* 0x000fe40000010e1d */
[----:B------:R-:W-:Y:S02]  /*05f0*/  LEA.HI R29, R33, R4, R33, 0xd ;  /* 0x00000004211d7211 */ /* 0x000fe400078f6821 */
[----:B------:R-:W-:-:S02]  /*0600*/  IADD3 R7, PT, PT, R7, UR7, R10 ;  /* 0x0000000707077c10 */ /* 0x000fc4000fffe00a */
[----:B------:R-:W-:Y:S02]  /*0610*/  LOP3.LUT R2, R34, R32, R5, 0x96, !PT ;  /* 0x0000002022027212 */ /* 0x000fe400078e9605 */
[----:B------:R-:W-:Y:S02]  /*0620*/  IADD3 R33, PT, PT, R4, R9, R25 ;  /* 0x0000000904217210 */ /* 0x000fe40007ffe019 */
[----:B------:R-:W-:Y:S01]  /*0630*/  LOP3.LUT R4, R29, R31, R30, 0x2d, !PT ;  /* 0x0000001f1d047212 */ /* 0x000fe200078e2d1e */
[----:B------:R-:W-:Y:S01]  /*0640*/  IMAD.IADD R2, R2, 0x1, R7 ;  /* 0x0000000102027824 */ /* 0x000fe200078e0207 */
[----:B------:R-:W-:Y:S02]  /*0650*/  SHF.L.W.U32.HI R7, R32, 0xa, R32 ;  /* 0x0000000a20077819 */ /* 0x000fe40000010e20 */
[----:B------:R-:W-:Y:S01]  /*0660*/  IADD3 R36, PT, PT, R30, R9, R19 ;  /* 0x000000091e247210 */ /* 0x000fe20007ffe013 */
[----:B------:R-:W-:Y:S01]  /*0670*/  IMAD.IADD R33, R4, 0x1, R33 ;  /* 0x0000000104217824 */ /* 0x000fe200078e0221 */
[----:B------:R-:W-:-:S02]  /*0680*/  LEA.HI R32, R2, R3, R2, 0x8 ;  /* 0x0000000302207211 */ /* 0x000fc400078f4002 */
[----:B------:R-:W-:Y:S02]  /*0690*/  SHF.L.W.U32.HI R2, R31, 0xa, R31 ;  /* 0x0000000a1f027819 */ /* 0x000fe40000010e1f */
[----:B------:R-:W-:Y:S02]  /*06a0*/  LEA.HI R31, R33, R6, R33, 0xf ;  /* 0x00000006211f7211 */ /* 0x000fe400078f7821 */
[----:B------:R-:W-:Y:S02]  /*06b0*/  LOP3.LUT R4, R32, R34, R7, 0x96, !PT ;  /* 0x0000002220047212 */ /* 0x000fe400078e9607 */
[----:B------:R-:W-:Y:S02]  /*06c0*/  LOP3.LUT R33, R31, R29, R2, 0x2d, !PT ;  /* 0x0000001d1f217212 */ /* 0x000fe400078e2d02 */
[----:B------:R-:W-:Y:S02]  /*06d0*/  IADD3 R4, PT, PT, R4, R10, R3 ;  /* 0x0000000a04047210 */ /* 0x000fe40007ffe003 */
[----:B------:R-:W-:-:S02]  /*06e0*/  SHF.L.W.U32.HI R3, R34, 0xa, R34 ;  /* 0x0000000a22037819 */ /* 0x000fc40000010e22 */
[----:B------:R-:W-:Y:S02]  /*06f0*/  IADD3 R33, PT, PT, R33, R9, R6 ;  /* 0x0000000921217210 */ /* 0x000fe40007ffe006 */
[----:B------:R-:W-:Y:S02]  /*0700*/  LEA.HI R34, R4, R5, R4, 0x7 ;  /* 0x0000000504227211 */ /* 0x000fe400078f3804 */
[----:B------:R-:W-:Y:S02]  /*0710*/  SHF.L.W.U32.HI R4, R29, 0xa, R29 ;  /* 0x0000000a1d047819 */ /* 0x000fe40000010e1d */
[----:B------:R-:W-:Y:S02]  /*0720*/  LEA.HI R29, R33, R30, R33, 0xf ;  /* 0x0000001e211d7211 */ /* 0x000fe400078f7821 */
[----:B------:R-:W-:Y:S02]  /*0730*/  LOP3.LUT R6, R34, R32, R3, 0x96, !PT ;  /* 0x0000002022067212 */ /* 0x000fe400078e9603 */
[----:B------:R-:W-:-:S02]  /*0740*/  LOP3.LUT R33, R29, R31, R4, 0x2d, !PT ;  /* 0x0000001f1d217212 */ /* 0x000fc400078e2d04 */
[----:B------:R-:W-:Y:S02]  /*0750*/  IADD3 R6, PT, PT, R6, R10, R5 ;  /* 0x0000000a06067210 */ /* 0x000fe40007ffe005 */
[----:B------:R-:W-:Y:S01]  /*0760*/  SHF.L.W.U32.HI R5, R32, 0xa, R32 ;  /* 0x0000000a20057819 */ /* 0x000fe20000010e20 */
[----:B------:R-:W-:Y:S01]  /*0770*/  IMAD.IADD R33, R33, 0x1, R36 ;  /* 0x0000000121217824 */ /* 0x000fe200078e0224 */
[----:B------:R-:W-:Y:S02]  /*0780*/  LEA.HI R30, R6, R7, R6, 0x9 ;  /* 0x00000007061e7211 */ /* 0x000fe400078f4806 */
[----:B------:R-:W-:Y:S02]  /*0790*/  SHF.L.W.U32.HI R6, R31, 0xa, R31 ;  /* 0x0000000a1f067819 */ /* 0x000fe40000010e1f */
[----:B------:R-:W-:Y:S02]  /*07a0*/  LOP3.LUT R32, R30, R34, R5, 0x96, !PT ;  /* 0x000000221e207212 */ /* 0x000fe400078e9605 */
[----:B------:R-:W-:-:S02]  /*07b0*/  LEA.HI R31, R33, R2, R33, 0x5 ;  /* 0x00000002211f7211 */ /* 0x000fc400078f2821 */
[----:B------:R-:W-:Y:S02]  /*07c0*/  IADD3 R32, PT, PT, R32, R10, R7 ;  /* 0x0000000a20207210 */ /* 0x000fe40007ffe007 */
[----:B------:R-:W-:Y:S02]  /*07d0*/  LOP3.LUT R33, R31, R29, R6, 0x2d, !PT ;  /* 0x0000001d1f217212 */ /* 0x000fe400078e2d06 */
[----:B------:R-:W-:Y:S02]  /*07e0*/  SHF.L.W.U32.HI R7, R34, 0xa, R34 ;  /* 0x0000000a22077819 */ /* 0x000fe40000010e22 */
[----:B------:R-:W-:Y:S02]  /*07f0*/  LEA.HI R32, R32, R3, R32, 0xb ;  /* 0x0000000320207211 */ /* 0x000fe400078f5820 */
[----:B------:R-:W-:Y:S02]  /*0800*/  IADD3 R35, PT, PT, R33, R9, R2 ;  /* 0x0000000921237210 */ /* 0x000fe40007ffe002 */
[----:B------:R-:W-:-:S02]  /*0810*/  LOP3.LUT R33, R32, R30, R7, 0x96, !PT ;  /* 0x0000001e20217212 */ /* 0x000fc400078e9607 */
[----:B------:R-:W-:Y:S02]  /*0820*/  SHF.L.W.U32.HI R2, R29, 0xa, R29 ;  /* 0x0000000a1d027819 */ /* 0x000fe40000010e1d */
[----:B------:R-:W-:Y:S02]  /*0830*/  LEA.HI R29, R35, R4, R35, 0x7 ;  /* 0x00000004231d7211 */ /* 0x000fe400078f3823 */
[----:B------:R-:W-:Y:S02]  /*0840*/  IADD3 R34, PT, PT, R33, R10, R3 ;  /* 0x0000000a21227210 */ /* 0x000fe40007ffe003 */
[----:B------:R-:W-:Y:S02]  /*0850*/  LOP3.LUT R33, R29, R31, R2, 0x2d, !PT ;  /* 0x0000001f1d217212 */ /* 0x000fe400078e2d02 */
[----:B------:R-:W-:Y:S02]  /*0860*/  SHF.L.W.U32.HI R3, R30, 0xa, R30 ;  /* 0x0000000a1e037819 */ /* 0x000fe40000010e1e */
        /* <DEDUP_REMOVED lines=22> */
[----:B------:R-:W-:Y:S02]  /*09d0*/  IADD3 R35, PT, PT, R30, R9, R23 ;  /* 0x000000091e237210 */ /* 0x000fe40007ffe017 */
[----:B------:R-:W-:Y:S02]  /*09e0*/  LOP3.LUT R30, R31, R29, R6, 0x2d, !PT ;  /* 0x0000001d1f1e7212 */ /* 0x000fe400078e2d06 */
[----:B------:R-:W-:-:S02]  /*09f0*/  SHF.L.W.U32.HI R3, R32, 0xa, R32 ;  /* 0x0000000a20037819 */ /* 0x000fc40000010e20 */
[----:B------:R-:W-:Y:S01]  /*0a00*/  LEA.HI R33, R2, R5, R2, 0x6 ;  /* 0x0000000502217211 */ /* 0x000fe200078f3002 */
[----:B------:R-:W-:Y:S01]  /*0a10*/  IMAD.IADD R35, R30, 0x1, R35 ;  /* 0x000000011e237824 */ /* 0x000fe200078e0223 */
[----:B------:R-:W-:Y:S02]  /*0a20*/  SHF.L.W.U32.HI R2, R29, 0xa, R29 ;  /* 0x0000000a1d027819 */ /* 0x000fe40000010e1d */
[----:B------:R-:W-:Y:S02]  /*0a30*/  LOP3.LUT R30, R33, R34, R3, 0x96, !PT ;  /* 0x00000022211e7212 */ /* 0x000fe400078e9603 */
[----:B------:R-:W-:Y:S02]  /*0a40*/  LEA.HI R29, R35, R4, R35, 0xe ;  /* 0x00000004231d7211 */ /* 0x000fe400078f7023 */
[----:B------:R-:W-:Y:S02]  /*0a50*/  IADD3 R32, PT, PT, R30, R10, R5 ;  /* 0x0000000a1e207210 */ /* 0x000fe40007ffe005 */
[----:B------:R-:W-:-:S02]  /*0a60*/  LOP3.LUT R5, R29, R31, R2, 0x2d, !PT ;  /* 0x0000001f1d057212 */ /* 0x000fc400078e2d02 */
[----:B------:R-:W-:Y:S02]  /*0a70*/  SHF.L.W.U32.HI R30, R34, 0xa, R34 ;  /* 0x0000000a221e7819 */ /* 0x000fe40000010e22 */
[----:B------:R-:W-:Y:S02]  /*0a80*/  LEA.HI R35, R32, R7, R32, 0x7 ;  /* 0x0000000720237211 */ /* 0x000fe400078f3820 */
[----:B------:R-:W-:Y:S02]  /*0a90*/  IADD3 R37, PT, PT, R5, R9, R4 ;  /* 0x0000000905257210 */ /* 0x000fe40007ffe004 */
[----:B------:R-:W-:Y:S02]  /*0aa0*/  IADD3 R7, PT, PT, R7, UR6, R10 ;  /* 0x0000000607077c10 */ /* 0x000fe4000fffe00a */
[----:B------:R-:W-:Y:S02]  /*0ab0*/  LOP3.LUT R4, R35, R33, R30, 0x96, !PT ;  /* 0x0000002123047212 */ /* 0x000fe400078e961e */
[----:B------:R-:W-:-:S02]  /*0ac0*/  SHF.L.W.U32.HI R5, R31, 0xa, R31 ;  /* 0x0000000a1f057819 */ /* 0x000fc40000010e1f */
[----:B------:R-:W-:Y:S01]  /*0ad0*/  LEA.HI R36, R37, R6, R37, 0xe ;  /* 0x0000000625247211 */ /* 0x000fe200078f7025 */
[----:B------:R-:W-:Y:S01]  /*0ae0*/  IMAD.IADD R4, R4, 0x1, R7 ;  /* 0x0000000104047824 */ /* 0x000fe200078e0207 */
[----:B------:R-:W-:Y:S02]  /*0af0*/  IADD3 R7, PT, PT, R6, R9, R26 ;  /* 0x0000000906077210 */ /* 0x000fe40007ffe01a */
[----:B------:R-:W-:Y:S02]  /*0b00*/  LOP3.LUT R6, R36, R29, R5, 0x2d, !PT ;  /* 0x0000001d24067212 */ /* 0x000fe400078e2d05 */
[----:B------:R-:W-:Y:S02]  /*0b10*/  SHF.L.W.U32.HI R32, R33, 0xa, R33 ;  /* 0x0000000a21207819 */ /* 0x000fe40000010e21 */
[----:B------:R-:W-:Y:S01]  /*0b20*/  LEA.HI R31, R4, R3, R4, 0x9 ;  /* 0x00000003041f7211 */ /* 0x000fe200078f4804 */
[----:B------:R-:W-:Y:S01]  /*0b30*/  IMAD.IADD R33, R6, 0x1, R7 ;  /* 0x0000000106217824 */ /* 0x000fe200078e0207 */
[----:B------:R-:W-:Y:S01]  /*0b40*/  SHF.L.W.U32.HI R29, R29, 0xa, R29 ;  /* 0x0000000a1d1d7819 */ /* 0x000fe20000010e1d */
[----:B------:R-:W0:Y:S01]  /*0b50*/  LDC.64 R6, c[0x3][0x18] ;  /* 0x00c00600ff067b82 */ /* 0x000e220000000a00 */
[----:B------:R-:W-:-:S02]  /*0b60*/  LOP3.LUT R4, R31, R35, R32, 0x96, !PT ;  /* 0x000000231f047212 */ /* 0x000fc400078e9620 */
[----:B------:R-:W-:Y:S02]  /*0b70*/  LEA.HI R34, R33, R2, R33, 0xc ;  /* 0x0000000221227211 */ /* 0x000fe400078f6021 */
[----:B------:R-:W-:Y:S02]  /*0b80*/  IADD3 R3, PT, PT, R4, R10, R3 ;  /* 0x0000000a04037210 */ /* 0x000fe40007ffe003 */
[----:B------:R-:W-:Y:S02]  /*0b90*/  LOP3.LUT R37, R34, R36, R29, 0x2d, !PT ;  /* 0x0000002422257212 */ /* 0x000fe400078e2d1d */
[----:B------:R-:W-:Y:S02]  /*0ba0*/  SHF.L.W.U32.HI R4, R35, 0xa, R35 ;  /* 0x0000000a23047819 */ /* 0x000fe40000010e23 */
[----:B------:R-:W-:Y:S02]  /*0bb0*/  LEA.HI R33, R3, R30, R3, 0x8 ;  /* 0x0000001e03217211 */ /* 0x000fe400078f4003 */
[----:B------:R-:W-:-:S02]  /*0bc0*/  IADD3 R38, PT, PT, R37, R9, R2 ;  /* 0x0000000925267210 */ /* 0x000fc40007ffe002 */
[--C-:B------:R-:W-:Y:S02]  /*0bd0*/  LOP3.LUT R2, R4, R33, R31.reuse, 0xb8, !PT ;  /* 0x0000002104027212 */ /* 0x100fe400078eb81f */
[----:B------:R-:W-:Y:S02]  /*0be0*/  SHF.L.W.U32.HI R3, R36, 0xa, R36 ;  /* 0x0000000a24037819 */ /* 0x000fe40000010e24 */
[----:B------:R-:W-:Y:S02]  /*0bf0*/  LEA.HI R36, R38, R5, R38, 0x6 ;  /* 0x0000000526247211 */ /* 0x000fe400078f3026 */
[----:B------:R-:W-:Y:S02]  /*0c00*/  IADD3 R35, PT, PT, R2, R11, R30 ;  /* 0x0000000b02237210 */ /* 0x000fe40007ffe01e */
[----:B------:R-:W-:Y:S02]  /*0c10*/  LOP3.LUT R30, R34, R3, R36, 0xb8, !PT ;  /* 0x00000003221e7212 */ /* 0x000fe400078eb824 */
[----:B------:R-:W-:-:S02]  /*0c20*/  SHF.L.W.U32.HI R2, R31, 0xa, R31 ;  /* 0x0000000a1f027819 */ /* 0x000fc40000010e1f */
[----:B------:R-:W-:Y:S02]  /*0c30*/  LEA.HI R35, R35, R32, R35, 0x7 ;  /* 0x0000002023237211 */ /* 0x000fe400078f3823 */
[----:B0-----:R-:W-:Y:S02]  /*0c40*/  IADD3 R38, PT, PT, R30, R6, R5 ;  /* 0x000000061e267210 */ /* 0x001fe40007ffe005 */
        /* <DEDUP_REMOVED lines=9> */
[----:B------:R-:W-:Y:S02]  /*0ce0*/  LOP3.LUT R29, R30, R33, R35, 0xb8, !PT ;  /* 0x000000211e1d7212 */ /* 0x000fe400078eb823 */
[----:B------:R-:W-:Y:S02]  /*0cf0*/  SHF.L.W.U32.HI R36, R36, 0xa, R36 ;  /* 0x0000000a24247819 */ /* 0x000fe40000010e24 */
[----:B------:R-:W-:-:S02]  /*0d00*/  LEA.HI R32, R32, R3, R32, 0xd ;  /* 0x0000000320207211 */ /* 0x000fc400078f6820 */
[-C--:B------:R-:W-:Y:S02]  /*0d10*/  IADD3 R29, PT, PT, R29, R11.reuse, R4 ;  /* 0x0000000b1d1d7210 */ /* 0x080fe40007ffe004 */
[----:B------:R-:W-:Y:S02]  /*0d20*/  IADD3 R34, PT, PT, R3, R6, R26 ;  /* 0x0000000603227210 */ /* 0x000fe40007ffe01a */
[----:B------:R-:W-:Y:S02]  /*0d30*/  LOP3.LUT R3, R31, R36, R32, 0xb8, !PT ;  /* 0x000000241f037212 */ /* 0x000fe400078eb820 */
[----:B------:R-:W-:Y:S02]  /*0d40*/  SHF.L.W.U32.HI R4, R35, 0xa, R35 ;  /* 0x0000000a23047819 */ /* 0x000fe40000010e23 */
[----:B------:R-:W-:Y:S01]  /*0d50*/  LEA.HI R29, R29, R2, R29, 0x8 ;  /* 0x000000021d1d7211 */ /* 0x000fe200078f401d */
[----:B------:R-:W-:Y:S01]  /*0d60*/  IMAD.IADD R34, R3, 0x1, R34 ;  /* 0x0000000103227824 */ /* 0x000fe200078e0222 */
[----:B------:R-:W-:-:S02]  /*0d70*/  IADD3 R3, PT, PT, R2, R11, R23 ;  /* 0x0000000b02037210 */ /* 0x000fc40007ffe017 */
[----:B------:R-:W-:Y:S02]  /*0d80*/  LOP3.LUT R2, R4, R29, R33, 0xb8, !PT ;  /* 0x0000001d04027212 */ /* 0x000fe400078eb821 */
[----:B------:R-:W-:Y:S02]  /*0d90*/  SHF.L.W.U32.HI R31, R31, 0xa, R31 ;  /* 0x0000000a1f1f7819 */ /* 0x000fe40000010e1f */
[----:B------:R-:W-:Y:S01]  /*0da0*/  LEA.HI R34, R34, R5, R34, 0xf ;  /* 0x0000000522227211 */ /* 0x000fe200078f7822 */
[----:B------:R-:W-:Y:S01]  /*0db0*/  IMAD.IADD R3, R2, 0x1, R3 ;  /* 0x0000000102037824 */ /* 0x000fe200078e0203 */
        /* <DEDUP_REMOVED lines=31> */
[--C-:B------:R-:W-:Y:S02]  /*0fb0*/  LOP3.LUT R29, R2, R33, R35.reuse, 0xb8, !PT ;  /* 0x00000021021d7212 */ /* 0x100fe400078eb823 */
        /* <DEDUP_REMOVED lines=10> */
[----:B------:R-:W-:Y:S02]  /*1060*/  IADD3 R29, PT, PT, R29, R11, R4 ;  /* 0x0000000b1d1d7210 */ /* 0x000fe40007ffe004 */
[----:B------:R-:W-:Y:S02]  /*1070*/  IADD3 R36, PT, PT, R31, UR6, R6 ;  /* 0x000000061f247c10 */ /* 0x000fe4000fffe006 */
        /* <DEDUP_REMOVED lines=13> */
[--C-:B------:R-:W-:Y:S02]  /*1150*/  LOP3.LUT R5, R34, R2, R33.reuse, 0xb8, !PT ;  /* 0x0000000222057212 */ /* 0x100fe400078eb821 */
[----:B------:R-:W-:Y:S02]  /*1160*/  SHF.L.W.U32.HI R32, R32, 0xa, R32 ;  /* 0x0000000a20207819 */ /* 0x000fe40000010e20 */
[----:B------:R-:W-:Y:S02]  /*1170*/  IADD3 R5, PT, PT, R5, R11, R30 ;  /* 0x0000000b05057210 */ /* 0x000fe40007ffe01e */
[----:B------:R-:W-:Y:S02]  /*1180*/  LEA.HI R36, R36, R3, R36, 0x7 ;  /* 0x0000000324247211 */ /* 0x000fe400078f3824 */
[----:B------:R-:W-:-:S02]  /*1190*/  SHF.L.W.U32.HI R30, R33, 0xa, R33 ;  /* 0x0000000a211e7819 */ /* 0x000fc40000010e21 */
[----:B------:R-:W-:Y:S02]  /*11a0*/  LEA.HI R5, R5, R4, R5, 0xf ;  /* 0x0000000405057211 */ /* 0x000fe400078f7805 */
[----:B------:R-:W-:Y:S02]  /*11b0*/  LOP3.LUT R35, R31, R32, R36, 0xb8, !PT ;  /* 0x000000201f237212 */ /* 0x000fe400078eb824 */
[----:B------:R-:W-:Y:S02]  /*11c0*/  IADD3 R33, PT, PT, R4, UR7, R11 ;  /* 0x0000000704217c10 */ /* 0x000fe4000fffe00b */
[----:B------:R-:W-:Y:S02]  /*11d0*/  LOP3.LUT R4, R30, R5, R2, 0xb8, !PT ;  /* 0x000000051e047212 */ /* 0x000fe400078eb802 */
[----:B------:R-:W-:Y:S02]  /*11e0*/  IADD3 R38, PT, PT, R35, R6, R3 ;  /* 0x0000000623267210 */ /* 0x000fe40007ffe003 */
[----:B------:R-:W-:Y:S01]  /*11f0*/  SHF.L.W.U32.HI R31, R31, 0xa, R31 ;  /* 0x0000000a1f1f7819 */ /* 0x000fe20000010e1f */
[----:B------:R-:W-:Y:S01]  /*1200*/  IMAD.IADD R33, R4, 0x1, R33 ;  /* 0x0000000104217824 */ /* 0x000fe200078e0221 */
[----:B------:R-:W-:-:S02]  /*1210*/  LEA.HI R3, R38, R29, R38, 0xc ;  /* 0x0000001d26037211 */ /* 0x000fc400078f6026 */
[----:B------:R-:W-:Y:S02]  /*1220*/  SHF.L.W.U32.HI R2, R2, 0xa, R2 ;  /* 0x0000000a02027819 */ /* 0x000fe40000010e02 */
[----:B------:R-:W-:Y:S02]  /*1230*/  LOP3.LUT R4, R36, R31, R3, 0xb8, !PT ;  /* 0x0000001f24047212 */ /* 0x000fe400078eb803 */
[----:B------:R-:W-:Y:S02]  /*1240*/  LEA.HI R33, R33, R34, R33, 0x9 ;  /* 0x0000002221217211 */ /* 0x000fe400078f4821 */
[----:B------:R-:W-:Y:S02]  /*1250*/  IADD3 R29, PT, PT, R4, R6, R29 ;  /* 0x00000006041d7210 */ /* 0x000fe40007ffe01d */
[----:B------:R-:W-:Y:S02]  /*1260*/  IADD3 R35, PT, PT, R34, R11, R25 ;  /* 0x0000000b22237210 */ /* 0x000fe40007ffe019 */
[----:B------:R-:W-:-:S02]  /*1270*/  LOP3.LUT R4, R2, R33, R5, 0xb8, !PT ;  /* 0x0000002102047212 */ /* 0x000fc400078eb805 */
        /* <DEDUP_REMOVED lines=17> */
[----:B------:R-:W-:Y:S01]  /*1390*/  LOP3.LUT R35, R33, R40, R38, 0xb8, !PT ;  /* 0x0000002821237212 */ /* 0x000fe200078eb826 */
[----:B------:R-:W0:Y:S01]  /*13a0*/  LDC.64 R4, c[0x3][0x8] ;  /* 0x00c00200ff047b82 */ /* 0x000e220000000a00 */
[----:B------:R-:W-:Y:S02]  /*13b0*/  SHF.L.W.U32.HI R30, R29, 0xa, R29 ;  /* 0x0000000a1d1e7819 */ /* 0x000fe40000010e1d */
[----:B------:R-:W-:Y:S02]  /*13c0*/  LEA.HI R31, R31, R36, R31, 0xf ;  /* 0x000000241f1f7211 */ /* 0x000fe400078f781f */
[----:B------:R-:W-:Y:S02]  /*13d0*/  IADD3 R35, PT, PT, R35, R11, R2 ;  /* 0x0000000b23237210 */ /* 0x000fe40007ffe002 */
[----:B------:R-:W-:-:S02]  /*13e0*/  IADD3 R37, PT, PT, R36, R6, R23 ;  /* 0x0000000624257210 */ /* 0x000fc40007ffe017 */
[----:B------:R-:W-:Y:S02]  /*13f0*/  LOP3.LUT R2, R3, R30, R31, 0xb8, !PT ;  /* 0x0000001e03027212 */ /* 0x000fe400078eb81f */
[----:B------:R-:W-:Y:S02]  /*1400*/  LEA.HI R36, R35, R32, R35, 0xd ;  /* 0x0000002023247211 */ /* 0x000fe400078f6823 */
[----:B------:R-:W-:Y:S01]  /*1410*/  SHF.L.W.U32.HI R29, R38, 0xa, R38 ;  /* 0x0000000a261d7819 */ /* 0x000fe20000010e26 */
[----:B------:R-:W-:Y:S01]  /*1420*/  IMAD.IADD R35, R2, 0x1, R37 ;  /* 0x0000000102237824 */ /* 0x000fe200078e0225 */
[----:B------:R-:W-:Y:S02]  /*1430*/  SHF.L.W.U32.HI R2, R3, 0xa, R3 ;  /* 0x0000000a03027819 */ /* 0x000fe40000010e03 */
[----:B------:R-:W-:Y:S02]  /*1440*/  LOP3.LUT R37, R29, R36, R40, 0xb8, !PT ;  /* 0x000000241d257212 */ /* 0x000fe400078eb828 */
[----:B------:R-:W-:-:S02]  /*1450*/  LEA.HI R35, R35, R34, R35, 0xd ;  /* 0x0000002223237211 */ /* 0x000fc400078f6823 */
[----:B------:R-:W-:Y:S02]  /*1460*/  IADD3 R32, PT, PT, R37, R11, R32 ;  /* 0x0000000b25207210 */ /* 0x000fe40007ffe020 */
[----:B------:R-:W-:Y:S02]  /*1470*/  IADD3 R39, PT, PT, R34, R6, R25 ;  /* 0x0000000622277210 */ /* 0x000fe40007ffe019 */
[----:B------:R-:W-:Y:S02]  /*1480*/  LOP3.LUT R34, R31, R2, R35, 0xb8, !PT ;  /* 0x000000021f227212 */ /* 0x000fe400078eb823 */
[----:B------:R-:W-:Y:S02]  /*1490*/  SHF.L.W.U32.HI R3, R40, 0xa, R40 ;  /* 0x0000000a28037819 */ /* 0x000fe40000010e28 */
[----:B------:R-:W-:Y:S01]  /*14a0*/  LEA.HI R37, R32, R33, R32, 0xc ;  /* 0x0000002120257211 */ /* 0x000fe200078f6020 */
[----:B------:R-:W-:Y:S01]  /*14b0*/  IMAD.IADD R39, R34, 0x1, R39 ;  /* 0x0000000122277824 */ /* 0x000fe200078e0227 */
[----:B0-----:R-:W-:-:S02]  /*14c0*/  IADD3 R38, PT, PT, R33, R4, R26 ;  /* 0x0000000421267210 */ /* 0x001fc40007ffe01a */
        /* <DEDUP_REMOVED lines=49> */
[----:B------:R-:W-:Y:S02]  /*17e0*/  IADD3 R38, PT, PT, R31, UR6, R7 ;  /* 0x000000061f267c10 */ /* 0x000fe4000fffe007 */
[--C-:B------:R-:W-:Y:S02]  /*17f0*/  LOP3.LUT R3, R32, R33, R39.reuse, 0x2d, !PT ;  /* 0x0000002120037212 */ /* 0x100fe400078e2d27 */
[----:B------:R-:W-:Y:S02]  /*1800*/  SHF.L.W.U32.HI R31, R2, 0xa, R2 ;  /* 0x0000000a021f7819 */ /* 0x000fe40000010e02 */
[----:B------:R-:W-:Y:S01]  /*1810*/  LEA.HI R34, R34, R29, R34, 0x9 ;  /* 0x0000001d22227211 */ /* 0x000fe200078f4822 */
[----:B------:R-:W-:Y:S01]  /*1820*/  IMAD.IADD R37, R3, 0x1, R38 ;  /* 0x0000000103257824 */ /* 0x000fe200078e0226 */
[----:B------:R-:W-:-:S02]  /*1830*/  SHF.L.W.U32.HI R2, R39, 0xa, R39 ;  /* 0x0000000a27027819 */ /* 0x000fc40000010e27 */
[--C-:B------:R-:W-:Y:S02]  /*1840*/  LOP3.LUT R3, R31, R34, R36.reuse, 0x2d, !PT ;  /* 0x000000221f037212 */ /* 0x100fe400078e2d24 */
[----:B------:R-:W-:Y:S02]  /*1850*/  LEA.HI R37, R37, R30, R37, 0x6 ;  /* 0x0000001e25257211 */ /* 0x000fe400078f3025 */
[----:B------:R-:W-:Y:S02]  /*1860*/  IADD3 R38, PT, PT, R3, R4, R29 ;  /* 0x0000000403267210 */ /* 0x000fe40007ffe01d */
[----:B------:R-:W-:Y:S02]  /*1870*/  SHF.L.W.U32.HI R3, R36, 0xa, R36 ;  /* 0x0000000a24037819 */ /* 0x000fe40000010e24 */
[----:B------:R-:W-:Y:S02]  /*1880*/  LEA.HI R29, R38, R35, R38, 0xd ;  /* 0x00000023261d7211 */ /* 0x000fe400078f6826 */
[----:B------:R-:W-:-:S02]  /*1890*/  LOP3.LUT R39, R2, R37, R33, 0x2d, !PT ;  /* 0x0000002502277212 */ /* 0x000fc400078e2d21 */
[----:B------:R-:W-:Y:S02]  /*18a0*/  IADD3 R36, PT, PT, R35, R4, R23 ;  /* 0x0000000423247210 */ /* 0x000fe40007ffe017 */
[----:B------:R-:W-:Y:S02]  /*18b0*/  LOP3.LUT R35, R3, R29, R34, 0x2d, !PT ;  /* 0x0000001d03237212 */ /* 0x000fe400078e2d22 */
[----:B------:R-:W-:Y:S02]  /*18c0*/  IADD3 R39, PT, PT, R39, R7, R30 ;  /* 0x0000000727277210 */ /* 0x000fe40007ffe01e */
[----:B------:R-:W-:Y:S01]  /*18d0*/  SHF.L.W.U32.HI R30, R33, 0xa, R33 ;  /* 0x0000000a211e7819 */ /* 0x000fe20000010e21 */
[----:B------:R-:W-:Y:S01]  /*18e0*/  IMAD.IADD R36, R35, 0x1, R36 ;  /* 0x0000000123247824 */ /* 0x000fe200078e0224 */
[----:B------:R-:W-:Y:S02]  /*18f0*/  LEA.HI R33, R39, R32, R39, 0x6 ;  /* 0x0000002027217211 */ /* 0x000fe400078f3027 */
[----:B------:R-:W-:-:S02]  /*1900*/  SHF.L.W.U32.HI R34, R34, 0xa, R34 ;  /* 0x0000000a22227819 */ /* 0x000fc40000010e22 */
[----:B------:R-:W-:Y:S02]  /*1910*/  LOP3.LUT R35, R30, R33, R37, 0x2d, !PT ;  /* 0x000000211e237212 */ /* 0x000fe400078e2d25 */
        /* <DEDUP_REMOVED lines=19> */
[----:B------:R-:W-:Y:S02]  /*1a50*/  IADD3 R37, PT, PT, R34, R4, R21 ;  /* 0x0000000422257210 */ /* 0x000fe40007ffe015 */
        /* <DEDUP_REMOVED lines=8> */
[----:B------:R-:W-:Y:S02]  /*1ae0*/  LOP3.LUT R38, R31, R34, R36, 0x2d, !PT ;  /* 0x000000221f267212 */ /* 0x000fe400078e2d24 */
[----:B------:R-:W-:Y:S02]  /*1af0*/  SHF.L.W.U32.HI R32, R33, 0xa, R33 ;  /* 0x0000000a21207819 */ /* 0x000fe40000010e21 */
[----:B------:R-:W-:-:S02]  /*1b00*/  LEA.HI R37, R37, R2, R37, 0x5 ;  /* 0x0000000225257211 */ /* 0x000fc400078f2825 */
[----:B------:R-:W-:Y:S02]  /*1b10*/  IADD3 R38, PT, PT, R38, R4, R29 ;  /* 0x0000000426267210 */ /* 0x000fe40007ffe01d */
[----:B------:R-:W-:Y:S02]  /*1b20*/  IADD3 R29, PT, PT, R2, R7, R25 ;  /* 0x00000007021d7210 */ /* 0x000fe40007ffe019 */
[----:B------:R-:W-:Y:S02]  /*1b30*/  LOP3.LUT R2, R32, R37, R35, 0x2d, !PT ;  /* 0x0000002520027212 */ /* 0x000fe400078e2d23 */
        /* <DEDUP_REMOVED lines=39> */
[----:B------:R-:W-:Y:S02]  /*1db0*/  IADD3 R30, PT, PT, R36, R5, R23 ;  /* 0x00000005241e7210 */ /* 0x000fe40007ffe017 */
[----:B------:R-:W-:Y:S02]  /*1dc0*/  LOP3.LUT R29, R39, R34, R37, 0xb8, !PT ;  /* 0x00000022271d7212 */ /* 0x000fe400078eb825 */
[----:B------:R-:W-:Y:S02]  /*1dd0*/  SHF.L.W.U32.HI R38, R38, 0xa, R38 ;  /* 0x0000000a26267819 */ /* 0x000fe40000010e26 */
[----:B------:R-:W-:Y:S01]  /*1de0*/  LEA.HI R36, R40, R31, R40, 0x5 ;  /* 0x0000001f28247211 */ /* 0x000fe200078f2828 */
[----:B------:R-:W-:Y:S01]  /*1df0*/  IMAD.IADD R29, R29, 0x1, R30 ;  /* 0x000000011d1d7824 */ /* 0x000fe200078e021e */
[----:B------:R-:W-:Y:S02]  /*1e00*/  SHF.L.W.U32.HI R30, R39, 0xa, R39 ;  /* 0x0000000a271e7819 */ /* 0x000fe40000010e27 */
[----:B------:R-:W-:-:S02]  /*1e10*/  LOP3.LUT R40, R38, R36, R35, 0xb8, !PT ;  /* 0x0000002426287212 */ /* 0x000fc400078eb823 */
[----:B------:R-:W-:Y:S02]  /*1e20*/  LEA.HI R39, R29, R32, R29, 0xb ;  /* 0x000000201d277211 */ /* 0x000fe400078f581d */
[----:B0-----:R-:W-:Y:S02]  /*1e30*/  IADD3 R40, PT, PT, R40, R2, R31 ;  /* 0x0000000228287210 */ /* 0x001fe40007ffe01f */
[----:B------:R-:W-:Y:S02]  /*1e40*/  SHF.L.W.U32.HI R29, R35, 0xa, R35 ;  /* 0x0000000a231d7819 */ /* 0x000fe40000010e23 */
[----:B------:R-:W-:Y:S02]  /*1e50*/  LEA.HI R40, R40, R33, R40, 0xf ;  /* 0x0000002128287211 */ /* 0x000fe400078f7828 */
[----:B------:R-:W-:Y:S02]  /*1e60*/  LOP3.LUT R31, R37, R30, R39, 0xb8, !PT ;  /* 0x0000001e251f7212 */ /* 0x000fe400078eb827 */
[----:B------:R-:W-:-:S02]  /*1e70*/  LOP3.LUT R41, R29, R40, R36, 0xb8, !PT ;  /* 0x000000281d297212 */ /* 0x000fc400078eb824 */
[----:B------:R-:W-:Y:S02]  /*1e80*/  IADD3 R31, PT, PT, R31, R5, R32 ;  /* 0x000000051f1f7210 */ /* 0x000fe40007ffe020 */
[----:B------:R-:W-:Y:S02]  /*1e90*/  IADD3 R41, PT, PT, R41, R2, R33 ;  /* 0x0000000229297210 */ /* 0x000fe40007ffe021 */
[----:B------:R-:W-:Y:S02]  /*1ea0*/  SHF.L.W.U32.HI R32, R37, 0xa, R37 ;  /* 0x0000000a25207819 */ /* 0x000fe40000010e25 */
[----:B------:R-:W-:Y:S02]  /*1eb0*/  LEA.HI R35, R31, R34, R31, 0xc ;  /* 0x000000221f237211 */ /* 0x000fe400078f601f */
[----:B------:R-:W-:Y:S02]  /*1ec0*/  SHF.L.W.U32.HI R31, R36, 0xa, R36 ;  /* 0x0000000a241f7819 */ /* 0x000fe40000010e24 */
[----:B------:R-:W-:-:S02]  /*1ed0*/  LEA.HI R36, R41, R38, R41, 0x5 ;  /* 0x0000002629247211 */ /* 0x000fc400078f2829 */
[----:B------:R-:W-:Y:S02]  /*1ee0*/  LOP3.LUT R33, R39, R32, R35, 0xb8, !PT ;  /* 0x0000002027217212 */ /* 0x000fe400078eb823 */
[----:B------:R-:W-:Y:S02]  /*1ef0*/  IADD3 R41, PT, PT, R38, R2, R19 ;  /* 0x0000000226297210 */ /* 0x000fe40007ffe013 */
        /* <DEDUP_REMOVED lines=53> */
[-C--:B------:R-:W-:Y:S02]  /*2250*/  IADD3 R39, PT, PT, R39, R5.reuse, R32 ;  /* 0x0000000527277210 */ /* 0x080fe40007ffe020 */
[----:B------:R-:W-:Y:S02]  /*2260*/  IADD3 R40, PT, PT, R33, UR7, R2 ;  /* 0x0000000721287c10 */ /* 0x000fe4000fffe002 */
[----:B------:R-:W-:Y:S02]  /*2270*/  LOP3.LUT R33, R31, R36, R38, 0xb8, !PT ;  /* 0x000000241f217212 */ /* 0x000fe400078eb826 */
[----:B------:R-:W-:Y:S02]  /*2280*/  SHF.L.W.U32.HI R32, R37, 0xa, R37 ;  /* 0x0000000a25207819 */ /* 0x000fe40000010e25 */
[----:B------:R-:W-:Y:S01]  /*2290*/  LEA.HI R37, R39, R30, R39, 0x9 ;  /* 0x0000001e27257211 */ /* 0x000fe200078f4827 */
[----:B------:R-:W-:Y:S01]  /*22a0*/  IMAD.IADD R40, R33, 0x1, R40 ;  /* 0x0000000121287824 */ /* 0x000fe200078e0228 */
[----:B------:R-:W-:-:S02]  /*22b0*/  IADD3 R39, PT, PT, R30, R5, R26 ;  /* 0x000000051e277210 */ /* 0x000fc40007ffe01a */
[C---:B------:R-:W-:Y:S02]  /*22c0*/  LOP3.LUT R30, R35.reuse, R32, R37, 0xb8, !PT ;  /* 0x00000020231e7212 */ /* 0x040fe400078eb825 */
        /* <DEDUP_REMOVED lines=20> */
[----:B------:R-:W-:Y:S02]  /*2410*/  SHF.L.W.U32.HI R32, R35, 0xa, R35 ;  /* 0x0000000a23207819 */ /* 0x000fe40000010e23 */
[----:B------:R-:W-:Y:S02]  /*2420*/  LEA.HI R35, R39, R30, R39, 0x6 ;  /* 0x0000001e27237211 */ /* 0x000fe400078f3027 */
[----:B------:R-:W-:Y:S02]  /*2430*/  LOP3.LUT R40, R31, R38, R36, 0xb8, !PT ;  /* 0x000000261f287212 */ /* 0x000fe400078eb824 */
[----:B------:R-:W-:Y:S02]  /*2440*/  IADD3 R39, PT, PT, R30, UR6, R5 ;  /* 0x000000061e277c10 */ /* 0x000fe4000fffe005 */
        /* <DEDUP_REMOVED lines=9> */
[----:B------:R-:W-:Y:S02]  /*24e0*/  IADD3 R34, PT, PT, R34, UR7, R5 ;  /* 0x0000000722227c10 */ /* 0x000fe4000fffe005 */
        /* <DEDUP_REMOVED lines=53> */
[----:B------:R-:W-:Y:S02]  /*2840*/  SHF.L.W.U32.HI R30, R39, 0xa, R39 ;  /* 0x0000000a271e7819 */ /* 0x000fe40000010e27 */
[----:B------:R-:W-:Y:S02]  /*2850*/  LEA.HI R37, R37, R34, R37, 0xc ;  /* 0x0000002225257211 */ /* 0x000fe400078f6025 */
[----:B------:R-:W-:Y:S02]  /*2860*/  LOP3.LUT R32, R36, R40, R33, 0x2d, !PT ;  /* 0x0000002824207212 */ /* 0x000fe400078e2d21 */
[----:B------:R-:W-:Y:S02]  /*2870*/  IADD3 R34, PT, PT, R34, R3, R19 ;  /* 0x0000000322227210 */ /* 0x000fe40007ffe013 */
        /* <DEDUP_REMOVED lines=71> */
[----:B------:R-:W-:Y:S02]  /*2cf0*/  IADD3 R33, PT, PT, R30, UR6, R3 ;  /* 0x000000061e217c10 */ /* 0x000fe4000fffe003 */
[----:B------:R-:W-:Y:S02]  /*2d00*/  IADD3 R29, PT, PT, R29, R8, R19 ;  /* 0x000000081d1d7210 */ /* 0x000fe40007ffe013 */
[----:B------:R-:W-:Y:S02]  /*2d10*/  LOP3.LUT R30, R25, R36, R23, 0x96, !PT ;  /* 0x00000024191e7212 */ /* 0x000fe400078e9617 */
[----:B------:R-:W-:-:S02]  /*2d20*/  LEA.HI R32, R29, R42, R29, 0xe ;  /* 0x0000002a1d207211 */ /* 0x000fc400078f701d */
[----:B------:R-:W-:Y:S01]  /*2d30*/  SHF.L.W.U32.HI R19, R38, 0xa, R38 ;  /* 0x0000000a26137819 */ /* 0x000fe20000010e26 */
[----:B------:R-:W-:Y:S01]  /*2d40*/  IMAD.IADD R29, R30, 0x1, R33 ;  /* 0x000000011e1d7824 */ /* 0x000fe200078e0221 */
[----:B------:R-:W-:Y:S02]  /*2d50*/  SHF.L.W.U32.HI R36, R36, 0xa, R36 ;  /* 0x0000000a24247819 */ /* 0x000fe40000010e24 */
[----:B------:R-:W-:Y:S02]  /*2d60*/  LOP3.LUT R33, R32, R40, R19, 0x2d, !PT ;  /* 0x0000002820217212 */ /* 0x000fe400078e2d13 */
        /* <DEDUP_REMOVED lines=24> */
[----:B------:R-:W-:Y:S01]  /*2ef0*/  ISETP.NE.AND P0, PT, R24, RZ, PT ;  /* 0x000000ff1800720c */ /* 0x000fe20003f05270 */
[----:B------:R-:W-:Y:S01]  /*2f00*/  IMAD.IADD R27, R27, 0x1, R32 ;  /* 0x000000011b1b7824 */ /* 0x000fe200078e0220 */
[----:B------:R-:W-:Y:S02]  /*2f10*/  LOP3.LUT R19, R32, R34, R33, 0x2d, !PT ;  /* 0x0000002220137212 */ /* 0x000fe400078e2d21 */
[----:B------:R-:W-:Y:S01]  /*2f20*/  LEA.HI R37, R34, R28, R34, 0xa ;  /* 0x0000001c22257211 */ /* 0x000fe200078f5022 */
[----:B------:R-:W-:Y:S01]  /*2f30*/  IMAD.IADD R34, R18, 0x1, R23 ;  /* 0x0000000112227824 */ /* 0x000fe200078e0217 */
[----:B------:R-:W-:Y:S02]  /*2f40*/  SHF.L.W.U32.HI R28, R25, 0xa, R25 ;  /* 0x0000000a191c7819 */ /* 0x000fe40000010e19 */
[----:B------:R-:W-:-:S02]  /*2f50*/  LEA.HI R35, R31, R30, R31, 0xb ;  /* 0x0000001e1f237211 */ /* 0x000fc400078f581f */
[----:B------:R-:W-:Y:S01]  /*2f60*/  IADD3 R19, PT, PT, R19, R8, R21 ;  /* 0x0000000813137210 */ /* 0x000fe20007ffe015 */
[----:B------:R-:W-:Y:S01]  /*2f70*/  IMAD.IADD R31, R28, 0x1, R37 ;  /* 0x000000011c1f7824 */ /* 0x000fe200078e0225 */
[----:B------:R-:W-:Y:S02]  /*2f80*/  LOP3.LUT R18, R35, R26, R28, 0x96, !PT ;  /* 0x0000001a23127212 */ /* 0x000fe400078e961c */
[----:B------:R-:W-:Y:S02]  /*2f90*/  LEA.HI R34, R19, R34, R19, 0x6 ;  /* 0x0000002213227211 */ /* 0x000fe400078f3013 */
[C---:B------:R-:W-:Y:S02]  /*2fa0*/  IADD3 R19, PT, PT, R29.reuse, R23, R20 ;  /* 0x000000171d137210 */ /* 0x040fe40007ffe014 */
[----:B------:R-:W-:Y:S02]  /*2fb0*/  IADD3 R18, PT, PT, R18, R3, R30 ;  /* 0x0000000312127210 */ /* 0x000fe40007ffe01e */
[----:B------:R-:W-:-:S02]  /*2fc0*/  IADD3 R25, PT, PT, R29, R33, R22 ;  /* 0x000000211d197210 */ /* 0x000fc40007ffe016 */
[----:B------:R-:W-:Y:S01]  /*2fd0*/  LEA.HI R29, R18, R19, R18, 0xb ;  /* 0x00000013121d7211 */ /* 0x000fe200078f5812 */
[----:B------:R-:W-:Y:S01]  /*2fe0*/  IMAD.IADD R19, R35, 0x1, R34 ;  /* 0x0000000123137824 */ /* 0x000fe200078e0222 */
[----:B------:R-:W-:Y:S01]  /*2ff0*/  LEA.HI R23, R26, R27, R26, 0xa ;  /* 0x0000001b1a177211 */ /* 0x000fe200078f501a */
[----:B------:R-:W-:Y:S06]  /*3000*/  @P0 BRA `(.L_x_18) ;  /* 0xffffffd000780947 */ /* 0x000fec000383ffff */
[----:B------:R-:W0:Y:S01]  /*3010*/  LDCU.64 UR6, c[0x0][0x388] ;  /* 0x00007100ff0677ac */ /* 0x000e220008000a00 */
[C---:B------:R-:W-:Y:S02]  /*3020*/  IMAD R15, R0.reuse, 0x14, RZ ;  /* 0x00000014000f7824 */ /* 0x040fe400078e02ff */
[----:B------:R-:W-:-:S03]  /*3030*/  VIADD R18, R0, 0x1 ;  /* 0x0000000100127836 */ /* 0x000fc60000000000 */
[----:B0-----:R-:W-:-:S04]  /*3040*/  IADD3 R14, P0, PT, R15, UR6, RZ ;  /* 0x000000060f0e7c10 */ /* 0x001fc8000ff1e0ff */
[----:B------:R-:W-:Y:S02]  /*3050*/  LEA.HI.X.SX32 R15, R15, UR7, 0x1, P0 ;  /* 0x000000070f0f7c11 */ /* 0x000fe400080f0eff */
[----:B------:R-:W-:-:S03]  /*3060*/  ISETP.GE.U32.AND P0, PT, R18, R17, PT ;  /* 0x000000111200720c */ /* 0x000fc60003f06070 */
[----:B------:R0:W-:Y:S04]  /*3070*/  STG.E desc[UR8][R14.64], R23 ;  /* 0x000000170e007986 */ /* 0x0001e8000c101908 */
[----:B------:R0:W-:Y:S04]  /*3080*/  STG.E desc[UR8][R14.64+0x4], R31 ;  /* 0x0000041f0e007986 */ /* 0x0001e8000c101908 */
[----:B------:R0:W-:Y:S04]  /*3090*/  STG.E desc[UR8][R14.64+0x8], R25 ;  /* 0x000008190e007986 */ /* 0x0001e8000c101908 */
[----:B------:R0:W-:Y:S04]  /*30a0*/  STG.E desc[UR8][R14.64+0xc], R29 ;  /* 0x00000c1d0e007986 */ /* 0x0001e8000c101908 */
[----:B------:R0:W-:Y:S01]  /*30b0*/  STG.E desc[UR8][R14.64+0x10], R19 ;  /* 0x000010130e007986 */ /* 0x0001e2000c101908 */
[----:B------:R-:W-:Y:S05]  /*30c0*/  @P0 BRA `(.L_x_17) ;  /* 0x0000008800f80947 */ /* 0x000fea0003800000 */
[----:B0-----:R0:W5:Y:S01]  /*30d0*/  LDG.E.64 R18, desc[UR8][R12.64+0x8] ;  /* 0x000008080c127981 */ /* 0x001162000c1e1b00 */
[----:B------:R-:W-:Y:S01]  /*30e0*/  IMAD.MOV.U32 R27, RZ, RZ, 0x67452301 ;  /* 0x67452301ff1b7424 */ /* 0x000fe200078e00ff */
[----:B------:R-:W-:Y:S01]  /*30f0*/  UMOV UR4, URZ ;  /* 0x000000ff00047c82 */ /* 0x000fe20008000000 */
[----:B------:R-:W-:Y:S02]  /*3100*/  IMAD.MOV.U32 R31, RZ, RZ, -0x10325477 ;  /* 0xefcdab89ff1f7424 */ /* 0x000fe400078e00ff */
[----:B------:R-:W-:Y:S02]  /*3110*/  IMAD.MOV.U32 R29, RZ, RZ, -0x67452302 ;  /* 0x98badcfeff1d7424 */ /* 0x000fe400078e00ff */
[----:B------:R-:W-:Y:S02]  /*3120*/  IMAD.MOV.U32 R23, RZ, RZ, 0x10325476 ;  /* 0x10325476ff177424 */ /* 0x000fe400078e00ff */
[----:B------:R-:W-:-:S07]  /*3130*/  IMAD.MOV.U32 R33, RZ, RZ, -0x3c2d1e10 ;  /* 0xc3d2e1f0ff217424 */ /* 0x000fce00078e00ff */
.L_x_19:
[----:B------:R-:W-:Y:S01]  /*3140*/  UISETP.NE.AND UP0, UPT, UR4, URZ, UPT ;  /* 0x000000ff0400728c */ /* 0x000fe2000bf05270 */
[----:B------:R-:W-:Y:S01]  /*3150*/  UMOV UR6, 0x40 ;  /* 0x0000004000067882 */ /* 0x000fe20000000000 */
[----:B------:R-:W-:Y:S02]  /*3160*/  UIADD3 UR4, UPT, UPT, UR4, 0x1, URZ ;  /* 0x0000000104047890 */ /* 0x000fe4000fffe0ff */
[----:B------:R-:W-:Y:S02]  /*3170*/  USEL UR6, UR6, 0xa0, !UP0 ;  /* 0x000000a006067887 */ /* 0x000fe4000c000000 */
[----:B------:R-:W-:Y:S01]  /*3180*/  PLOP3.LUT P0, PT, PT, PT, UP0, 0x80, 0x8 ;  /* 0x000000000008781c */ /* 0x000fe20003f0f008 */
[----:B------:R-:W-:-:S03]  /*3190*/  USEL UR7, URZ, 0x80, !UP0 ;  /* 0x00000080ff077887 */ /* 0x000fc6000c000000 */
[----:B------:R-:W-:Y:S02]  /*31a0*/  SEL R22, R23, 0x10325476, !P0 ;  /* 0x1032547617167807 */ /* 0x000fe40004000000 */
[----:B------:R-:W-:Y:S02]  /*31b0*/  SEL R21, R29, 0x98badcfe, !P0 ;  /* 0x98badcfe1d157807 */ /* 0x000fe40004000000 */
[----:B------:R-:W-:Y:S02]  /*31c0*/  SEL R26, R31, 0xefcdab89, !P0 ;  /* 0xefcdab891f1a7807 */ /* 0x000fe40004000000 */
[----:B------:R-:W-:Y:S02]  /*31d0*/  SEL R24, R27, 0x67452301, !P0 ;  /* 0x674523011b187807 */ /* 0x000fe40004000000 */
[----:B-----5:R-:W-:Y:S02]  /*31e0*/  SEL R25, R18, R27, !P0 ;  /* 0x0000001b12197207 */ /* 0x020fe40004000000 */
[----:B------:R-:W-:-:S02]  /*31f0*/  LOP3.LUT R20, R22, R21, R26, 0x96, !PT ;  /* 0x0000001516147212 */ /* 0x000fc400078e961a */
[----:B------:R-:W-:Y:S02]  /*3200*/  SEL R34, R27, 0x67452381, !P0 ;  /* 0x674523811b227807 */ /* 0x000fe40004000000 */
[----:B------:R-:W-:Y:S02]  /*3210*/  IADD3 R35, PT, PT, R20, R24, R25 ;  /* 0x0000001814237210 */ /* 0x000fe40007ffe019 */
[----:B------:R-:W-:Y:S02]  /*3220*/  SEL R27, R33, 0xc3d2e1f0, !P0 ;  /* 0xc3d2e1f0211b7807 */ /* 0x000fe40004000000 */
[----:B------:R-:W-:Y:S01]  /*3230*/  LOP3.LUT R30, R26, R21, R22, 0x2d, !PT ;  /* 0x000000151a1e7212 */ /* 0x000fe200078e2d16 */
[----:B------:R-:W-:Y:S01]  /*3240*/  IMAD.IADD R28, R35, 0x1, R10 ;  /* 0x00000001231c7824 */ /* 0x000fe200078e020a */
[----:B------:R-:W-:Y:S02]  /*3250*/  SEL R20, R19, R31, !P0 ;  /* 0x0000001f13147207 */ /* 0x000fe40004000000 */
[----:B------:R-:W-:-:S02]  /*3260*/  SHF.L.W.U32.HI R32, R21, 0xa, R21 ;  /* 0x0000000a15207819 */ /* 0x000fc40000010e15 */
[----:B------:R-:W-:Y:S02]  /*3270*/  LEA.HI R37, R28, R27, R28, 0xb ;  /* 0x0000001b1c257211 */ /* 0x000fe400078f581c */
[----:B------:R-:W-:Y:S02]  /*3280*/  IADD3 R30, PT, PT, R34, R9, R30 ;  /* 0x00000009221e7210 */ /* 0x000fe40007ffe01e */
[----:B------:R-:W-:Y:S02]  /*3290*/  IADD3 R31, PT, PT, R27, R10, R20 ;  /* 0x0000000a1b1f7210 */ /* 0x000fe40007ffe014 */
        /* <DEDUP_REMOVED lines=23> */
[----:B------:R-:W-:Y:S02]  /*3410*/  SEL R28, R33, RZ, P0 ;  /* 0x000000ff211c7207 */ /* 0x000fe40000000000 */
[----:B------:R-:W-:Y:S02]  /*3420*/  IADD3 R33, PT, PT, R32, R9, R25 ;  /* 0x0000000920217210 */ /* 0x000fe40007ffe019 */
[----:B------:R-:W-:-:S02]  /*3430*/  LOP3.LUT R32, R39, R34, R30, 0x2d, !PT ;  /* 0x0000002227207212 */ /* 0x000fc400078e2d1e */
[----:B------:R-:W-:Y:S02]  /*3440*/  SHF.L.W.U32.HI R35, R36, 0xa, R36 ;  /* 0x0000000a24237819 */ /* 0x000fe40000010e24 */
[-C--:B------:R-:W-:Y:S01]  /*3450*/  LEA.HI R36, R40, R31.reuse, R40, 0xc ;  /* 0x0000001f28247211 */ /* 0x080fe200078f6028 */
        /* <DEDUP_REMOVED lines=11> */
[----:B------:R-:W-:Y:S02]  /*3510*/  SHF.L.W.U32.HI R34, R39, 0xa, R39 ;  /* 0x0000000a27227819 */ /* 0x000fe40000010e27 */
[----:B------:R-:W-:-:S02]  /*3520*/  LEA.HI R37, R43, R30, R43, 0xd ;  /* 0x0000001e2b257211 */ /* 0x000fc400078f682b */
[----:B------:R-:W-:Y:S02]  /*3530*/  LOP3.LUT R31, R38, R36, R33, 0x96, !PT ;  /* 0x00000024261f7212 */ /* 0x000fe400078e9621 */
[----:B------:R-:W-:Y:S02]  /*3540*/  IADD3 R39, PT, PT, R30, R9, R29 ;  /* 0x000000091e277210 */ /* 0x000fe40007ffe01d */
[----:B------:R-:W-:Y:S01]  /*3550*/  LOP3.LUT R30, R37, R41, R34, 0x2d, !PT ;  /* 0x00000029251e7212 */ /* 0x000fe200078e2d22 */
[----:B------:R-:W-:Y:S01]  /*3560*/  IMAD.IADD R40, R31, 0x1, R40 ;  /* 0x000000011f287824 */ /* 0x000fe200078e0228 */
[----:B------:R-:W-:Y:S02]  /*3570*/  SHF.L.W.U32.HI R31, R36, 0xa, R36 ;  /* 0x0000000a241f7819 */ /* 0x000fe40000010e24 */
[----:B------:R-:W-:Y:S01]  /*3580*/  ISETP.NE.AND P0, PT, R16, UR4, PT ;  /* 0x0000000410007c0c */ /* 0x000fe2000bf05270 */
        /* <DEDUP_REMOVED lines=13> */
[----:B------:R-:W-:-:S02]  /*3660*/  IADD3 R41, PT, PT, R34, R9, R28 ;  /* 0x0000000922297210 */ /* 0x000fc40007ffe01c */
[----:B------:R-:W-:Y:S02]  /*3670*/  LOP3.LUT R34, R37, R39, R32, 0x2d, !PT ;  /* 0x0000002725227212 */ /* 0x000fe400078e2d20 */
[----:B------:R-:W-:Y:S02]  /*3680*/  IADD3 R40, PT, PT, R40, R10, R33 ;  /* 0x0000000a28287210 */ /* 0x000fe40007ffe021 */
[----:B------:R-:W-:Y:S01]  /*3690*/  SHF.L.W.U32.HI R33, R36, 0xa, R36 ;  /* 0x0000000a24217819 */ /* 0x000fe20000010e24 */
[----:B------:R-:W-:Y:S01]  /*36a0*/  IMAD.IADD R41, R34, 0x1, R41 ;  /* 0x0000000122297824 */ /* 0x000fe200078e0229 */
[----:B------:R-:W-:Y:S02]  /*36b0*/  LEA.HI R36, R40, R31, R40, 0x9 ;  /* 0x0000001f28247211 */ /* 0x000fe400078f4828 */
[----:B------:R-:W-:Y:S02]  /*36c0*/  SHF.L.W.U32.HI R34, R39, 0xa, R39 ;  /* 0x0000000a27227819 */ /* 0x000fe40000010e27 */
[----:B------:R-:W-:-:S02]  /*36d0*/  LOP3.LUT R40, R36, R38, R33, 0x96, !PT ;  /* 0x0000002624287212 */ /* 0x000fc400078e9621 */
[----:B------:R-:W-:Y:S02]  /*36e0*/  LEA.HI R39, R41, R30, R41, 0x5 ;  /* 0x0000001e29277211 */ /* 0x000fe400078f2829 */
[----:B------:R-:W-:Y:S02]  /*36f0*/  IADD3 R40, PT, PT, R40, R10, R31 ;  /* 0x0000000a28287210 */ /* 0x000fe40007ffe01f */
[----:B------:R-:W-:Y:S02]  /*3700*/  LOP3.LUT R41, R39, R37, R34, 0x2d, !PT ;  /* 0x0000002527297212 */ /* 0x000fe400078e2d22 */
[----:B------:R-:W-:Y:S02]  /*3710*/  SHF.L.W.U32.HI R31, R38, 0xa, R38 ;  /* 0x0000000a261f7819 */ /* 0x000fe40000010e26 */
[----:B------:R-:W-:Y:S02]  /*3720*/  LEA.HI R38, R40, R35, R40, 0xb ;  /* 0x0000002328267211 */ /* 0x000fe400078f5828 */
[----:B------:R-:W-:-:S02]  /*3730*/  IADD3 R41, PT, PT, R41, R9, R30 ;  /* 0x0000000929297210 */ /* 0x000fc40007ffe01e */
[----:B------:R-:W-:Y:S02]  /*3740*/  LOP3.LUT R40, R38, R36, R31, 0x96, !PT ;  /* 0x0000002426287212 */ /* 0x000fe400078e961f */
[----:B------:R-:W-:Y:S02]  /*3750*/  SHF.L.W.U32.HI R30, R37, 0xa, R37 ;  /* 0x0000000a251e7819 */ /* 0x000fe40000010e25 */
[----:B------:R-:W-:Y:S02]  /*3760*/  LEA.HI R37, R41, R32, R41, 0x7 ;  /* 0x0000002029257211 */ /* 0x000fe400078f3829 */
[----:B------:R-:W-:Y:S02]  /*3770*/  IADD3 R40, PT, PT, R40, R10, R35 ;  /* 0x0000000a28287210 */ /* 0x000fe40007ffe023 */
[----:B------:R-:W-:Y:S02]  /*3780*/  LOP3.LUT R41, R37, R39, R30, 0x2d, !PT ;  /* 0x0000002725297212 */ /* 0x000fe400078e2d1e */
[----:B------:R-:W-:-:S02]  /*3790*/  SHF.L.W.U32.HI R35, R36, 0xa, R36 ;  /* 0x0000000a24237819 */ /* 0x000fc40000010e24 */
        /* <DEDUP_REMOVED lines=22> */
[----:B------:R-:W-:Y:S02]  /*3900*/  IADD3 R43, PT, PT, R32, R9, R20 ;  /* 0x00000009202b7210 */ /* 0x000fe40007ffe014 */
[----:B------:R-:W-:-:S02]  /*3910*/  LOP3.LUT R32, R39, R37, R30, 0x2d, !PT ;  /* 0x0000002527207212 */ /* 0x000fc400078e2d1e */
[----:B------:R-:W-:Y:S02]  /*3920*/  SHF.L.W.U32.HI R35, R38, 0xa, R38 ;  /* 0x0000000a26237819 */ /* 0x000fe40000010e26 */
[----:B------:R-:W-:Y:S01]  /*3930*/  LEA.HI R41, R40, R33, R40, 0x6 ;  /* 0x0000002128297211 */ /* 0x000fe200078f3028 */
[----:B------:R-:W-:Y:S01]  /*3940*/  IMAD.IADD R43, R32, 0x1, R43 ;  /* 0x00000001202b7824 */ /* 0x000fe200078e022b */
[----:B------:R-:W-:Y:S02]  /*3950*/  SHF.L.W.U32.HI R32, R37, 0xa, R37 ;  /* 0x0000000a25207819 */ /* 0x000fe40000010e25 */
[----:B------:R-:W-:Y:S02]  /*3960*/  LOP3.LUT R40, R41, R36, R35, 0x96, !PT ;  /* 0x0000002429287212 */ /* 0x000fe400078e9623 */
[----:B------:R-:W-:Y:S02]  /*3970*/  LEA.HI R38, R43, R34, R43, 0xe ;  /* 0x000000222b267211 */ /* 0x000fe400078f702b */
[----:B------:R-:W-:-:S02]  /*3980*/  IADD3 R40, PT, PT, R40, R10, R33 ;  /* 0x0000000a28287210 */ /* 0x000fc40007ffe021 */
[----:B------:R-:W-:Y:S02]  /*3990*/  LOP3.LUT R33, R38, R39, R32, 0x2d, !PT ;  /* 0x0000002726217212 */ /* 0x000fe400078e2d20 */
[----:B------:R-:W-:Y:S02]  /*39a0*/  SHF.L.W.U32.HI R36, R36, 0xa, R36 ;  /* 0x0000000a24247819 */ /* 0x000fe40000010e24 */
[----:B------:R-:W-:Y:S02]  /*39b0*/  LEA.HI R37, R40, R31, R40, 0x7 ;  /* 0x0000001f28257211 */ /* 0x000fe400078f3828 */
[----:B------:R-:W-:Y:S02]  /*39c0*/  IADD3 R43, PT, PT, R33, R9, R34 ;  /* 0x00000009212b7210 */ /* 0x000fe40007ffe022 */
[----:B------:R-:W-:Y:S02]  /*39d0*/  IADD3 R34, PT, PT, R31, UR6, R10 ;  /* 0x000000061f227c10 */ /* 0x000fe4000fffe00a */
        /* <DEDUP_REMOVED lines=56> */
[----:B------:R-:W-:Y:S02]  /*3d60*/  IADD3 R40, PT, PT, R33, R6, R25 ;  /* 0x0000000621287210 */ /* 0x000fe40007ffe019 */
[C---:B------:R-:W-:Y:S02]  /*3d70*/  LOP3.LUT R33, R36.reuse, R31, R38, 0xb8, !PT ;  /* 0x0000001f24217212 */ /* 0x040fe400078eb826 */
        /* <DEDUP_REMOVED lines=49> */
[----:B------:R-:W-:-:S02]  /*4090*/  IADD3 R41, PT, PT, R40, R11, R34 ;  /* 0x0000000b28297210 */ /* 0x000fc40007ffe022 */
[----:B------:R-:W-:Y:S02]  /*40a0*/  LEA.HI R38, R42, R33, R42, 0x7 ;  /* 0x000000212a267211 */ /* 0x000fe400078f382a */
        /* <DEDUP_REMOVED lines=73> */
[----:B------:R-:W-:-:S02]  /*4540*/  IADD3 R42, PT, PT, R31, R7, R20 ;  /* 0x000000071f2a7210 */ /* 0x000fc40007ffe014 */
[--C-:B------:R-:W-:Y:S02]  /*4550*/  LOP3.LUT R35, R30, R39, R41.reuse, 0x2d, !PT ;  /* 0x000000271e237212 */ /* 0x100fe400078e2d29 */
        /* <DEDUP_REMOVED lines=59> */
[-C--:B------:R-:W-:Y:S02]  /*4910*/  IADD3 R40, PT, PT, R40, R4.reuse, R35 ;  /* 0x0000000428287210 */ /* 0x080fe40007ffe023 */
        /* <DEDUP_REMOVED lines=221> */
[----:B------:R-:W-:-:S03]  /*56f0*/  IMAD.IADD R34, R33, 0x1, R34 ;  /* 0x0000000121227824 */ /* 0x000fc600078e0222 */
[----:B------:R-:W-:Y:S02]  /*5700*/  LOP3.LUT R33, R37, R39, R30, 0x96, !PT ;  /* 0x0000002725217212 */ /* 0x000fe400078e961e */
[----:B------:R-:W-:Y:S02]  /*5710*/  LEA.HI R41, R34, R31, R34, 0x5 ;  /* 0x0000001f22297211 */ /* 0x000fe400078f2822 */
[----:B------:R-:W-:Y:S02]  /*5720*/  IADD3 R43, PT, PT, R33, R3, R36 ;  /* 0x00000003212b7210 */ /* 0x000fe40007ffe024 */
[----:B------:R-:W-:Y:S02]  /*5730*/  SHF.L.W.U32.HI R34, R39, 0xa, R39 ;  /* 0x0000000a27227819 */ /* 0x000fe40000010e27 */
[----:B------:R-:W-:Y:S02]  /*5740*/  LEA.HI R39, R43, R32, R43, 0xc ;  /* 0x000000202b277211 */ /* 0x000fe400078f602b */
[----:B------:R-:W-:-:S02]  /*5750*/  SHF.L.W.U32.HI R33, R38, 0xa, R38 ;  /* 0x0000000a26217819 */ /* 0x000fc40000010e26 */
[----:B------:R-:W-:Y:S02]  /*5760*/  IADD3 R43, PT, PT, R32, R3, R28 ;  /* 0x00000003202b7210 */ /* 0x000fe40007ffe01c */
[----:B------:R-:W-:Y:S02]  /*5770*/  LOP3.LUT R32, R39, R37, R34, 0x96, !PT ;  /* 0x0000002527207212 */ /* 0x000fe400078e9622 */
[----:B------:R-:W-:-:S03]  /*5780*/  LOP3.LUT R28, R41, R40, R33, 0x2d, !PT ;  /* 0x00000028291c7212 */ /* 0x000fc600078e2d21 */
[----:B------:R-:W-:Y:S01]  /*5790*/  IMAD.IADD R43, R32, 0x1, R43 ;  /* 0x00000001202b7824 */ /* 0x000fe200078e022b */
[----:B------:R-:W-:Y:S02]  /*57a0*/  IADD3 R36, PT, PT, R28, R8, R31 ;  /* 0x000000081c247210 */ /* 0x000fe40007ffe01f */
[----:B------:R-:W-:Y:S02]  /*57b0*/  SHF.L.W.U32.HI R32, R37, 0xa, R37 ;  /* 0x0000000a25207819 */ /* 0x000fe40000010e25 */
[----:B------:R-:W-:Y:S02]  /*57c0*/  SHF.L.W.U32.HI R28, R40, 0xa, R40 ;  /* 0x0000000a281c7819 */ /* 0x000fe40000010e28 */
[----:B------:R-:W-:Y:S02]  /*57d0*/  LEA.HI R36, R36, R35, R36, 0xb ;  /* 0x0000002324247211 */ /* 0x000fe400078f5824 */
[----:B------:R-:W-:Y:S02]  /*57e0*/  LEA.HI R37, R43, R30, R43, 0x9 ;  /* 0x0000001e2b257211 */ /* 0x000fe400078f482b */
[----:B------:R-:W-:-:S02]  /*57f0*/  IADD3 R43, PT, PT, R30, R3, R20 ;  /* 0x000000031e2b7210 */ /* 0x000fc40007ffe014 */
[----:B------:R-:W-:Y:S02]  /*5800*/  LOP3.LUT R31, R36, R41, R28, 0x2d, !PT ;  /* 0x00000029241f7212 */ /* 0x000fe400078e2d1c */
[----:B------:R-:W-:Y:S02]  /*5810*/  LOP3.LUT R30, R37, R39, R32, 0x96, !PT ;  /* 0x00000027251e7212 */ /* 0x000fe400078e9620 */
[----:B------:R-:W-:Y:S02]  /*5820*/  IADD3 R38, PT, PT, R31, R8, R35 ;  /* 0x000000081f267210 */ /* 0x000fe40007ffe023 */
[----:B------:R-:W-:Y:S01]  /*5830*/  SHF.L.W.U32.HI R31, R41, 0xa, R41 ;  /* 0x0000000a291f7819 */ /* 0x000fe20000010e29 */
[----:B------:R-:W-:Y:S01]  /*5840*/  IMAD.IADD R43, R30, 0x1, R43 ;  /* 0x000000011e2b7824 */ /* 0x000fe200078e022b */
        /* <DEDUP_REMOVED lines=11> */
[----:B------:R-:W-:Y:S02]  /*5900*/  IADD3 R35, PT, PT, R28, R8, R29 ;  /* 0x000000081c237210 */ /* 0x000fe40007ffe01d */
[----:B------:R-:W-:Y:S02]  /*5910*/  LEA.HI R37, R41, R32, R41, 0x5 ;  /* 0x0000002029257211 */ /* 0x000fe400078f2829 */
[----:B------:R-:W-:Y:S02]  /*5920*/  LOP3.LUT R28, R36, R38, R33, 0x2d, !PT ;  /* 0x00000026241c7212 */ /* 0x000fe400078e2d21 */
[----:B------:R-:W-:-:S03]  /*5930*/  LOP3.LUT R40, R37, R39, R34, 0x96, !PT ;  /* 0x0000002725287212 */ /* 0x000fc600078e9622 */
[----:B------:R-:W-:Y:S01]  /*5940*/  IMAD.IADD R28, R28, 0x1, R35 ;  /* 0x000000011c1c7824 */ /* 0x000fe200078e0223 */
[----:B------:R-:W-:Y:S02]  /*5950*/  IADD3 R43, PT, PT, R40, R3, R32 ;  /* 0x00000003282b7210 */ /* 0x000fe40007ffe020 */
[----:B------:R-:W-:Y:S02]  /*5960*/  SHF.L.W.U32.HI R35, R38, 0xa, R38 ;  /* 0x0000000a26237819 */ /* 0x000fe40000010e26 */
[----:B------:R-:W-:Y:S02]  /*5970*/  LEA.HI R41, R28, R31, R28, 0xd ;  /* 0x0000001f1c297211 */ /* 0x000fe400078f681c */
[----:B------:R-:W-:Y:S02]  /*5980*/  SHF.L.W.U32.HI R28, R39, 0xa, R39 ;  /* 0x0000000a271c7819 */ /* 0x000fe40000010e27 */
[----:B------:R-:W-:Y:S02]  /*5990*/  LEA.HI R39, R43, R30, R43, 0xe ;  /* 0x0000001e2b277211 */ /* 0x000fe400078f702b */
[----:B------:R-:W-:-:S02]  /*59a0*/  LOP3.LUT R32, R41, R36, R35, 0x2d, !PT ;  /* 0x0000002429207212 */ /* 0x000fc400078e2d23 */
[----:B------:R-:W-:Y:S02]  /*59b0*/  LOP3.LUT R38, R39, R37, R28, 0x96, !PT ;  /* 0x0000002527267212 */ /* 0x000fe400078e961c */
[----:B------:R-:W-:Y:S02]  /*59c0*/  IADD3 R32, PT, PT, R32, R8, R31 ;  /* 0x0000000820207210 */ /* 0x000fe40007ffe01f */
[----:B------:R-:W-:Y:S02]  /*59d0*/  IADD3 R31, PT, PT, R38, R3, R30 ;  /* 0x00000003261f7210 */ /* 0x000fe40007ffe01e */
[----:B------:R-:W-:Y:S02]  /*59e0*/  SHF.L.W.U32.HI R30, R36, 0xa, R36 ;  /* 0x0000000a241e7819 */ /* 0x000fe40000010e24 */
[----:B------:R-:W-:Y:S02]  /*59f0*/  LEA.HI R36, R32, R33, R32, 0xc ;  /* 0x0000002120247211 */ /* 0x000fe400078f6020 */
[----:B------:R-:W-:-:S02]  /*5a00*/  SHF.L.W.U32.HI R32, R37, 0xa, R37 ;  /* 0x0000000a25207819 */ /* 0x000fc40000010e25 */
[----:B------:R-:W-:Y:S02]  /*5a10*/  LEA.HI R37, R31, R34, R31, 0x6 ;  /* 0x000000221f257211 */ /* 0x000fe400078f301f */
[----:B------:R-:W-:Y:S02]  /*5a20*/  IADD3 R38, PT, PT, R33, UR6, R8 ;  /* 0x0000000621267c10 */ /* 0x000fe4000fffe008 */
[----:B------:R-:W-:Y:S02]  /*5a30*/  LOP3.LUT R31, R36, R41, R30, 0x2d, !PT ;  /* 0x00000029241f7212 */ /* 0x000fe400078e2d1e */
[----:B------:R-:W-:Y:S02]  /*5a40*/  LOP3.LUT R33, R37, R39, R32, 0x96, !PT ;  /* 0x0000002725217212 */ /* 0x000fe400078e9620 */
[-C--:B------:R-:W-:Y:S01]  /*5a50*/  IADD3 R29, PT, PT, R28, R3.reuse, R29 ;  /* 0x000000031c1d7210 */ /* 0x080fe20007ffe01d */
[----:B------:R-:W-:Y:S01]  /*5a60*/  IMAD.IADD R38, R31, 0x1, R38 ;  /* 0x000000011f267824 */ /* 0x000fe200078e0226 */
[----:B------:R-:W-:-:S02]  /*5a70*/  IADD3 R33, PT, PT, R33, R3, R34 ;  /* 0x0000000321217210 */ /* 0x000fc40007ffe022 */
[----:B------:R-:W-:Y:S02]  /*5a80*/  SHF.L.W.U32.HI R31, R41, 0xa, R41 ;  /* 0x0000000a291f7819 */ /* 0x000fe40000010e29 */
[----:B------:R-:W-:Y:S02]  /*5a90*/  LEA.HI R38, R38, R35, R38, 0x5 ;  /* 0x0000002326267211 */ /* 0x000fe400078f2826 */
[----:B------:R-:W-:Y:S02]  /*5aa0*/  SHF.L.W.U32.HI R34, R39, 0xa, R39 ;  /* 0x0000000a27227819 */ /* 0x000fe40000010e27 */
[----:B------:R-:W-:Y:S02]  /*5ab0*/  LEA.HI R33, R33, R28, R33, 0x8 ;  /* 0x0000001c21217211 */ /* 0x000fe400078f4021 */
[----:B------:R-:W-:Y:S02]  /*5ac0*/  IADD3 R35, PT, PT, R35, R8, R20 ;  /* 0x0000000823237210 */ /* 0x000fe40007ffe014 */
[----:B------:R-:W-:-:S02]  /*5ad0*/  LOP3.LUT R20, R38, R36, R31, 0x2d, !PT ;  /* 0x0000002426147212 */ /* 0x000fc400078e2d1f */
[----:B------:R-:W-:-:S03]  /*5ae0*/  LOP3.LUT R28, R33, R37, R34, 0x96, !PT ;  /* 0x00000025211c7212 */ /* 0x000fc600078e9622 */
[----:B------:R-:W-:Y:S01]  /*5af0*/  IMAD.IADD R35, R20, 0x1, R35 ;  /* 0x0000000114237824 */ /* 0x000fe200078e0223 */
[----:B------:R-:W-:Y:S01]  /*5b00*/  SHF.L.W.U32.HI R20, R37, 0xa, R37 ;  /* 0x0000000a25147819 */ /* 0x000fe20000010e25 */
[----:B------:R-:W-:Y:S01]  /*5b10*/  IMAD.IADD R39, R28, 0x1, R29 ;  /* 0x000000011c277824 */ /* 0x000fe200078e021d */
[----:B------:R-:W-:Y:S02]  /*5b20*/  SHF.L.W.U32.HI R29, R36, 0xa, R36 ;  /* 0x0000000a241d7819 */ /* 0x000fe40000010e24 */
[----:B------:R-:W-:Y:S02]  /*5b30*/  LEA.HI R36, R35, R30, R35, 0xc ;  /* 0x0000001e23247211 */ /* 0x000fe400078f6023 */
[----:B------:R-:W-:Y:S02]  /*5b40*/  IADD3 R35, PT, PT, R30, R8, R23 ;  /* 0x000000081e237210 */ /* 0x000fe40007ffe017 */
[----:B------:R-:W-:Y:S02]  /*5b50*/  LEA.HI R28, R39, R32, R39, 0xd ;  /* 0x00000020271c7211 */ /* 0x000fe400078f6827 */
[----:B------:R-:W-:-:S02]  /*5b60*/  LOP3.LUT R30, R36, R38, R29, 0x2d, !PT ;  /* 0x00000026241e7212 */ /* 0x000fc400078e2d1d */
[----:B------:R-:W-:Y:S02]  /*5b70*/  LOP3.LUT R37, R28, R33, R20, 0x96, !PT ;  /* 0x000000211c257212 */ /* 0x000fe400078e9614 */
[-C--:B------:R-:W-:Y:S01]  /*5b80*/  IADD3 R25, PT, PT, R20, R3.reuse, R25 ;  /* 0x0000000314197210 */ /* 0x080fe20007ffe019 */
[----:B------:R-:W-:Y:S01]  /*5b90*/  IMAD.IADD R30, R30, 0x1, R35 ;  /* 0x000000011e1e7824 */ /* 0x000fe200078e0223 */
        /* <DEDUP_REMOVED lines=10> */
[----:B------:R-:W-:-:S02]  /*5c40*/  IADD3 R32, PT, PT, R32, R8, R31 ;  /* 0x0000000820207210 */ /* 0x000fc40007ffe01f */
[----:B------:R-:W-:Y:S02]  /*5c50*/  SHF.L.W.U32.HI R31, R36, 0xa, R36 ;  /* 0x0000000a241f7819 */ /* 0x000fe40000010e24 */
[----:B------:R-:W-:Y:S02]  /*5c60*/  LEA.HI R34, R32, R29, R32, 0xe ;  /* 0x0000001d20227211 */ /* 0x000fe400078f7020 */
[----:B------:R-:W-:Y:S02]  /*5c70*/  LEA.HI R32, R37, R20, R37, 0x5 ;  /* 0x0000001425207211 */ /* 0x000fe400078f2825 */
[----:B------:R-:W-:Y:S02]  /*5c80*/  LOP3.LUT R36, R34, R38, R31, 0x2d, !PT ;  /* 0x0000002622247212 */ /* 0x000fe400078e2d1f */
[----:B------:R-:W-:Y:S02]  /*5c90*/  LOP3.LUT R20, R32, R33, R28, 0x96, !PT ;  /* 0x0000002120147212 */ /* 0x000fe400078e961c */
[----:B------:R-:W-:-:S02]  /*5ca0*/  IADD3 R36, PT, PT, R36, R8, R29 ;  /* 0x0000000824247210 */ /* 0x000fc40007ffe01d */
[----:B------:R-:W-:Y:S01]  /*5cb0*/  SHF.L.W.U32.HI R33, R33, 0xa, R33 ;  /* 0x0000000a21217819 */ /* 0x000fe20000010e21 */
[----:B------:R-:W-:Y:S01]  /*5cc0*/  IMAD.IADD R29, R20, 0x1, R25 ;  /* 0x00000001141d7824 */ /* 0x000fe200078e0219 */
[----:B------:R-:W-:Y:S02]  /*5cd0*/  SHF.L.W.U32.HI R25, R38, 0xa, R38 ;  /* 0x0000000a26197819 */ /* 0x000fe40000010e26 */
[----:B------:R-:W-:Y:S02]  /*5ce0*/  LEA.HI R20, R36, R35, R36, 0xb ;  /* 0x0000002324147211 */ /* 0x000fe400078f5824 */
        /* <DEDUP_REMOVED lines=8> */
[----:B------:R-:W-:Y:S01]  /*5d70*/  SHF.L.W.U32.HI R32, R32, 0xa, R32 ;  /* 0x0000000a20207819 */ /* 0x000fe20000010e20 */
[--C-:B------:R-:W-:Y:S01]  /*5d80*/  IMAD.IADD R24, R24, 0x1, R35.reuse ;  /* 0x0000000118187824 */ /* 0x100fe200078e0223 */
[----:B------:R-:W-:-:S02]  /*5d90*/  LOP3.LUT R36, R34, R20, R35, 0x2d, !PT ;  /* 0x0000001422247212 */ /* 0x000fc400078e2d23 */
[----:B------:R-:W-:Y:S02]  /*5da0*/  LEA.HI R30, R23, R28, R23, 0xd ;  /* 0x0000001c171e7211 */ /* 0x000fe400078f6817 */
[----:B------:R-:W-:Y:S02]  /*5db0*/  IADD3 R36, PT, PT, R36, R8, R31 ;  /* 0x0000000824247210 */ /* 0x000fe40007ffe01f */
[----:B------:R-:W-:Y:S02]  /*5dc0*/  LOP3.LUT R37, R30, R29, R32, 0x96, !PT ;  /* 0x0000001d1e257212 */ /* 0x000fe400078e9620 */
[----:B------:R-:W-:Y:S02]  /*5dd0*/  IADD3 R23, PT, PT, R32, R35, R27 ;  /* 0x0000002320177210 */ /* 0x000fe40007ffe01b */
[----:B------:R-:W-:Y:S02]  /*5de0*/  SHF.L.W.U32.HI R31, R20, 0xa, R20 ;  /* 0x0000000a141f7819 */ /* 0x000fe40000010e14 */
[----:B------:R-:W-:-:S02]  /*5df0*/  LEA.HI R27, R36, R25, R36, 0x5 ;  /* 0x00000019241b7211 */ /* 0x000fc400078f2824 */
[----:B------:R-:W-:Y:S02]  /*5e00*/  IADD3 R28, PT, PT, R37, R3, R28 ;  /* 0x00000003251c7210 */ /* 0x000fe40007ffe01c */
[----:B------:R-:W-:Y:S01]  /*5e10*/  LOP3.LUT R20, R27, R34, R31, 0x2d, !PT ;  /* 0x000000221b147212 */ /* 0x000fe200078e2d1f */
[----:B------:R-:W-:Y:S01]  /*5e20*/  IMAD.IADD R27, R26, 0x1, R27 ;  /* 0x000000011a1b7824 */ /* 0x000fe200078e021b */
[----:B------:R-:W-:Y:S02]  /*5e30*/  SHF.L.W.U32.HI R36, R29, 0xa, R29 ;  /* 0x0000000a1d247819 */ /* 0x000fe40000010e1d */
[----:B------:R-:W-:Y:S02]  /*5e40*/  LEA.HI R35, R28, R33, R28, 0xb ;  /* 0x000000211c237211 */ /* 0x000fe400078f581c */
[----:B------:R-:W-:Y:S02]  /*5e50*/  IADD3 R29, PT, PT, R32, R31, R22 ;  /* 0x0000001f201d7210 */ /* 0x000fe40007ffe016 */
[----:B------:R-:W-:-:S02]  /*5e60*/  IADD3 R25, PT, PT, R20, R8, R25 ;  /* 0x0000000814197210 */ /* 0x000fc40007ffe019 */
[----:B------:R-:W-:Y:S02]  /*5e70*/  LOP3.LUT R22, R35, R30, R36, 0x96, !PT ;  /* 0x0000001e23167212 */ /* 0x000fe400078e9624 */
[----:B------:R-:W-:Y:S02]  /*5e80*/  LEA.HI R21, R34, R21, R34, 0xa ;  /* 0x0000001522157211 */ /* 0x000fe400078f5022 */
[----:B------:R-:W-:Y:S02]  /*5e90*/  LEA.HI R24, R25, R24, R25, 0x6 ;  /* 0x0000001819187211 */ /* 0x000fe400078f3019 */
[----:B------:R-:W-:Y:S01]  /*5ea0*/  IADD3 R22, PT, PT, R22, R3, R33 ;  /* 0x0000000316167210 */ /* 0x000fe20007ffe021 */
[----:B------:R-:W-:Y:S01]  /*5eb0*/  IMAD.IADD R31, R36, 0x1, R21 ;  /* 0x00000001241f7824 */ /* 0x000fe200078e0215 */
[----:B------:R-:W-:Y:S01]  /*5ec0*/  LEA.HI R27, R30, R27, R30, 0xa ;  /* 0x0000001b1e1b7211 */ /* 0x000fe200078f501e */
[----:B------:R-:W-:Y:S01]  /*5ed0*/  IMAD.IADD R33, R35, 0x1, R24 ;  /* 0x0000000123217824 */ /* 0x000fe200078e0218 */
[----:B------:R-:W-:Y:S01]  /*5ee0*/  LEA.HI R23, R22, R23, R22, 0xb ;  /* 0x0000001716177211 */ /* 0x000fe200078f5816 */
[----:B------:R-:W-:Y:S06]  /*5ef0*/  @P0 BRA `(.L_x_19) ;  /* 0xffffffd000900947 */ /* 0x000fec000383ffff */
[----:B------:R1:W-:Y:S01]  /*5f00*/  STG.E desc[UR8][R14.64+0x14], R27 ;  /* 0x0000141b0e007986 */ /* 0x0003e2000c101908 */
[----:B------:R-:W-:-:S03]  /*5f10*/  VIADD R18, R0, 0x2 ;  /* 0x0000000200127836 */ /* 0x000fc60000000000 */
[----:B------:R1:W-:Y:S02]  /*5f20*/  STG.E desc[UR8][R14.64+0x18], R31 ;  /* 0x0000181f0e007986 */ /* 0x0003e4000c101908 */
[----:B------:R-:W-:Y:S02]  /*5f30*/  ISETP.GE.U32.AND P0, PT, R18, R17, PT ;  /* 0x000000111200720c */ /* 0x000fe40003f06070 */
[----:B------:R1:W-:Y:S04]  /*5f40*/  STG.E desc[UR8][R14.64+0x1c], R29 ;  /* 0x00001c1d0e007986 */ /* 0x0003e8000c101908 */
[----:B------:R1:W-:Y:S04]  /*5f50*/  STG.E desc[UR8][R14.64+0x20], R23 ;  /* 0x000020170e007986 */ /* 0x0003e8000c101908 */
[----:B------:R1:W-:Y:S03]  /*5f60*/  STG.E desc[UR8][R14.64+0x24], R33 ;  /* 0x000024210e007986 */ /* 0x0003e6000c101908 */
[----:B------:R-:W-:Y:S05]  /*5f70*/  @P0 BRA `(.L_x_17) ;  /* 0x0000005c004c0947 */ /* 0x000fea0003800000 */
[----:B------:R2:W5:Y:S01]  /*5f80*/  LDG.E.64 R18, desc[UR8][R12.64+0x10] ;  /* 0x000010080c127981 */ /* 0x000562000c1e1b00 */
[----:B-1----:R-:W-:Y:S01]  /*5f90*/  IMAD.MOV.U32 R27, RZ, RZ, 0x67452301 ;  /* 0x67452301ff1b7424 */ /* 0x002fe200078e00ff */
[----:B------:R-:W-:Y:S01]  /*5fa0*/  UMOV UR4, URZ ;  /* 0x000000ff00047c82 */ /* 0x000fe20008000000 */
[----:B------:R-:W-:Y:S02]  /*5fb0*/  IMAD.MOV.U32 R31, RZ, RZ, -0x10325477 ;  /* 0xefcdab89ff1f7424 */ /* 0x000fe400078e00ff */
[----:B------:R-:W-:Y:S02]  /*5fc0*/  IMAD.MOV.U32 R29, RZ, RZ, -0x67452302 ;  /* 0x98badcfeff1d7424 */ /* 0x000fe400078e00ff */
[----:B------:R-:W-:Y:S02]  /*5fd0*/  IMAD.MOV.U32 R23, RZ, RZ, 0x10325476 ;  /* 0x10325476ff177424 */ /* 0x000fe400078e00ff */
[----:B------:R-:W-:-:S07]  /*5fe0*/  IMAD.MOV.U32 R33, RZ, RZ, -0x3c2d1e10 ;  /* 0xc3d2e1f0ff217424 */ /* 0x000fce00078e00ff */
.L_x_20:
        /* <DEDUP_REMOVED lines=740> */
[----:B0-2---:R-:W5:Y:S01]  /*8e30*/  LDG.E.64 R12, desc[UR8][R12.64+0x18] ;  /* 0x000018080c0c7981 */ /* 0x005f62000c1e1b00 */
[----:B---3--:R-:W-:Y:S01]  /*8e40*/  IMAD.MOV.U32 R33, RZ, RZ, 0x67452301 ;  /* 0x67452301ff217424 */ /* 0x008fe200078e00ff */
[----:B------:R-:W-:Y:S01]  /*8e50*/  UMOV UR4, URZ ;  /* 0x000000ff00047c82 */ /* 0x000fe20008000000 */
[----:B------:R-:W-:Y:S02]  /*8e60*/  IMAD.MOV.U32 R31, RZ, RZ, -0x10325477 ;  /* 0xefcdab89ff1f7424 */ /* 0x000fe400078e00ff */
[----:B------:R-:W-:Y:S02]  /*8e70*/  IMAD.MOV.U32 R29, RZ, RZ, -0x67452302 ;  /* 0x98badcfeff1d7424 */ /* 0x000fe400078e00ff */
[----:B------:R-:W-:Y:S02]  /*8e80*/  IMAD.MOV.U32 R21, RZ, RZ, 0x10325476 ;  /* 0x10325476ff157424 */ /* 0x000fe400078e00ff */
[----:B------:R-:W-:-:S07]  /*8e90*/  IMAD.MOV.U32 R25, RZ, RZ, -0x3c2d1e10 ;  /* 0xc3d2e1f0ff197424 */ /* 0x000fce00078e00ff */
.L_x_21:
        /* <DEDUP_REMOVED lines=13> */
[----:B------:R-:W-:Y:S02]  /*8f70*/  LOP3.LUT R26, R24, R19, R20, 0x2d, !PT ;  /* 0x00000013181a7212 */ /* 0x000fe400078e2d14 */
[----:B------:R-:W-:Y:S02]  /*8f80*/  IADD3 R33, PT, PT, R18, R22, R23 ;  /* 0x0000001612217210 */ /* 0x000fe40007ffe017 */
[----:B------:R-:W-:Y:S02]  /*8f90*/  IADD3 R30, PT, PT, R27, R9, R26 ;  /* 0x000000091b1e7210 */ /* 0x000fe40007ffe01a */
[----:B------:R-:W-:Y:S01]  /*8fa0*/  SEL R27, R25, 0xc3d2e1f0, !P0 ;  /* 0xc3d2e1f0191b7807 */ /* 0x000fe20004000000 */
[----:B------:R-:W-:Y:S01]  /*8fb0*/  IMAD.IADD R26, R33, 0x1, R10 ;  /* 0x00000001211a7824 */ /* 0x000fe200078e020a */
[----:B------:R-:W-:-:S02]  /*8fc0*/  SEL R18, R13, R31, !P0 ;  /* 0x0000001f0d127207 */ /* 0x000fc40004000000 */
[----:B------:R-:W-:Y:S02]  /*8fd0*/  SHF.L.W.U32.HI R28, R19, 0xa, R19 ;  /* 0x0000000a131c7819 */ /* 0x000fe40000010e13 */
[-C--:B------:R-:W-:Y:S02]  /*8fe0*/  LEA.HI R33, R26, R27.reuse, R26, 0xb ;  /* 0x0000001b1a217211 */ /* 0x080fe400078f581a */
[----:B------:R-:W-:Y:S02]  /*8ff0*/  LEA.HI R35, R30, R27, R30, 0x8 ;  /* 0x0000001b1e237211 */ /* 0x000fe400078f401e */
[----:B------:R-:W-:Y:S02]  /*9000*/  IADD3 R31, PT, PT, R27, R10, R18 ;  /* 0x0000000a1b1f7210 */ /* 0x000fe40007ffe012 */
[----:B------:R-:W-:Y:S02]  /*9010*/  LOP3.LUT R26, R33, R28, R24, 0x96, !PT ;  /* 0x0000001c211a7212 */ /* 0x000fe400078e9618 */
[----:B------:R-:W-:-:S02]  /*9020*/  IADD3 R37, PT, PT, R27, UR6, R9 ;  /* 0x000000061b257c10 */ /* 0x000fc4000fffe009 */
[----:B------:R-:W-:Y:S01]  /*9030*/  LOP3.LUT R30, R35, R24, R28, 0x2d, !PT ;  /* 0x00000018231e7212 */ /* 0x000fe200078e2d1c */
[----:B------:R-:W-:Y:S01]  /*9040*/  IMAD.IADD R31, R26, 0x1, R31 ;  /* 0x000000011a1f7824 */ /* 0x000fe200078e021f */
[----:B------:R-:W-:Y:S02]  /*9050*/  SEL R29, R29, 0x80, P0 ;  /* 0x000000801d1d7807 */ /* 0x000fe40000000000 */
[----:B------:R-:W-:Y:S01]  /*9060*/  SHF.L.W.U32.HI R26, R24, 0xa, R24 ;  /* 0x0000000a181a7819 */ /* 0x000fe20000010e18 */
[----:B------:R-:W-:Y:S01]  /*9070*/  IMAD.IADD R39, R30, 0x1, R37 ;  /* 0x000000011e277824 */ /* 0x000fe200078e0225 */
[-C--:B------:R-:W-:Y:S02]  /*9080*/  LEA.HI R37, R31, R20.reuse, R31, 0xe ;  /* 0x000000141f257211 */ /* 0x080fe400078f701f */
[----:B------:R-:W-:Y:S02]  /*9090*/  SEL R21, R21, RZ, P0 ;  /* 0x000000ff15157207 */ /* 0x000fe40000000000 */
[----:B------:R-:W-:-:S02]  /*90a0*/  LEA.HI R31, R39, R20, R39, 0x9 ;  /* 0x00000014271f7211 */ /* 0x000fc400078f4827 */
[----:B------:R-:W-:Y:S02]  /*90b0*/  IADD3 R39, PT, PT, R20, R10, R29 ;  /* 0x0000000a14277210 */ /* 0x000fe40007ffe01d */
[--C-:B------:R-:W-:Y:S02]  /*90c0*/  LOP3.LUT R30, R37, R33, R26.reuse, 0x96, !PT ;  /* 0x00000021251e7212 */ /* 0x100fe400078e961a */
[----:B------:R-:W-:Y:S02]  /*90d0*/  LOP3.LUT R32, R31, R35, R26, 0x2d, !PT ;  /* 0x000000231f207212 */ /* 0x000fe400078e2d1a */
[----:B------:R-:W-:Y:S01]  /*90e0*/  SHF.L.W.U32.HI R33, R33, 0xa, R33 ;  /* 0x0000000a21217819 */ /* 0x000fe20000010e21 */
[----:B------:R-:W-:Y:S01]  /*90f0*/  IMAD.IADD R39, R30, 0x1, R39 ;  /* 0x000000011e277824 */ /* 0x000fe200078e0227 */
[----:B------:R-:W-:Y:S02]  /*9100*/  IADD3 R41, PT, PT, R32, R9, R20 ;  /* 0x0000000920297210 */ /* 0x000fe40007ffe014 */
[----:B------:R-:W-:-:S02]  /*9110*/  SHF.L.W.U32.HI R30, R35, 0xa, R35 ;  /* 0x0000000a231e7819 */ /* 0x000fc40000010e23 */
[-C--:B------:R-:W-:Y:S02]  /*9120*/  LEA.HI R34, R39, R28.reuse, R39, 0xf ;  /* 0x0000001c27227211 */ /* 0x080fe400078f7827 */
[----:B------:R-:W-:Y:S02]  /*9130*/  LEA.HI R32, R41, R28, R41, 0x9 ;  /* 0x0000001c29207211 */ /* 0x000fe400078f4829 */
[----:B------:R-:W-:Y:S02]  /*9140*/  IADD3 R36, PT, PT, R28, R10, R21 ;  /* 0x0000000a1c247210 */ /* 0x000fe40007ffe015 */
[----:B------:R-:W-:Y:S02]  /*9150*/  LOP3.LUT R35, R34, R37, R33, 0x96, !PT ;  /* 0x0000002522237212 */ /* 0x000fe400078e9621 */
[----:B------:R-:W-:Y:S02]  /*9160*/  IADD3 R41, PT, PT, R28, R9, R23 ;  /* 0x000000091c297210 */ /* 0x000fe40007ffe017 */
[----:B------:R-:W-:Y:S01]  /*9170*/  LOP3.LUT R28, R32, R31, R30, 0x2d, !PT ;  /* 0x0000001f201c7212 */ /* 0x000fe200078e2d1e */
[----:B------:R-:W-:Y:S01]  /*9180*/  IMAD.IADD R39, R35, 0x1, R36 ;  /* 0x0000000123277824 */ /* 0x000fe200078e0224 */
[----:B------:R-:W-:-:S02]  /*9190*/  SEL R25, R25, RZ, P0 ;  /* 0x000000ff19197207 */ /* 0x000fc40000000000 */
[----:B------:R-:W-:Y:S01]  /*91a0*/  SHF.L.W.U32.HI R35, R37, 0xa, R37 ;  /* 0x0000000a25237819 */ /* 0x000fe20000010e25 */
[----:B------:R-:W-:Y:S01]  /*91b0*/  IMAD.IADD R41, R28, 0x1, R41 ;  /* 0x000000011c297824 */ /* 0x000fe200078e0229 */
[-C--:B------:R-:W-:Y:S02]  /*91c0*/  LEA.HI R36, R39, R26.reuse, R39, 0xc ;  /* 0x0000001a27247211 */ /* 0x080fe400078f6027 */
[----:B------:R-:W-:Y:S02]  /*91d0*/  SHF.L.W.U32.HI R28, R31, 0xa, R31 ;  /* 0x0000000a1f1c7819 */ /* 0x000fe40000010e1f */
[----:B------:R-:W-:Y:S02]  /*91e0*/  LEA.HI R37, R41, R26, R41, 0xb ;  /* 0x0000001a29257211 */ /* 0x000fe400078f5829 */
[----:B------:R-:W-:Y:S02]  /*91f0*/  IADD3 R38, PT, PT, R26, R10, R25 ;  /* 0x0000000a1a267210 */ /* 0x000fe40007ffe019 */
[----:B------:R-:W-:-:S02]  /*9200*/  LOP3.LUT R31, R36, R34, R35, 0x96, !PT ;  /* 0x00000022241f7212 */ /* 0x000fc400078e9623 */
[----:B------:R-:W-:Y:S02]  /*9210*/  LOP3.LUT R39, R37, R32, R28, 0x2d, !PT ;  /* 0x0000002025277212 */ /* 0x000fe400078e2d1c */
[----:B------:R-:W-:Y:S01]  /*9220*/  SHF.L.W.U32.HI R32, R32, 0xa, R32 ;  /* 0x0000000a20207819 */ /* 0x000fe20000010e20 */
[----:B------:R-:W-:Y:S01]  /*9230*/  IMAD.IADD R38, R31, 0x1, R38 ;  /* 0x000000011f267824 */ /* 0x000fe200078e0226 */
[----:B------:R-:W-:Y:S02]  /*9240*/  IADD3 R39, PT, PT, R39, R9, R26 ;  /* 0x0000000927277210 */ /* 0x000fe40007ffe01a */
[----:B------:R-:W-:Y:S02]  /*9250*/  SHF.L.W.U32.HI R31, R34, 0xa, R34 ;  /* 0x0000000a221f7819 */ /* 0x000fe40000010e22 */
[----:B------:R-:W-:Y:S02]  /*9260*/  LEA.HI R34, R38, R33, R38, 0x5 ;  /* 0x0000002126227211 */ /* 0x000fe400078f2826 */
[----:B------:R-:W-:-:S02]  /*9270*/  LEA.HI R26, R39, R30, R39, 0xd ;  /* 0x0000001e271a7211 */ /* 0x000fc400078f6827 */
[----:B------:R-:W-:Y:S02]  /*9280*/  IADD3 R38, PT, PT, R33, UR7, R10 ;  /* 0x0000000721267c10 */ /* 0x000fe4000fffe00a */
[----:B------:R-:W-:Y:S02]  /*9290*/  IADD3 R39, PT, PT, R30, R9, R29 ;  /* 0x000000091e277210 */ /* 0x000fe40007ffe01d */
[----:B------:R-:W-:Y:S02]  /*92a0*/  LOP3.LUT R33, R34, R36, R31, 0x96, !PT ;  /* 0x0000002422217212 */ /* 0x000fe400078e961f */
[----:B------:R-:W-:Y:S02]  /*92b0*/  LOP3.LUT R30, R26, R37, R32, 0x2d, !PT ;  /* 0x000000251a1e7212 */ /* 0x000fe400078e2d20 */
[----:B------:R-:W-:Y:S01]  /*92c0*/  SHF.L.W.U32.HI R37, R37, 0xa, R37 ;  /* 0x0000000a25257819 */ /* 0x000fe20000010e25 */
[----:B------:R-:W-:Y:S01]  /*92d0*/  IMAD.IADD R38, R33, 0x1, R38 ;  /* 0x0000000121267824 */ /* 0x000fe200078e0226 */
[----:B------:R-:W-:Y:S01]  /*92e0*/  SHF.L.W.U32.HI R33, R36, 0xa, R36 ;  /* 0x0000000a24217819 */ /* 0x000fe20000010e24 */
[----:B------:R-:W-:Y:S01]  /*92f0*/  IMAD.IADD R39, R30, 0x1, R39 ;  /* 0x000000011e277824 */ /* 0x000fe200078e0227 */
[----:B------:R-:W-:-:S02]  /*9300*/  IADD3 R41, PT, PT, R32, R9, R25 ;  /* 0x0000000920297210 */ /* 0x000fc40007ffe019 */
[----:B------:R-:W-:Y:S02]  /*9310*/  LEA.HI R36, R38, R35, R38, 0x8 ;  /* 0x0000002326247211 */ /* 0x000fe400078f4026 */
[----:B------:R-:W-:Y:S02]  /*9320*/  LEA.HI R30, R39, R28, R39, 0xf ;  /* 0x0000001c271e7211 */ /* 0x000fe400078f7827 */
[----:B------:R-:W-:Y:S02]  /*9330*/  LOP3.LUT R38, R36, R34, R33, 0x96, !PT ;  /* 0x0000002224267212 */ /* 0x000fe400078e9621 */
[----:B------:R-:W-:Y:S02]  /*9340*/  LOP3.LUT R39, R30, R26, R37, 0x2d, !PT ;  /* 0x0000001a1e277212 */ /* 0x000fe400078e2d25 */
[----:B------:R-:W-:Y:S02]  /*9350*/  IADD3 R38, PT, PT, R38, R10, R35 ;  /* 0x0000000a26267210 */ /* 0x000fe40007ffe023 */
[----:B------:R-:W-:-:S02]  /*9360*/  IADD3 R39, PT, PT, R39, R9, R28 ;  /* 0x0000000927277210 */ /* 0x000fc40007ffe01c */
[----:B------:R-:W-:Y:S02]  /*9370*/  SHF.L.W.U32.HI R35, R34, 0xa, R34 ;  /* 0x0000000a22237819 */ /* 0x000fe40000010e22 */
        /* <DEDUP_REMOVED lines=19> */
[----:B------:R-:W-:Y:S02]  /*94b0*/  LOP3.LUT R36, R28, R34, R33, 0x96, !PT ;  /* 0x000000221c247212 */ /* 0x000fe400078e9621 */
[----:B------:R-:W-:Y:S02]  /*94c0*/  LOP3.LUT R38, R37, R32, R39, 0x2d, !PT ;  /* 0x0000002025267212 */ /* 0x000fe400078e2d27 */
[----:B------:R-:W-:Y:S02]  /*94d0*/  IADD3 R36, PT, PT, R36, R10, R35 ;  /* 0x0000000a24247210 */ /* 0x000fe40007ffe023 */
[----:B------:R-:W-:Y:S02]  /*94e0*/  IADD3 R41, PT, PT, R38, R9, R26 ;  /* 0x0000000926297210 */ /* 0x000fe40007ffe01a */
[----:B------:R-:W-:-:S02]  /*94f0*/  SHF.L.W.U32.HI R35, R34, 0xa, R34 ;  /* 0x0000000a22237819 */ /* 0x000fc40000010e22 */
[----:B------:R-:W-:Y:S02]  /*9500*/  LEA.HI R34, R36, R31, R36, 0xd ;  /* 0x0000001f24227211 */ /* 0x000fe400078f6824 */
[----:B------:R-:W-:Y:S02]  /*9510*/  SHF.L.W.U32.HI R32, R32, 0xa, R32 ;  /* 0x0000000a20207819 */ /* 0x000fe40000010e20 */
[----:B------:R-:W-:Y:S02]  /*9520*/  LEA.HI R41, R41, R30, R41, 0x7 ;  /* 0x0000001e29297211 */ /* 0x000fe400078f3829 */
[----:B------:R-:W-:Y:S02]  /*9530*/  LOP3.LUT R26, R34, R28, R35, 0x96, !PT ;  /* 0x0000001c221a7212 */ /* 0x000fe400078e9623 */
[----:B------:R-:W-:Y:S02]  /*9540*/  LOP3.LUT R36, R41, R37, R32, 0x2d, !PT ;  /* 0x0000002529247212 */ /* 0x000fe400078e2d20 */
[----:B------:R-:W-:-:S02]  /*9550*/  IADD3 R26, PT, PT, R26, R10, R31 ;  /* 0x0000000a1a1a7210 */ /* 0x000fc40007ffe01f */
[----:B------:R-:W-:Y:S02]  /*9560*/  IADD3 R36, PT, PT, R36, R9, R30 ;  /* 0x0000000924247210 */ /* 0x000fe40007ffe01e */
[----:B------:R-:W-:Y:S02]  /*9570*/  LEA.HI R30, R26, R33, R26, 0xe ;  /* 0x000000211a1e7211 */ /* 0x000fe400078f701a */
[----:B------:R-:W-:Y:S02]  /*9580*/  SHF.L.W.U32.HI R31, R28, 0xa, R28 ;  /* 0x0000000a1c1f7819 */ /* 0x000fe40000010e1c */
        /* <DEDUP_REMOVED lines=10> */
[----:B------:R-:W-:Y:S02]  /*9630*/  IADD3 R41, PT, PT, R32, R9, R18 ;  /* 0x0000000920297210 */ /* 0x000fe40007ffe012 */
[----:B------:R-:W-:Y:S02]  /*9640*/  LOP3.LUT R36, R34, R30, R33, 0x96, !PT ;  /* 0x0000001e22247212 */ /* 0x000fe400078e9621 */
[----:B------:R-:W-:Y:S02]  /*9650*/  LOP3.LUT R32, R39, R37, R28, 0x2d, !PT ;  /* 0x0000002527207212 */ /* 0x000fe400078e2d1c */
[----:B------:R-:W-:Y:S02]  /*9660*/  IADD3 R36, PT, PT, R36, R10, R35 ;  /* 0x0000000a24247210 */ /* 0x000fe40007ffe023 */
[----:B------:R-:W-:Y:S01]  /*9670*/  SHF.L.W.U32.HI R35, R30, 0xa, R30 ;  /* 0x0000000a1e237819 */ /* 0x000fe20000010e1e */
[----:B------:R-:W-:Y:S01]  /*9680*/  IMAD.IADD R43, R32, 0x1, R41 ;  /* 0x00000001202b7824 */ /* 0x000fe200078e0229 */
[----:B------:R-:W-:-:S02]  /*9690*/  LEA.HI R41, R36, R31, R36, 0x6 ;  /* 0x0000001f24297211 */ /* 0x000fc400078f3024 */
[----:B------:R-:W-:Y:S02]  /*96a0*/  SHF.L.W.U32.HI R30, R37, 0xa, R37 ;  /* 0x0000000a251e7819 */ /* 0x000fe40000010e25 */
        /* <DEDUP_REMOVED lines=9> */
[----:B------:R-:W-:Y:S02]  /*9740*/  IADD3 R34, PT, PT, R33, UR6, R10 ;  /* 0x0000000621227c10 */ /* 0x000fe4000fffe00a */
[----:B------:R-:W-:-:S02]  /*9750*/  LOP3.LUT R33, R37, R41, R26, 0x96, !PT ;  /* 0x0000002925217212 */ /* 0x000fc400078e961a */
[----:B------:R-:W-:Y:S02]  /*9760*/  IADD3 R43, PT, PT, R28, R9, R21 ;  /* 0x000000091c2b7210 */ /* 0x000fe40007ffe015 */
[----:B------:R-:W-:Y:S01]  /*9770*/  LOP3.LUT R28, R31, R32, R39, 0x2d, !PT ;  /* 0x000000201f1c7212 */ /* 0x000fe200078e2d27 */
[----:B------:R-:W-:Y:S01]  /*9780*/  IMAD.IADD R34, R33, 0x1, R34 ;  /* 0x0000000121227824 */ /* 0x000fe200078e0222 */
[----:B------:R-:W-:Y:S02]  /*9790*/  SHF.L.W.U32.HI R32, R32, 0xa, R32 ;  /* 0x0000000a20207819 */ /* 0x000fe40000010e20 */
[----:B------:R-:W-:Y:S01]  /*97a0*/  ISETP.NE.AND P0, PT, R16, UR4, PT ;  /* 0x0000000410007c0c */ /* 0x000fe2000bf05270 */
[----:B------:R-:W-:Y:S01]  /*97b0*/  IMAD.IADD R43, R28, 0x1, R43 ;  /* 0x000000011c2b7824 */ /* 0x000fe200078e022b */
[----:B------:R-:W-:Y:S02]  /*97c0*/  SHF.L.W.U32.HI R28, R41, 0xa, R41 ;  /* 0x0000000a291c7819 */ /* 0x000fe40000010e29 */
[----:B------:R-:W-:-:S02]  /*97d0*/  LEA.HI R41, R34, R35, R34, 0x9 ;  /* 0x0000002322297211 */ /* 0x000fc400078f4822 */
        /* <DEDUP_REMOVED lines=13> */
[----:B------:R-:W-:Y:S02]  /*98b0*/  SHF.L.W.U32.HI R26, R41, 0xa, R41 ;  /* 0x0000000a291a7819 */ /* 0x000fe40000010e29 */
[----:B------:R-:W-:Y:S02]  /*98c0*/  LEA.HI R37, R37, R28, R37, 0x7 ;  /* 0x0000001c25257211 */ /* 0x000fe400078f3825 */
[----:B------:R-:W-:Y:S02]  /*98d0*/  LEA.HI R36, R39, R32, R39, 0x9 ;  /* 0x0000002027247211 */ /* 0x000fe400078f4827 */
[----:B------:R-:W-:Y:S02]  /*98e0*/  SHF.L.W.U32.HI R33, R33, 0xa, R33 ;  /* 0x0000000a21217819 */ /* 0x000fe40000010e21 */
[----:B------:R-:W-:-:S02]  /*98f0*/  IADD3 R39, PT, PT, R28, R11, R25 ;  /* 0x0000000b1c277210 */ /* 0x000fc40007ffe019 */
[----:B------:R-:W-:Y:S02]  /*9900*/  LOP3.LUT R28, R26, R37, R35, 0xb8, !PT ;  /* 0x000000251a1c7212 */ /* 0x000fe400078eb823 */
[C---:B------:R-:W-:Y:S02]  /*9910*/  LOP3.LUT R41, R31.reuse, R33, R36, 0xb8, !PT ;  /* 0x000000211f297212 */ /* 0x040fe400078eb824 */
[----:B------:R-:W-:Y:S01]  /*9920*/  SHF.L.W.U32.HI R31, R31, 0xa, R31 ;  /* 0x0000000a1f1f7819 */ /* 0x000fe20000010e1f */
[----:B------:R-:W-:Y:S01]  /*9930*/  IMAD.IADD R39, R28, 0x1, R39 ;  /* 0x000000011c277824 */ /* 0x000fe200078e0227 */
[----:B------:R-:W-:Y:S02]  /*9940*/  IADD3 R41, PT, PT, R41, R6, R32 ;  /* 0x0000000629297210 */ /* 0x000fe40007ffe020 */
[----:B------:R-:W-:Y:S02]  /*9950*/  SHF.L.W.U32.HI R28, R35, 0xa, R35 ;  /* 0x0000000a231c7819 */ /* 0x000fe40000010e23 */
[----:B------:R-:W-:-:S02]  /*9960*/  LEA.HI R39, R39, R30, R39, 0x6 ;  /* 0x0000001e27277211 */ /* 0x000fc400078f3027 */
[----:B------:R-:W-:Y:S02]  /*9970*/  LEA.HI R32, R41, R34, R41, 0xd ;  /* 0x0000002229207211 */ /* 0x000fe400078f6829 */
        /* <DEDUP_REMOVED lines=8> */
[----:B------:R-:W-:Y:S02]  /*9a00*/  LEA.HI R34, R34, R33, R34, 0xf ;  /* 0x0000002122227211 */ /* 0x000fe400078f7822 */
[----:B------:R-:W-:Y:S02]  /*9a10*/  IADD3 R41, PT, PT, R26, R11, R18 ;  /* 0x0000000b1a297210 */ /* 0x000fe40007ffe012 */
        /* <DEDUP_REMOVED lines=26> */
[----:B------:R-:W-:Y:S02]  /*9bc0*/  IADD3 R41, PT, PT, R33, UR7, R6 ;  /* 0x0000000721297c10 */ /* 0x000fe4000fffe006 */
[----:B------:R-:W-:-:S02]  /*9bd0*/  LOP3.LUT R38, R34, R35, R32, 0xb8, !PT ;  /* 0x0000002322267212 */ /* 0x000fc400078eb820 */
[-C--:B------:R-:W-:Y:S02]  /*9be0*/  IADD3 R33, PT, PT, R36, R11.reuse, R26 ;  /* 0x0000000b24217210 */ /* 0x080fe40007ffe01a */
[----:B------:R-:W-:Y:S01]  /*9bf0*/  SHF.L.W.U32.HI R26, R37, 0xa, R37 ;  /* 0x0000000a251a7819 */ /* 0x000fe20000010e25 */
[----:B------:R-:W-:Y:S01]  /*9c00*/  IMAD.IADD R38, R38, 0x1, R41 ;  /* 0x0000000126267824 */ /* 0x000fe200078e0229 */
[----:B------:R-:W-:Y:S02]  /*9c10*/  LEA.HI R37, R33, R28, R33, 0x7 ;  /* 0x0000001c21257211 */ /* 0x000fe400078f3821 */
[----:B------:R-:W-:Y:S02]  /*9c20*/  IADD3 R41, PT, PT, R28, R11, R21 ;  /* 0x0000000b1c297210 */ /* 0x000fe40007ffe015 */
[----:B------:R-:W-:Y:S02]  /*9c30*/  SHF.L.W.U32.HI R33, R34, 0xa, R34 ;  /* 0x0000000a22217819 */ /* 0x000fe40000010e22 */
[----:B------:R-:W-:-:S02]  /*9c40*/  LOP3.LUT R28, R26, R37, R39, 0xb8, !PT ;  /* 0x000000251a1c7212 */ /* 0x000fc400078eb827 */
[----:B------:R-:W-:-:S03]  /*9c50*/  LEA.HI R34, R38, R31, R38, 0x9 ;  /* 0x0000001f26227211 */ /* 0x000fc600078f4826 */
[----:B------:R-:W-:Y:S01]  /*9c60*/  IMAD.IADD R41, R28, 0x1, R41 ;  /* 0x000000011c297824 */ /* 0x000fe200078e0229 */
[----:B------:R-:W-:Y:S02]  /*9c70*/  LOP3.LUT R36, R32, R33, R34, 0xb8, !PT ;  /* 0x0000002120247212 */ /* 0x000fe400078eb822 */
[----:B------:R-:W-:Y:S02]  /*9c80*/  SHF.L.W.U32.HI R28, R39, 0xa, R39 ;  /* 0x0000000a271c7819 */ /* 0x000fe40000010e27 */
[----:B------:R-:W-:Y:S02]  /*9c90*/  IADD3 R36, PT, PT, R36, R6, R31 ;  /* 0x0000000624247210 */ /* 0x000fe40007ffe01f */
[----:B------:R-:W-:Y:S02]  /*9ca0*/  LEA.HI R39, R41, R30, R41, 0xf ;  /* 0x0000001e29277211 */ /* 0x000fe400078f7829 */
[----:B------:R-:W-:Y:S02]  /*9cb0*/  SHF.L.W.U32.HI R31, R32, 0xa, R32 ;  /* 0x0000000a201f7819 */ /* 0x000fe40000010e20 */
[----:B------:R-:W-:-:S02]  /*9cc0*/  LEA.HI R32, R36, R35, R36, 0xb ;  /* 0x0000002324207211 */ /* 0x000fc400078f5824 */
[--C-:B------:R-:W-:Y:S02]  /*9cd0*/  LOP3.LUT R36, R28, R39, R37.reuse, 0xb8, !PT ;  /* 0x000000271c247212 */ /* 0x100fe400078eb825 */
[----:B------:R-:W-:Y:S02]  /*9ce0*/  IADD3 R41, PT, PT, R35, UR6, R6 ;  /* 0x0000000623297c10 */ /* 0x000fe4000fffe006 */
[----:B------:R-:W-:Y:S02]  /*9cf0*/  LOP3.LUT R38, R34, R31, R32, 0xb8, !PT ;  /* 0x0000001f22267212 */ /* 0x000fe400078eb820 */
[----:B------:R-:W-:Y:S02]  /*9d00*/  IADD3 R35, PT, PT, R36, R11, R30 ;  /* 0x0000000b24237210 */ /* 0x000fe40007ffe01e */
[----:B------:R-:W-:Y:S01]  /*9d10*/  SHF.L.W.U32.HI R30, R37, 0xa, R37 ;  /* 0x0000000a251e7819 */ /* 0x000fe20000010e25 */
[----:B------:R-:W-:Y:S01]  /*9d20*/  IMAD.IADD R38, R38, 0x1, R41 ;  /* 0x0000000126267824 */ /* 0x000fe200078e0229 */
[----:B------:R-:W-:-:S02]  /*9d30*/  LEA.HI R37, R35, R26, R35, 0x7 ;  /* 0x0000001a23257211 */ /* 0x000fc400078f3823 */
[----:B------:R-:W-:Y:S02]  /*9d40*/  IADD3 R41, PT, PT, R26, R11, R23 ;  /* 0x0000000b1a297210 */ /* 0x000fe40007ffe017 */
[----:B------:R-:W-:Y:S02]  /*9d50*/  SHF.L.W.U32.HI R35, R34, 0xa, R34 ;  /* 0x0000000a22237819 */ /* 0x000fe40000010e22 */
[----:B------:R-:W-:Y:S02]  /*9d60*/  LOP3.LUT R26, R30, R37, R39, 0xb8, !PT ;  /* 0x000000251e1a7212 */ /* 0x000fe400078eb827 */
        /* <DEDUP_REMOVED lines=9> */
[----:B------:R-:W-:Y:S02]  /*9e00*/  LOP3.LUT R38, R34, R33, R32, 0xb8, !PT ;  /* 0x0000002122267212 */ /* 0x000fe400078eb820 */
[----:B------:R-:W-:Y:S02]  /*9e10*/  IADD3 R41, PT, PT, R36, R11, R28 ;  /* 0x0000000b24297210 */ /* 0x000fe40007ffe01c */
[----:B------:R-:W-:Y:S02]  /*9e20*/  SHF.L.W.U32.HI R28, R37, 0xa, R37 ;  /* 0x0000000a251c7819 */ /* 0x000fe40000010e25 */
[----:B------:R-:W-:Y:S02]  /*9e30*/  IADD3 R38, PT, PT, R38, R6, R31 ;  /* 0x0000000626267210 */ /* 0x000fe40007ffe01f */
[----:B------:R-:W-:-:S02]  /*9e40*/  LEA.HI R37, R41, R30, R41, 0xf ;  /* 0x0000001e29257211 */ /* 0x000fc400078f7829 */
[----:B------:R-:W-:Y:S02]  /*9e50*/  SHF.L.W.U32.HI R31, R34, 0xa, R34 ;  /* 0x0000000a221f7819 */ /* 0x000fe40000010e22 */
[----:B------:R-:W-:Y:S02]  /*9e60*/  IADD3 R41, PT, PT, R30, UR7, R11 ;  /* 0x000000071e297c10 */ /* 0x000fe4000fffe00b */
        /* <DEDUP_REMOVED lines=9> */
[----:B------:R-:W-:-:S02]  /*9f00*/  IADD3 R41, PT, PT, R26, R11, R29 ;  /* 0x0000000b1a297210 */ /* 0x000fc40007ffe01d */
[----:B------:R-:W-:Y:S02]  /*9f10*/  LOP3.LUT R26, R30, R39, R37, 0xb8, !PT ;  /* 0x000000271e1a7212 */ /* 0x000fe400078eb825 */
[----:B------:R-:W-:Y:S02]  /*9f20*/  IADD3 R36, PT, PT, R33, R6, R25 ;  /* 0x0000000621247210 */ /* 0x000fe40007ffe019 */
        /* <DEDUP_REMOVED lines=12> */
[----:B------:R-:W-:Y:S02]  /*9ff0*/  IADD3 R38, PT, PT, R36, R6, R31 ;  /* 0x0000000624267210 */ /* 0x000fe40007ffe01f */
[----:B------:R-:W-:Y:S02]  /*a000*/  SHF.L.W.U32.HI R28, R39, 0xa, R39 ;  /* 0x0000000a271c7819 */ /* 0x000fe40000010e27 */
[----:B------:R-:W-:Y:S02]  /*a010*/  LEA.HI R36, R41, R30, R41, 0x7 ;  /* 0x0000001e29247211 */ /* 0x000fe400078f3829 */
        /* <DEDUP_REMOVED lines=16> */
[----:B------:R-:W-:-:S02]  /*a120*/  SHF.L.W.U32.HI R33, R36, 0xa, R36 ;  /* 0x0000000a24217819 */ /* 0x000fc40000010e24 */
[----:B------:R-:W-:Y:S02]  /*a130*/  LEA.HI R37, R35, R28, R35, 0xc ;  /* 0x0000001c23257211 */ /* 0x000fe400078f6023 */
[----:B------:R-:W-:Y:S02]  /*a140*/  LEA.HI R35, R41, R32, R41, 0xb ;  /* 0x0000002029237211 */ /* 0x000fe400078f5829 */
[----:B------:R-:W-:Y:S02]  /*a150*/  IADD3 R41, PT, PT, R28, R4, R21 ;  /* 0x000000041c297210 */ /* 0x000fe40007ffe015 */
[----:B------:R-:W-:Y:S02]  /*a160*/  LOP3.LUT R26, R33, R37, R38, 0x2d, !PT ;  /* 0x00000025211a7212 */ /* 0x000fe400078e2d26 */
[--C-:B------:R-:W-:Y:S02]  /*a170*/  LOP3.LUT R28, R39, R35, R30.reuse, 0x2d, !PT ;  /* 0x00000023271c7212 */ /* 0x100fe400078e2d1e */
[----:B------:R-:W-:Y:S01]  /*a180*/  SHF.L.W.U32.HI R30, R30, 0xa, R30 ;  /* 0x0000000a1e1e7819 */ /* 0x000fe20000010e1e */
[----:B------:R-:W-:Y:S01]  /*a190*/  IMAD.IADD R36, R26, 0x1, R41 ;  /* 0x000000011a247824 */ /* 0x000fe200078e0229 */
[----:B------:R-:W-:-:S02]  /*a1a0*/  IADD3 R41, PT, PT, R28, R7, R32 ;  /* 0x000000071c297210 */ /* 0x000fc40007ffe020 */
[----:B------:R-:W-:Y:S02]  /*a1b0*/  SHF.L.W.U32.HI R26, R38, 0xa, R38 ;  /* 0x0000000a261a7819 */ /* 0x000fe40000010e26 */
[----:B------:R-:W-:Y:S02]  /*a1c0*/  LEA.HI R28, R41, R34, R41, 0x9 ;  /* 0x00000022291c7211 */ /* 0x000fe400078f4829 */
[----:B------:R-:W-:Y:S02]  /*a1d0*/  LEA.HI R36, R36, R31, R36, 0xb ;  /* 0x0000001f24247211 */ /* 0x000fe400078f5824 */
[----:B------:R-:W-:Y:S02]  /*a1e0*/  IADD3 R41, PT, PT, R34, UR7, R7 ;  /* 0x0000000722297c10 */ /* 0x000fe4000fffe007 */
[----:B------:R-:W-:Y:S02]  /*a1f0*/  LOP3.LUT R34, R30, R28, R35, 0x2d, !PT ;  /* 0x0000001c1e227212 */ /* 0x000fe400078e2d23 */
[----:B------:R-:W-:-:S02]  /*a200*/  LOP3.LUT R32, R26, R36, R37, 0x2d, !PT ;  /* 0x000000241a207212 */ /* 0x000fc400078e2d25 */
[----:B------:R-:W-:Y:S01]  /*a210*/  IADD3 R40, PT, PT, R39, R7, R18 ;  /* 0x0000000727287210 */ /* 0x000fe20007ffe012 */
[----:B------:R-:W-:Y:S01]  /*a220*/  IMAD.IADD R38, R34, 0x1, R41 ;  /* 0x0000000122267824 */ /* 0x000fe200078e0229 */
[----:B------:R-:W-:Y:S02]  /*a230*/  IADD3 R32, PT, PT, R32, R4, R31 ;  /* 0x0000000420207210 */ /* 0x000fe40007ffe01f */
[----:B------:R-:W-:Y:S02]  /*a240*/  SHF.L.W.U32.HI R31, R37, 0xa, R37 ;  /* 0x0000000a251f7819 */ /* 0x000fe40000010e25 */
[----:B------:R-:W-:Y:S02]  /*a250*/  LEA.HI R34, R32, R33, R32, 0xd ;  /* 0x0000002120227211 */ /* 0x000fe400078f6820 */
[----:B------:R-:W-:Y:S02]  /*a260*/  SHF.L.W.U32.HI R32, R35, 0xa, R35 ;  /* 0x0000000a23207819 */ /* 0x000fe40000010e23 */
[----:B------:R-:W-:-:S02]  /*a270*/  LEA.HI R37, R38, R39, R38, 0x7 ;  /* 0x0000002726257211 */ /* 0x000fc400078f3826 */
[----:B------:R-:W-:Y:S02]  /*a280*/  IADD3 R38, PT, PT, R33, UR6, R4 ;  /* 0x0000000621267c10 */ /* 0x000fe4000fffe004 */
[----:B------:R-:W-:Y:S02]  /*a290*/  LOP3.LUT R33, R31, R34, R36, 0x2d, !PT ;  /* 0x000000221f217212 */ /* 0x000fe400078e2d24 */
[--C-:B------:R-:W-:Y:S02]  /*a2a0*/  LOP3.LUT R39, R32, R37, R28.reuse, 0x2d, !PT ;  /* 0x0000002520277212 */ /* 0x100fe400078e2d1c */
[----:B------:R-:W-:Y:S01]  /*a2b0*/  SHF.L.W.U32.HI R28, R28, 0xa, R28 ;  /* 0x0000000a1c1c7819 */ /* 0x000fe20000010e1c */
[----:B------:R-:W-:Y:S01]  /*a2c0*/  IMAD.IADD R35, R33, 0x1, R38 ;  /* 0x0000000121237824 */ /* 0x000fe200078e0226 */
[----:B------:R-:W-:Y:S01]  /*a2d0*/  SHF.L.W.U32.HI R33, R36, 0xa, R36 ;  /* 0x0000000a24217819 */ /* 0x000fe20000010e24 */
[----:B------:R-:W-:Y:S01]  /*a2e0*/  IMAD.IADD R39, R39, 0x1, R40 ;  /* 0x0000000127277824 */ /* 0x000fe200078e0228 */
[----:B------:R-:W-:-:S02]  /*a2f0*/  IADD3 R45, PT, PT, R28, UR6, R7 ;  /* 0x000000061c2d7c10 */ /* 0x000fc4000fffe007 */
[----:B------:R-:W-:Y:S02]  /*a300*/  LEA.HI R38, R35, R26, R35, 0x6 ;  /* 0x0000001a23267211 */ /* 0x000fe400078f3023 */
[----:B------:R-:W-:Y:S02]  /*a310*/  LEA.HI R36, R39, R30, R39, 0xf ;  /* 0x0000001e27247211 */ /* 0x000fe400078f7827 */
[----:B------:R-:W-:Y:S02]  /*a320*/  IADD3 R35, PT, PT, R26, R4, R25 ;  /* 0x000000041a237210 */ /* 0x000fe40007ffe019 */
[--C-:B------:R-:W-:Y:S02]  /*a330*/  LOP3.LUT R26, R33, R38, R34.reuse, 0x2d, !PT ;  /* 0x00000026211a7212 */ /* 0x100fe400078e2d22 */
[----:B------:R-:W-:Y:S02]  /*a340*/  IADD3 R39, PT, PT, R30, R7, R21 ;  /* 0x000000071e277210 */ /* 0x000fe40007ffe015 */
[----:B------:R-:W-:Y:S01]  /*a350*/  LOP3.LUT R30, R28, R36, R37, 0x2d, !PT ;  /* 0x000000241c1e7212 */ /* 0x000fe200078e2d25 */
[----:B------:R-:W-:Y:S01]  /*a360*/  IMAD.IADD R26, R26, 0x1, R35 ;  /* 0x000000011a1a7824 */ /* 0x000fe200078e0223 */
[----:B------:R-:W-:-:S02]  /*a370*/  SHF.L.W.U32.HI R35, R34, 0xa, R34 ;  /* 0x0000000a22237819 */ /* 0x000fc40000010e22 */
[----:B------:R-:W-:Y:S01]  /*a380*/  SHF.L.W.U32.HI R37, R37, 0xa, R37 ;  /* 0x0000000a25257819 */ /* 0x000fe20000010e25 */
[----:B------:R-:W-:Y:S01]  /*a390*/  IMAD.IADD R39, R30, 0x1, R39 ;  /* 0x000000011e277824 */ /* 0x000fe200078e0227 */
[----:B------:R-:W-:-:S04]  /*a3a0*/  LEA.HI R26, R26, R31, R26, 0x7 ;  /* 0x0000001f1a1a7211 */ /* 0x000fc800078f381a */
        /* <DEDUP_REMOVED lines=12> */
[----:B------:R-:W-:Y:S01]  /*a470*/  SHF.L.W.U32.HI R26, R26, 0xa, R26 ;  /* 0x0000000a1a1a7819 */ /* 0x000fe20000010e1a */
[----:B------:R-:W-:Y:S01]  /*a480*/  IMAD.IADD R32, R28, 0x1, R45 ;  /* 0x000000011c207824 */ /* 0x000fe200078e022d */
[----:B------:R-:W-:Y:S02]  /*a490*/  LEA.HI R28, R30, R35, R30, 0x9 ;  /* 0x000000231e1c7211 */ /* 0x000fe400078f481e */
[----:B------:R-:W-:Y:S02]  /*a4a0*/  SHF.L.W.U32.HI R30, R39, 0xa, R39 ;  /* 0x0000000a271e7819 */ /* 0x000fe40000010e27 */
[----:B------:R-:W-:Y:S02]  /*a4b0*/  LEA.HI R39, R32, R37, R32, 0x6 ;  /* 0x0000002520277211 */ /* 0x000fe400078f3020 */
[----:B------:R-:W-:Y:S02]  /*a4c0*/  LOP3.LUT R32, R26, R28, R43, 0x2d, !PT ;  /* 0x0000001c1a207212 */ /* 0x000fe400078e2d2b */
[----:B------:R-:W-:-:S02]  /*a4d0*/  LOP3.LUT R34, R30, R39, R41, 0x2d, !PT ;  /* 0x000000271e227212 */ /* 0x000fc400078e2d29 */
[-C--:B------:R-:W-:Y:S02]  /*a4e0*/  IADD3 R32, PT, PT, R32, R4.reuse, R35 ;  /* 0x0000000420207210 */ /* 0x080fe40007ffe023 */
[----:B------:R-:W-:Y:S02]  /*a4f0*/  IADD3 R37, PT, PT, R34, R7, R37 ;  /* 0x0000000722257210 */ /* 0x000fe40007ffe025 */
[----:B------:R-:W-:Y:S02]  /*a500*/  SHF.L.W.U32.HI R33, R43, 0xa, R43 ;  /* 0x0000000a2b217819 */ /* 0x000fe40000010e2b */
[----:B------:R-:W-:Y:S02]  /*a510*/  LEA.HI R35, R32, R31, R32, 0xd ;  /* 0x0000001f20237211 */ /* 0x000fe400078f6820 */
[----:B------:R-:W-:Y:S02]  /*a520*/  IADD3 R38, PT, PT, R31, R4, R18 ;  /* 0x000000041f267210 */ /* 0x000fe40007ffe012 */
[----:B------:R-:W-:-:S02]  /*a530*/  SHF.L.W.U32.HI R32, R41, 0xa, R41 ;  /* 0x0000000a29207819 */ /* 0x000fc40000010e29 */
[----:B------:R-:W-:Y:S02]  /*a540*/  LEA.HI R34, R37, R36, R37, 0x6 ;  /* 0x0000002425227211 */ /* 0x000fe400078f3025 */
[--C-:B------:R-:W-:Y:S02]  /*a550*/  LOP3.LUT R31, R33, R35, R28.reuse, 0x2d, !PT ;  /* 0x00000023211f7212 */ /* 0x100fe400078e2d1c */
[--C-:B------:R-:W-:Y:S02]  /*a560*/  LOP3.LUT R37, R32, R34, R39.reuse, 0x2d, !PT ;  /* 0x0000002220257212 */ /* 0x100fe400078e2d27 */
[----:B------:R-:W-:Y:S01]  /*a570*/  SHF.L.W.U32.HI R28, R28, 0xa, R28 ;  /* 0x0000000a1c1c7819 */ /* 0x000fe20000010e1c */
[----:B------:R-:W-:Y:S01]  /*a580*/  IMAD.IADD R31, R31, 0x1, R38 ;  /* 0x000000011f1f7824 */ /* 0x000fe200078e0226 */
[----:B------:R-:W-:Y:S02]  /*a590*/  IADD3 R37, PT, PT, R37, R7, R36 ;  /* 0x0000000725257210 */ /* 0x000fe40007ffe024 */
        /* <DEDUP_REMOVED lines=15> */
[----:B------:R-:W-:Y:S02]  /*a690*/  IADD3 R40, PT, PT, R40, R7, R32 ;  /* 0x0000000728287210 */ /* 0x000fe40007ffe020 */
[----:B------:R-:W-:Y:S02]  /*a6a0*/  SHF.L.W.U32.HI R33, R38, 0xa, R38 ;  /* 0x0000000a26217819 */ /* 0x000fe40000010e26 */
[----:B------:R-:W-:Y:S02]  /*a6b0*/  LEA.HI R32, R35, R28, R35, 0x8 ;  /* 0x0000001c23207211 */ /* 0x000fe400078f4023 */
[----:B------:R-:W-:Y:S02]  /*a6c0*/  SHF.L.W.U32.HI R36, R36, 0xa, R36 ;  /* 0x0000000a24247819 */ /* 0x000fe40000010e24 */
[----:B------:R-:W-:Y:S02]  /*a6d0*/  LEA.HI R30, R40, R39, R40, 0xd ;  /* 0x00000027281e7211 */ /* 0x000fe400078f6828 */
[----:B------:R-:W-:-:S02]  /*a6e0*/  IADD3 R35, PT, PT, R28, R4, R23 ;  /* 0x000000041c237210 */ /* 0x000fc40007ffe017 */
        /* <DEDUP_REMOVED lines=11> */
[----:B------:R-:W-:Y:S01]  /*a7a0*/  SHF.L.W.U32.HI R30, R30, 0xa, R30 ;  /* 0x0000000a1e1e7819 */ /* 0x000fe20000010e1e */
[----:B------:R-:W-:Y:S01]  /*a7b0*/  IMAD.IADD R39, R34, 0x1, R39 ;  /* 0x0000000122277824 */ /* 0x000fe200078e0227 */
[----:B------:R-:W-:Y:S02]  /*a7c0*/  IADD3 R38, PT, PT, R38, R4, R31 ;  /* 0x0000000426267210 */ /* 0x000fe40007ffe01f */
        /* <DEDUP_REMOVED lines=20> */
[----:B------:R-:W-:-:S02]  /*a910*/  IADD3 R31, PT, PT, R31, UR7, R4 ;  /* 0x000000071f1f7c10 */ /* 0x000fc4000fffe004 */
[----:B------:R-:W-:Y:S02]  /*a920*/  LOP3.LUT R28, R26, R41, R39, 0x2d, !PT ;  /* 0x000000291a1c7212 */ /* 0x000fe400078e2d27 */
[----:B------:R-:W-:Y:S02]  /*a930*/  IADD3 R43, PT, PT, R30, R7, R25 ;  /* 0x000000071e2b7210 */ /* 0x000fe40007ffe019 */
[--C-:B------:R-:W-:Y:S01]  /*a940*/  LOP3.LUT R34, R35, R32, R36.reuse, 0x2d, !PT ;  /* 0x0000002023227212 */ /* 0x100fe200078e2d24 */
[----:B------:R-:W-:Y:S01]  /*a950*/  IMAD.IADD R30, R28, 0x1, R31 ;  /* 0x000000011c1e7824 */ /* 0x000fe200078e021f */
[----:B------:R-:W-:Y:S02]  /*a960*/  SHF.L.W.U32.HI R28, R39, 0xa, R39 ;  /* 0x0000000a271c7819 */ /* 0x000fe40000010e27 */
        /* <DEDUP_REMOVED lines=22> */
[C---:B------:R-:W-:Y:S02]  /*aad0*/  LOP3.LUT R36, R37.reuse, R26, R35, 0xb8, !PT ;  /* 0x0000001a25247212 */ /* 0x040fe400078eb823 */
[----:B------:R-:W-:Y:S02]  /*aae0*/  IADD3 R31, PT, PT, R38, R2, R31 ;  /* 0x00000002261f7210 */ /* 0x000fe40007ffe01f */
[----:B------:R-:W-:Y:S02]  /*aaf0*/  IADD3 R41, PT, PT, R36, R5, R28 ;  /* 0x0000000524297210 */ /* 0x000fe40007ffe01c */
[----:B------:R-:W-:Y:S02]  /*ab00*/  SHF.L.W.U32.HI R28, R37, 0xa, R37 ;  /* 0x0000000a251c7819 */ /* 0x000fe40000010e25 */
[----:B------:R-:W-:Y:S02]  /*ab10*/  SHF.L.W.U32.HI R33, R33, 0xa, R33 ;  /* 0x0000000a21217819 */ /* 0x000fe40000010e21 */
[----:B------:R-:W-:-:S02]  /*ab20*/  LEA.HI R36, R31, R32, R31, 0x5 ;  /* 0x000000201f247211 */ /* 0x000fc400078f281f */
        /* <DEDUP_REMOVED lines=67> */
[--C-:B------:R-:W-:Y:S02]  /*af60*/  LOP3.LUT R36, R31, R32, R34.reuse, 0xb8, !PT ;  /* 0x000000201f247212 */ /* 0x100fe400078eb822 */
[----:B------:R-:W-:Y:S02]  /*af70*/  SHF.L.W.U32.HI R26, R37, 0xa, R37 ;  /* 0x0000000a251a7819 */ /* 0x000fe40000010e25 */
[----:B------:R-:W-:Y:S02]  /*af80*/  IADD3 R36, PT, PT, R36, R2, R35 ;  /* 0x0000000224247210 */ /* 0x000fe40007ffe023 */
[----:B------:R-:W-:Y:S02]  /*af90*/  LEA.HI R37, R41, R28, R41, 0xe ;  /* 0x0000001c29257211 */ /* 0x000fe400078f7029 */
[----:B------:R-:W-:Y:S02]  /*afa0*/  SHF.L.W.U32.HI R35, R34, 0xa, R34 ;  /* 0x0000000a22237819 */ /* 0x000fe40000010e22 */
[----:B------:R-:W-:-:S02]  /*afb0*/  LEA.HI R34, R36, R33, R36, 0x9 ;  /* 0x0000002124227211 */ /* 0x000fc400078f4824 */
[----:B------:R-:W-:Y:S02]  /*afc0*/  LOP3.LUT R36, R39, R26, R37, 0xb8, !PT ;  /* 0x0000001a27247212 */ /* 0x000fe400078eb825 */
[----:B------:R-:W-:Y:S02]  /*afd0*/  IADD3 R41, PT, PT, R33, R2, R29 ;  /* 0x0000000221297210 */ /* 0x000fe40007ffe01d */
        /* <DEDUP_REMOVED lines=22> */
[----:B------:R-:W-:Y:S02]  /*b140*/  IADD3 R41, PT, PT, R28, UR7, R5 ;  /* 0x000000071c297c10 */ /* 0x000fe4000fffe005 */
[----:B------:R-:W-:Y:S02]  /*b150*/  SHF.L.W.U32.HI R35, R32, 0xa, R32 ;  /* 0x0000000a20237819 */ /* 0x000fe40000010e20 */
[----:B------:R-:W-:-:S02]  /*b160*/  LOP3.LUT R28, R37, R26, R39, 0xb8, !PT ;  /* 0x0000001a251c7212 */ /* 0x000fc400078eb827 */
[----:B------:R-:W-:Y:S02]  /*b170*/  LEA.HI R32, R36, R33, R36, 0xc ;  /* 0x0000002124207211 */ /* 0x000fe400078f6024 */
[C---:B------:R-:W-:Y:S01]  /*b180*/  IADD3 R40, PT, PT, R35.reuse, UR6, R2 ;  /* 0x0000000623287c10 */ /* 0x040fe2000fffe002 */
[----:B------:R-:W-:Y:S01]  /*b190*/  IMAD.IADD R41, R28, 0x1, R41 ;  /* 0x000000011c297824 */ /* 0x000fe200078e0229 */
[----:B------:R-:W-:Y:S02]  /*b1a0*/  LOP3.LUT R36, R35, R32, R34, 0xb8, !PT ;  /* 0x0000002023247212 */ /* 0x000fe400078eb822 */
[----:B------:R-:W-:Y:S02]  /*b1b0*/  SHF.L.W.U32.HI R28, R37, 0xa, R37 ;  /* 0x0000000a251c7819 */ /* 0x000fe40000010e25 */
[----:B------:R-:W-:Y:S02]  /*b1c0*/  IADD3 R36, PT, PT, R36, R2, R33 ;  /* 0x0000000224247210 */ /* 0x000fe40007ffe021 */
        /* <DEDUP_REMOVED lines=9> */
[----:B------:R-:W-:Y:S02]  /*b260*/  IADD3 R31, PT, PT, R26, R5, R29 ;  /* 0x000000051a1f7210 */ /* 0x000fe40007ffe01d */
[----:B------:R-:W-:Y:S02]  /*b270*/  SHF.L.W.U32.HI R32, R32, 0xa, R32 ;  /* 0x0000000a20207819 */ /* 0x000fe40000010e20 */
[----:B------:R-:W-:Y:S02]  /*b280*/  LEA.HI R36, R36, R35, R36, 0xf ;  /* 0x0000002324247211 */ /* 0x000fe400078f7824 */
        /* <DEDUP_REMOVED lines=17> */
[----:B------:R-:W-:Y:S02]  /*b3a0*/  IADD3 R35, PT, PT, R30, R8, R23 ;  /* 0x000000081e237210 */ /* 0x000fe40007ffe017 */
[----:B------:R-:W-:Y:S02]  /*b3b0*/  LOP3.LUT R30, R34, R40, R33, 0x2d, !PT ;  /* 0x00000028221e7212 */ /* 0x000fe400078e2d21 */
[----:B------:R-:W-:Y:S02]  /*b3c0*/  LOP3.LUT R38, R28, R37, R36, 0x96, !PT ;  /* 0x000000251c267212 */ /* 0x000fe400078e9624 */
[----:B------:R-:W-:Y:S01]  /*b3d0*/  SHF.L.W.U32.HI R37, R37, 0xa, R37 ;  /* 0x0000000a25257819 */ /* 0x000fe20000010e25 */
[----:B------:R-:W-:Y:S01]  /*b3e0*/  IMAD.IADD R30, R30, 0x1, R35 ;  /* 0x000000011e1e7824 */ /* 0x000fe200078e0223 */
[----:B------:R-:W-:Y:S02]  /*b3f0*/  IADD3 R39, PT, PT, R38, R3, R32 ;  /* 0x0000000326277210 */ /* 0x000fe40007ffe020 */
[----:B------:R-:W-:-:S02]  /*b400*/  SHF.L.W.U32.HI R35, R40, 0xa, R40 ;  /* 0x0000000a28237819 */ /* 0x000fc40000010e28 */
[----:B------:R-:W-:Y:S02]  /*b410*/  LEA.HI R32, R30, R31, R30, 0xf ;  /* 0x0000001f1e207211 */ /* 0x000fe400078f781e */
        /* <DEDUP_REMOVED lines=52> */
[----:B------:R-:W-:Y:S02]  /*b760*/  IADD3 R38, PT, PT, R31, UR6, R8 ;  /* 0x000000061f267c10 */ /* 0x000fe4000fffe008 */
[----:B------:R-:W-:Y:S02]  /*b770*/  LOP3.LUT R31, R34, R37, R36, 0x2d, !PT ;  /* 0x00000025221f7212 */ /* 0x000fe400078e2d24 */
[----:B------:R-:W-:Y:S02]  /*b780*/  SHF.L.W.U32.HI R35, R35, 0xa, R35 ;  /* 0x0000000a23237819 */ /* 0x000fe40000010e23 */
[----:B------:R-:W-:Y:S01]  /*b790*/  LEA.HI R26, R33, R28, R33, 0x6 ;  /* 0x0000001c211a7211 */ /* 0x000fe200078f3021 */
[----:B------:R-:W-:Y:S01]  /*b7a0*/  IMAD.IADD R38, R31, 0x1, R38 ;  /* 0x000000011f267824 */ /* 0x000fe200078e0226 */
[----:B------:R-:W-:Y:S02]  /*b7b0*/  SHF.L.W.U32.HI R37, R37, 0xa, R37 ;  /* 0x0000000a25257819 */ /* 0x000fe40000010e25 */
[----:B------:R-:W-:-:S02]  /*b7c0*/  LOP3.LUT R33, R26, R32, R35, 0x96, !PT ;  /* 0x000000201a217212 */ /* 0x000fc400078e9623 */
[----:B------:R-:W-:Y:S02]  /*b7d0*/  SHF.L.W.U32.HI R32, R32, 0xa, R32 ;  /* 0x0000000a20207819 */ /* 0x000fe40000010e20 */
[----:B------:R-:W-:Y:S02]  /*b7e0*/  IADD3 R33, PT, PT, R33, R3, R28 ;  /* 0x0000000321217210 */ /* 0x000fe40007ffe01c */
[----:B------:R-:W-:Y:S02]  /*b7f0*/  LEA.HI R28, R38, R25, R38, 0x5 ;  /* 0x00000019261c7211 */ /* 0x000fe400078f2826 */
[----:B------:R-:W-:Y:S02]  /*b800*/  LEA.HI R31, R33, R30, R33, 0x8 ;  /* 0x0000001e211f7211 */ /* 0x000fe400078f4021 */
[----:B------:R-:W-:Y:S02]  /*b810*/  IADD3 R25, PT, PT, R25, R8, R18 ;  /* 0x0000000819197210 */ /* 0x000fe40007ffe012 */
[----:B------:R-:W-:-:S02]  /*b820*/  LOP3.LUT R18, R28, R34, R37, 0x2d, !PT ;  /* 0x000000221c127212 */ /* 0x000fc400078e2d25 */
[----:B------:R-:W-:Y:S02]  /*b830*/  IADD3 R33, PT, PT, R30, R3, R29 ;  /* 0x000000031e217210 */ /* 0x000fe40007ffe01d */
[----:B------:R-:W-:Y:S01]  /*b840*/  LOP3.LUT R30, R31, R26, R32, 0x96, !PT ;  /* 0x0000001a1f1e7212 */ /* 0x000fe200078e9620 */
[----:B------:R-:W-:Y:S01]  /*b850*/  IMAD.IADD R29, R18, 0x1, R25 ;  /* 0x00000001121d7824 */ /* 0x000fe200078e0219 */
[----:B------:R-:W-:Y:S02]  /*b860*/  SHF.L.W.U32.HI R25, R34, 0xa, R34 ;  /* 0x0000000a22197819 */ /* 0x000fe40000010e22 */
[----:B------:R-:W-:Y:S01]  /*b870*/  SHF.L.W.U32.HI R26, R26, 0xa, R26 ;  /* 0x0000000a1a1a7819 */ /* 0x000fe20000010e1a */
[----:B------:R-:W-:Y:S01]  /*b880*/  IMAD.IADD R18, R30, 0x1, R33 ;  /* 0x000000011e127824 */ /* 0x000fe200078e0221 */
[----:B------:R-:W-:Y:S02]  /*b890*/  LEA.HI R30, R29, R36, R29, 0xc ;  /* 0x000000241d1e7211 */ /* 0x000fe400078f601d */
[----:B------:R-:W-:-:S02]  /*b8a0*/  IADD3 R29, PT, PT, R36, R8, R21 ;  /* 0x00000008241d7210 */ /* 0x000fc40007ffe015 */
        /* <DEDUP_REMOVED lines=10> */
[----:B------:R-:W-:Y:S02]  /*b950*/  IADD3 R32, PT, PT, R32, UR6, R3 ;  /* 0x0000000620207c10 */ /* 0x000fe4000fffe003 */
[----:B------:R-:W-:Y:S02]  /*b960*/  LOP3.LUT R31, R35, R33, R18, 0x96, !PT ;  /* 0x00000021231f7212 */ /* 0x000fe400078e9612 */
[----:B------:R-:W-:Y:S02]  /*b970*/  IADD3 R28, PT, PT, R28, R8, R37 ;  /* 0x000000081c1c7210 */ /* 0x000fe40007ffe025 */
[----:B------:R-:W-:Y:S01]  /*b980*/  IADD3 R21, PT, PT, R18, R3, R21 ;  /* 0x0000000312157210 */ /* 0x000fe20007ffe015 */
[----:B------:R-:W-:Y:S01]  /*b990*/  IMAD.IADD R37, R31, 0x1, R32 ;  /* 0x000000011f257824 */ /* 0x000fe200078e0220 */
[----:B------:R-:W-:Y:S02]  /*b9a0*/  SHF.L.W.U32.HI R31, R30, 0xa, R30 ;  /* 0x0000000a1e1f7819 */ /* 0x000fe40000010e1e */
[----:B------:R-:W-:-:S02]  /*b9b0*/  LEA.HI R30, R28, R25, R28, 0xe ;  /* 0x000000191c1e7211 */ /* 0x000fc400078f701c */
[----:B------:R-:W-:Y:S02]  /*b9c0*/  SHF.L.W.U32.HI R28, R33, 0xa, R33 ;  /* 0x0000000a211c7819 */ /* 0x000fe40000010e21 */
[----:B------:R-:W-:Y:S02]  /*b9d0*/  LEA.HI R33, R37, R26, R37, 0x5 ;  /* 0x0000001a25217211 */ /* 0x000fe400078f2825 */
[----:B------:R-:W-:Y:S02]  /*b9e0*/  IADD3 R26, PT, PT, R26, R3, R23 ;  /* 0x000000031a1a7210 */ /* 0x000fe40007ffe017 */
[----:B------:R-:W-:Y:S02]  /*b9f0*/  LOP3.LUT R32, R30, R34, R31, 0x2d, !PT ;  /* 0x000000221e207212 */ /* 0x000fe400078e2d1f */
[----:B------:R-:W-:Y:S02]  /*ba00*/  LOP3.LUT R23, R33, R35, R28, 0x96, !PT ;  /* 0x0000002321177212 */ /* 0x000fe400078e961c */
[----:B------:R-:W-:-:S03]  /*ba10*/  IADD3 R32, PT, PT, R32, R8, R25 ;  /* 0x0000000820207210 */ /* 0x000fc60007ffe019 */
[----:B------:R-:W-:Y:S01]  /*ba20*/  IMAD.IADD R37, R23, 0x1, R26 ;  /* 0x0000000117257824 */ /* 0x000fe200078e021a */
        /* <DEDUP_REMOVED lines=10> */
[----:B------:R-:W-:Y:S01]  /*bad0*/  SHF.L.W.U32.HI R35, R33, 0xa, R33 ;  /* 0x0000000a21237819 */ /* 0x000fe20000010e21 */
[--C-:B------:R-:W-:Y:S01]  /*bae0*/  IMAD.IADD R37, R22, 0x1, R30.reuse ;  /* 0x0000000116257824 */ /* 0x100fe200078e021e */
[----:B------:R-:W-:Y:S02]  /*baf0*/  LOP3.LUT R29, R18, R25, R30, 0x2d, !PT ;  /* 0x00000019121d7212 */ /* 0x000fe400078e2d1e */
[----:B------:R-:W-:-:S02]  /*bb00*/  LEA.HI R33, R21, R28, R21, 0xd ;  /* 0x0000001c15217211 */ /* 0x000fc400078f6815 */
[----:B------:R-:W-:Y:S02]  /*bb10*/  IADD3 R34, PT, PT, R29, R8, R31 ;  /* 0x000000081d227210 */ /* 0x000fe40007ffe01f */
[----:B------:R-:W-:Y:S02]  /*bb20*/  LOP3.LUT R36, R33, R32, R35, 0x96, !PT ;  /* 0x0000002021247212 */ /* 0x000fe400078e9623 */
[----:B------:R-:W-:Y:S02]  /*bb30*/  SHF.L.W.U32.HI R29, R25, 0xa, R25 ;  /* 0x0000000a191d7819 */ /* 0x000fe40000010e19 */
[----:B------:R-:W-:Y:S02]  /*bb40*/  IADD3 R21, PT, PT, R35, R30, R27 ;  /* 0x0000001e23157210 */ /* 0x000fe40007ffe01b */
[----:B------:R-:W-:Y:S02]  /*bb50*/  LEA.HI R25, R34, R23, R34, 0x5 ;  /* 0x0000001722197211 */ /* 0x000fe400078f2822 */
[----:B------:R-:W-:-:S02]  /*bb60*/  IADD3 R27, PT, PT, R36, R3, R28 ;  /* 0x00000003241b7210 */ /* 0x000fc40007ffe01c */
[----:B------:R-:W-:Y:S01]  /*bb70*/  LOP3.LUT R22, R25, R18, R29, 0x2d, !PT ;  /* 0x0000001219167212 */ /* 0x000fe200078e2d1d */
[----:B------:R-:W-:Y:S01]  /*bb80*/  IMAD.IADD R24, R24, 0x1, R25 ;  /* 0x0000000118187824 */ /* 0x000fe200078e0219 */
[----:B------:R-:W-:Y:S02]  /*bb90*/  SHF.L.W.U32.HI R31, R32, 0xa, R32 ;  /* 0x0000000a201f7819 */ /* 0x000fe40000010e20 */
[----:B------:R-:W-:Y:S02]  /*bba0*/  LEA.HI R28, R27, R26, R27, 0xb ;  /* 0x0000001a1b1c7211 */ /* 0x000fe400078f581b */
[----:B------:R-:W-:Y:S02]  /*bbb0*/  IADD3 R29, PT, PT, R35, R29, R20 ;  /* 0x0000001d231d7210 */ /* 0x000fe40007ffe014 */
[----:B------:R-:W-:Y:S02]  /*bbc0*/  LEA.HI R20, R18, R19, R18, 0xa ;  /* 0x0000001312147211 */ /* 0x000fe400078f5012 */
[----:B------:R-:W-:-:S02]  /*bbd0*/  IADD3 R22, PT, PT, R22, R8, R23 ;  /* 0x0000000816167210 */ /* 0x000fc40007ffe017 */
[----:B------:R-:W-:Y:S01]  /*bbe0*/  LOP3.LUT R18, R28, R33, R31, 0x96, !PT ;  /* 0x000000211c127212 */ /* 0x000fe200078e961f */
[----:B------:R-:W-:Y:S01]  /*bbf0*/  IMAD.IADD R31, R31, 0x1, R20 ;  /* 0x000000011f1f7824 */ /* 0x000fe200078e0214 */
[----:B------:R-:W-:Y:S02]  /*bc00*/  LEA.HI R37, R22, R37, R22, 0x6 ;  /* 0x0000002516257211 */ /* 0x000fe400078f3016 */
[----:B------:R-:W-:Y:S02]  /*bc10*/  IADD3 R18, PT, PT, R18, R3, R26 ;  /* 0x0000000312127210 */ /* 0x000fe40007ffe01a */
[----:B------:R-:W-:Y:S01]  /*bc20*/  LEA.HI R33, R33, R24, R33, 0xa ;  /* 0x0000001821217211 */ /* 0x000fe200078f5021 */
[----:B------:R-:W-:Y:S01]  /*bc30*/  IMAD.IADD R25, R28, 0x1, R37 ;  /* 0x000000011c197824 */ /* 0x000fe200078e0225 */
[----:B------:R-:W-:Y:S01]  /*bc40*/  LEA.HI R21, R18, R21, R18, 0xb ;  /* 0x0000001512157211 */ /* 0x000fe200078f5812 */
[----:B------:R-:W-:Y:S06]  /*bc50*/  @P0 BRA `(.L_x_21) ;  /* 0xffffffd000900947 */ /* 0x000fec000383ffff */
[----:B------:R4:W-:Y:S04]  /*bc60*/  STG.E desc[UR8][R14.64+0x3c], R33 ;  /* 0x00003c210e007986 */ /* 0x0009e8000c101908 */
[----:B------:R4:W-:Y:S04]  /*bc70*/  STG.E desc[UR8][R14.64+0x40], R31 ;  /* 0x0000401f0e007986 */ /* 0x0009e8000c101908 */
[----:B------:R4:W-:Y:S04]  /*bc80*/  STG.E desc[UR8][R14.64+0x44], R29 ;  /* 0x0000441d0e007986 */ /* 0x0009e8000c101908 */
[----:B------:R4:W-:Y:S04]  /*bc90*/  STG.E desc[UR8][R14.64+0x48], R21 ;  /* 0x000048150e007986 */ /* 0x0009e8000c101908 */
[----:B------:R4:W-:Y:S02]  /*bca0*/  STG.E desc[UR8][R14.64+0x4c], R25 ;  /* 0x00004c190e007986 */ /* 0x0009e4000c101908 */
.L_x_17:
[----:B------:R-:W-:Y:S05]  /*bcb0*/  BSYNC.RECONVERGENT B0 ;  /* 0x0000000000007941 */ /* 0x000fea0003800200 */
.L_x_16:
[----:B------:R-:W-:-:S04]  /*bcc0*/  IMAD.U32 R3, RZ, RZ, UR5 ;  /* 0x00000005ff037e24 */ /* 0x000fc8000f8e00ff */
[----:B------:R-:W-:-:S05]  /*bcd0*/  IMAD R0, R3, 0x4, R0 ;  /* 0x0000000403007824 */ /* 0x000fca00078e0200 */
[----:B------:R-:W-:-:S13]  /*bce0*/  ISETP.GE.U32.AND P0, PT, R0, R17, PT ;  /* 0x000000110000720c */ /* 0x000fda0003f06070 */
[----:B------:R-:W-:Y:S05]  /*bcf0*/  @!P0 BRA `(.L_x_22) ;  /* 0xffffff4400008947 */ /* 0x000fea000383ffff */
[----:B------:R-:W-:Y:S05]  /*bd00*/  EXIT ;  /* 0x000000000000794d */ /* 0x000fea0003800000 */
.L_x_15:
[----:B------:R-:W0:Y:S01]  /*bd10*/  LDCU UR4, c[0x0][0x390] ;  /* 0x00007200ff0477ac */ /* 0x000e220008000800 */
[----:B------:R-:W1:Y:S02]  /*bd20*/  LDCU.64 UR6, c[0x0][0x388] ;  /* 0x00007100ff0677ac */ /* 0x000e640008000a00 */
.L_x_25:
[----:B0-----:R-:W-:Y:S01]  /*bd30*/  ISETP.GE.U32.AND P0, PT, R0, UR4, PT ;  /* 0x0000000400007c0c */ /* 0x001fe2000bf06070 */
[----:B------:R-:W-:-:S12]  /*bd40*/  BSSY.RECONVERGENT B0, `(.L_x_23) ;  /* 0x0000026000007945 */ /* 0x000fd80003800200 */
[----:B------:R-:W-:Y:S05]  /*bd50*/  @P0 BRA `(.L_x_24) ;  /* 0x0000000000900947 */ /* 0x000fea0003800000 */
[----:B------:R-:W-:Y:S02]  /*bd60*/  IMAD R3, R0, 0x14, RZ ;  /* 0x0000001400037824 */ /* 0x000fe400078e02ff */
[----:B------:R-:W-:Y:S02]  /*bd70*/  IMAD.MOV.U32 R5, RZ, RZ, 0x67452301 ;  /* 0x67452301ff057424 */ /* 0x000fe400078e00ff */
[----:B------:R-:W-:Y:S01]  /*bd80*/  IMAD.MOV.U32 R7, RZ, RZ, -0x10325477 ;  /* 0xefcdab89ff077424 */ /* 0x000fe200078e00ff */
[C---:B-1----:R-:W-:Y:S01]  /*bd90*/  IADD3 R2, P0, PT, R3.reuse, UR6, RZ ;  /* 0x0000000603027c10 */ /* 0x042fe2000ff1e0ff */
[----:B------:R-:W-:Y:S02]  /*bda0*/  IMAD.MOV.U32 R9, RZ, RZ, -0x67452302 ;  /* 0x98badcfeff097424 */ /* 0x000fe400078e00ff */
[----:B------:R-:W-:Y:S01]  /*bdb0*/  IMAD.MOV.U32 R11, RZ, RZ, 0x10325476 ;  /* 0x10325476ff0b7424 */ /* 0x000fe200078e00ff */
[----:B------:R-:W-:Y:S01]  /*bdc0*/  LEA.HI.X.SX32 R3, R3, UR7, 0x1, P0 ;  /* 0x0000000703037c11 */ /* 0x000fe200080f0eff */
[----:B------:R-:W-:-:S02]  /*bdd0*/  IMAD.MOV.U32 R13, RZ, RZ, -0x3c2d1e10 ;  /* 0xc3d2e1f0ff0d7424 */ /* 0x000fc400078e00ff */
[----:B------:R-:W-:Y:S02]  /*bde0*/  VIADD R4, R0, 0x1 ;  /* 0x0000000100047836 */ /* 0x000fe40000000000 */
[----:B------:R0:W-:Y:S03]  /*bdf0*/  STG.E desc[UR8][R2.64], R5 ;  /* 0x0000000502007986 */ /* 0x0001e6000c101908 */
[----:B------:R-:W-:Y:S01]  /*be00*/  ISETP.GE.U32.AND P0, PT, R4, UR4, PT ;  /* 0x0000000404007c0c */ /* 0x000fe2000bf06070 */
[----:B------:R0:W-:Y:S04]  /*be10*/  STG.E desc[UR8][R2.64+0x4], R7 ;  /* 0x0000040702007986 */ /* 0x0001e8000c101908 */
[----:B------:R0:W-:Y:S04]  /*be20*/  STG.E desc[UR8][R2.64+0x8], R9 ;  /* 0x0000080902007986 */ /* 0x0001e8000c101908 */
[----:B------:R0:W-:Y:S04]  /*be30*/  STG.E desc[UR8][R2.64+0xc], R11 ;  /* 0x00000c0b02007986 */ /* 0x0001e8000c101908 */
[----:B------:R0:W-:Y:S01]  /*be40*/  STG.E desc[UR8][R2.64+0x10], R13 ;  /* 0x0000100d02007986 */ /* 0x0001e2000c101908 */
[----:B------:R-:W-:Y:S05]  /*be50*/  @P0 BRA `(.L_x_24) ;  /* 0x0000000000500947 */ /* 0x000fea0003800000 */
[----:B------:R2:W-:Y:S01]  /*be60*/  STG.E desc[UR8][R2.64+0x14], R5 ;  /* 0x0000140502007986 */ /* 0x0005e2000c101908 */
[----:B------:R-:W-:-:S03]  /*be70*/  VIADD R4, R0, 0x2 ;  /* 0x0000000200047836 */ /* 0x000fc60000000000 */
[----:B------:R2:W-:Y:S02]  /*be80*/  STG.E desc[UR8][R2.64+0x18], R7 ;  /* 0x0000180702007986 */ /* 0x0005e4000c101908 */
[----:B------:R-:W-:Y:S02]  /*be90*/  ISETP.GE.U32.AND P0, PT, R4, UR4, PT ;  /* 0x0000000404007c0c */ /* 0x000fe4000bf06070 */
[----:B------:R2:W-:Y:S04]  /*bea0*/  STG.E desc[UR8][R2.64+0x1c], R9 ;  /* 0x00001c0902007986 */ /* 0x0005e8000c101908 */
[----:B------:R2:W-:Y:S04]  /*beb0*/  STG.E desc[UR8][R2.64+0x20], R11 ;  /* 0x0000200b02007986 */ /* 0x0005e8000c101908 */
[----:B------:R2:W-:Y:S03]  /*bec0*/  STG.E desc[UR8][R2.64+0x24], R13 ;  /* 0x0000240d02007986 */ /* 0x0005e6000c101908 */
[----:B------:R-:W-:Y:S05]  /*bed0*/  @P0 BRA `(.L_x_24) ;  /* 0x0000000000300947 */ /* 0x000fea0003800000 */
[----:B------:R-:W-:Y:S01]  /*bee0*/  VIADD R4, R0, 0x3 ;  /* 0x0000000300047836 */ /* 0x000fe20000000000 */
[----:B------:R3:W-:Y:S04]  /*bef0*/  STG.E desc[UR8][R2.64+0x28], R5 ;  /* 0x0000280502007986 */ /* 0x0007e8000c101908 */
[----:B------:R-:W-:Y:S01]  /*bf00*/  ISETP.GE.U32.AND P0, PT, R4, UR4, PT ;  /* 0x0000000404007c0c */ /* 0x000fe2000bf06070 */
[----:B------:R3:W-:Y:S04]  /*bf10*/  STG.E desc[UR8][R2.64+0x2c], R7 ;  /* 0x00002c0702007986 */ /* 0x0007e8000c101908 */
[----:B------:R3:W-:Y:S04]  /*bf20*/  STG.E desc[UR8][R2.64+0x30], R9 ;  /* 0x0000300902007986 */ /* 0x0007e8000c101908 */
[----:B------:R3:W-:Y:S04]  /*bf30*/  STG.E desc[UR8][R2.64+0x34], R11 ;  /* 0x0000340b02007986 */ /* 0x0007e8000c101908 */
[----:B------:R3:W-:Y:S04]  /*bf40*/  @!P0 STG.E desc[UR8][R2.64+0x3c], R5 ;  /* 0x00003c0502008986 */ /* 0x0007e8000c101908 */
[----:B------:R3:W-:Y:S04]  /*bf50*/  @!P0 STG.E desc[UR8][R2.64+0x40], R7 ;  /* 0x0000400702008986 */ /* 0x0007e8000c101908 */
[----:B------:R3:W-:Y:S04]  /*bf60*/  @!P0 STG.E desc[UR8][R2.64+0x44], R9 ;  /* 0x0000440902008986 */ /* 0x0007e8000c101908 */
[----:B------:R3:W-:Y:S04]  /*bf70*/  @!P0 STG.E desc[UR8][R2.64+0x48], R11 ;  /* 0x0000480b02008986 */ /* 0x0007e8000c101908 */
[----:B------:R3:W-:Y:S04]  /*bf80*/  STG.E desc[UR8][R2.64+0x38], R13 ;  /* 0x0000380d02007986 */ /* 0x0007e8000c101908 */
[----:B------:R3:W-:Y:S02]  /*bf90*/  @!P0 STG.E desc[UR8][R2.64+0x4c], R13 ;  /* 0x00004c0d02008986 */ /* 0x0007e4000c101908 */
.L_x_24:
[----:B-1----:R-:W-:Y:S05]  /*bfa0*/  BSYNC.RECONVERGENT B0 ;  /* 0x0000000000007941 */ /* 0x002fea0003800200 */
.L_x_23:
[----:B0-23--:R-:W-:-:S04]  /*bfb0*/  IMAD.U32 R3, RZ, RZ, UR5 ;  /* 0x00000005ff037e24 */ /* 0x00dfc8000f8e00ff */
[----:B------:R-:W-:-:S05]  /*bfc0*/  IMAD R0, R3, 0x4, R0 ;  /* 0x0000000403007824 */ /* 0x000fca00078e0200 */
[----:B------:R-:W-:-:S13]  /*bfd0*/  ISETP.GE.U32.AND P0, PT, R0, UR4, PT ;  /* 0x0000000400007c0c */ /* 0x000fda000bf06070 */
[----:B------:R-:W-:Y:S05]  /*bfe0*/  @!P0 BRA `(.L_x_25) ;  /* 0xfffffffc00508947 */ /* 0x000fea000383ffff */
[----:B------:R-:W-:Y:S05]  /*bff0*/  EXIT ;  /* 0x000000000000794d */ /* 0x000fea0003800000 */
.L_x_26:
        /* <DEDUP_REMOVED lines=16> */
.L_x_28:


//--------------------- .nv.shared.reserved.0     --------------------------
	.section	.nv.shared.reserved.0,"aw",@nobits
	.weak		__nv_reservedSMEM_offset_0_alias
	.size		__nv_reservedSMEM_offset_0_alias, 0, 64
	.other		__nv_reservedSMEM_offset_0_alias,@"STO_CUDA_RESERVED_SHARED STV_DEFAULT"
__nv_reservedSMEM_offset_0_alias:
	.zero		0
	.zero		64


//--------------------- .nv.constant0._Z28ripemd160_kernel_grid_stridePKhPKjPKmjPh --------------------------
	.section	.nv.constant0._Z28ripemd160_kernel_grid_stridePKhPKjPKmjPh,"a",@progbits
	.sectionflags	@""
	.align	4
.nv.constant0._Z28ripemd160_kernel_grid_stridePKhPKjPKmjPh:
	.zero		936


//--------------------- .nv.constant0._Z23ripemd160_fixed8_kernelPKmPhjj --------------------------
	.section	.nv.constant0._Z23ripemd160_fixed8_kernelPKmPhjj,"a",@progbits
	.sectionflags	@""
	.align	4
.nv.constant0._Z23ripemd160_fixed8_kernelPKmPhjj:
	.zero		920


//--------------------- SYMBOLS --------------------------

	.type		.nv.reservedSmem.offset0,@object
	.size		.nv.reservedSmem.offset0,0x4
